// auto-generated by cutlass_sweep.fmha — config: {"arch": "sm_100", "direction": "fwd", "dtype": "fp16", "head_dim": 256, "mask": "causal", "schedule": "persistent", "tile_kv": 128, "tile_q": 256}
#include "cutlass/cutlass.h"
#include "cute/tensor.hpp"
#include "cutlass/device_kernel.h"
#include "cutlass/kernel_hardware_info.h"
#include "77_blackwell_fmha/collective/fmha_fusion.hpp"
#include "77_blackwell_fmha/collective/sm100_fmha_load_tma_warpspecialized.hpp"
#include "77_blackwell_fmha/collective/sm100_fmha_fwd_mainloop_tma_warpspecialized.hpp"
#include "77_blackwell_fmha/collective/sm100_fmha_fwd_epilogue_tma_warpspecialized.hpp"
#include "77_blackwell_fmha/kernel/fmha_tile_scheduler.hpp"
#include "77_blackwell_fmha/kernel/sm100_fmha_fwd_kernel_tma_warpspecialized.hpp"

using namespace cute;
using Element    = cutlass::half_t;
using ElementOut = cutlass::half_t;
using TileShape  = Shape<_256, _128, _256>;

using ProblemShape = cute::tuple<int, int, int, cute::tuple<cute::tuple<int, int>, int>>;
using StrideQ   = cute::tuple<int, _1, cute::tuple<cute::tuple<int, int>, int>>;
using StrideK   = cute::tuple<int, _1, cute::tuple<cute::tuple<_0, int>, int>>;
using StrideV   = StrideK;
using StrideO   = StrideQ;
using StrideLSE = cute::tuple<_1, cute::tuple<cute::tuple<int, int>, int>>;

using TileScheduler = std::conditional_t<
    cute::true_type::value,
    cutlass::fmha::kernel::PersistentTileScheduler,
    cutlass::fmha::kernel::IndividualTileScheduler>;

using Mainloop = cutlass::fmha::collective::Sm100FmhaFwdMainloopTmaWarpspecialized<
    Element, float, float, TileShape, StrideQ, StrideK, StrideV,
    cutlass::fmha::collective::CausalMask<true>>;

using Kernel = cutlass::fmha::kernel::Sm100FmhaFwdKernelTmaWarpspecialized<
    ProblemShape, Mainloop,
    cutlass::fmha::collective::Sm100FmhaFwdEpilogueTmaWarpspecialized<
        ElementOut, float, typename Mainloop::TileShapePV, StrideO, StrideLSE>,
    TileScheduler>;

auto* _anchor = &cutlass::device_kernel<Kernel>;


// ===== COMPILED SASS (sm_100a) =====

	.target	sm_100a

	.elftype	@"ET_EXEC"


//--------------------- .note.nv.tkinfo           --------------------------
	.section	.note.nv.tkinfo,"",@"SHT_NOTE"
	.sectionflags	@"SHF_NOTE_NV_TKINFO"
	.tkinfo
        /*0018*/ 	.word	0x00000002
        /*0030*/ 	.string	""
        /*0030*/ 	.string	"ptxas"
        /*0030*/ 	.string	"Cuda compilation tools, release 13.0, V13.0.88"
        /*0030*/ 	.string	"Build cuda_13.0.r13.0/compiler.36424714_0"
        /*0030*/ 	.string	"-arch sm_100a -m 64 "



//--------------------- .note.nv.cuinfo           --------------------------
	.section	.note.nv.cuinfo,"",@"SHT_NOTE"
	.sectionflags	@"SHF_NOTE_NV_CUINFO"
        /*0018*/ 	.short	0x0002
        /*001a*/ 	.short	0x0064
        /*001c*/ 	.short	0x0082
	.zero		2


//--------------------- .nv.info                  --------------------------
	.section	.nv.info,"",@"SHT_CUDA_INFO"
	.align	4


	//----- nvinfo : EIATTR_REGCOUNT
	.align		4
        /*0000*/ 	.byte	0x04, 0x2f
        /*0002*/ 	.short	(.L_34 - .L_33)
	.align		4
.L_33:
        /*0004*/ 	.word	index@(_ZN7cutlass13device_kernelINS_4fmha6kernel36Sm100FmhaFwdKernelTmaWarpspecializedIN4cute5tupleIJiiiNS5_IJNS5_IJiiEEEiEEEEEENS1_10collective38Sm100FmhaFwdMainloopTmaWarpspecializedINS_6half_tEffNS5_IJNS4_1CILi256EEENSC_ILi128EEESD_EEENS5_IJiNSC_ILi1EEES7_EEENS5_IJiSG_NS5_IJNS5_IJNSC_ILi0EEEiEEEiEEEEEESL_NS9_10CausalMaskILb1EEENS5_IJNSC_ILi2EEESG_SG_EEENSC_ILb0EEEEENS9_38Sm100FmhaFwdEpilogueTmaWarpspecializedISB_fNS5_IJSE_SD_SE_EEESH_NS5_IJSG_S7_EEESQ_EENS2_23PersistentTileSchedulerENS2_41Sm100FmhaCtxKernelWarpspecializedScheduleEEEEEvNT_6ParamsE)
        /*0008*/ 	.word	0x00000080


	//----- nvinfo : EIATTR_FRAME_SIZE
	.align		4
.L_34:
        /*000c*/ 	.byte	0x04, 0x11
        /*000e*/ 	.short	(.L_36 - .L_35)
	.align		4
.L_35:
        /*0010*/ 	.word	index@($__internal_3_$__cuda_sm3x_div_rn_noftz_f32_slowpath)
        /*0014*/ 	.word	0x000000d8


	//----- nvinfo : EIATTR_FRAME_SIZE
	.align		4
.L_36:
        /*0018*/ 	.byte	0x04, 0x11
        /*001a*/ 	.short	(.L_38 - .L_37)
	.align		4
.L_37:
        /*001c*/ 	.word	index@($__internal_2_$__cuda_sm10x_tcgen05_guardrail_trap_unallocated_columns_being_dealloced)
        /*0020*/ 	.word	0x000000d8


	//----- nvinfo : EIATTR_FRAME_SIZE
	.align		4
.L_38:
        /*0024*/ 	.byte	0x04, 0x11
        /*0026*/ 	.short	(.L_40 - .L_39)
	.align		4
.L_39:
        /*0028*/ 	.word	index@($__internal_1_$__cuda_sm10x_tcgen05_guardrail_trap_phase_invalid_during_alloc)
        /*002c*/ 	.word	0x000000d8


	//----- nvinfo : EIATTR_FRAME_SIZE
	.align		4
.L_40:
        /*0030*/ 	.byte	0x04, 0x11
        /*0032*/ 	.short	(.L_42 - .L_41)
	.align		4
.L_41:
        /*0034*/ 	.word	index@($__internal_0_$__cuda_sm10x_tcgen05_guardrail_trap_col_being_dealloced_not_returned_by_alloc)
        /*0038*/ 	.word	0x000000d8


	//----- nvinfo : EIATTR_FRAME_SIZE
	.align		4
.L_42:
        /*003c*/ 	.byte	0x04, 0x11
        /*003e*/ 	.short	(.L_44 - .L_43)
	.align		4
.L_43:
        /*0040*/ 	.word	index@(_ZN7cutlass13device_kernelINS_4fmha6kernel36Sm100FmhaFwdKernelTmaWarpspecializedIN4cute5tupleIJiiiNS5_IJNS5_IJiiEEEiEEEEEENS1_10collective38Sm100FmhaFwdMainloopTmaWarpspecializedINS_6half_tEffNS5_IJNS4_1CILi256EEENSC_ILi128EEESD_EEENS5_IJiNSC_ILi1EEES7_EEENS5_IJiSG_NS5_IJNS5_IJNSC_ILi0EEEiEEEiEEEEEESL_NS9_10CausalMaskILb1EEENS5_IJNSC_ILi2EEESG_SG_EEENSC_ILb0EEEEENS9_38Sm100FmhaFwdEpilogueTmaWarpspecializedISB_fNS5_IJSE_SD_SE_EEESH_NS5_IJSG_S7_EEESQ_EENS2_23PersistentTileSchedulerENS2_41Sm100FmhaCtxKernelWarpspecializedScheduleEEEEEvNT_6ParamsE)
        /*0044*/ 	.word	0x000000d8


	//----- nvinfo : EIATTR_MIN_STACK_SIZE
	.align		4
.L_44:
        /*0048*/ 	.byte	0x04, 0x12
        /*004a*/ 	.short	(.L_46 - .L_45)
	.align		4
.L_45:
        /*004c*/ 	.word	index@(_ZN7cutlass13device_kernelINS_4fmha6kernel36Sm100FmhaFwdKernelTmaWarpspecializedIN4cute5tupleIJiiiNS5_IJNS5_IJiiEEEiEEEEEENS1_10collective38Sm100FmhaFwdMainloopTmaWarpspecializedINS_6half_tEffNS5_IJNS4_1CILi256EEENSC_ILi128EEESD_EEENS5_IJiNSC_ILi1EEES7_EEENS5_IJiSG_NS5_IJNS5_IJNSC_ILi0EEEiEEEiEEEEEESL_NS9_10CausalMaskILb1EEENS5_IJNSC_ILi2EEESG_SG_EEENSC_ILb0EEEEENS9_38Sm100FmhaFwdEpilogueTmaWarpspecializedISB_fNS5_IJSE_SD_SE_EEESH_NS5_IJSG_S7_EEESQ_EENS2_23PersistentTileSchedulerENS2_41Sm100FmhaCtxKernelWarpspecializedScheduleEEEEEvNT_6ParamsE)
        /*0050*/ 	.word	0x000000d8
.L_46:


//--------------------- .nv.compat                --------------------------
	.section	.nv.compat,"",@"SHT_CUDA_COMPAT_INFO"
	.align	4
        /*0000*/ 	.byte	0x02, 0x09, 0x01, 0x00, 0x02, 0x02, 0x02, 0x00, 0x02, 0x05, 0x05, 0x00, 0x03, 0x07, 0x01, 0x01
        /*0010*/ 	.byte	0x02, 0x03, 0x01, 0x00, 0x02, 0x06, 0x01, 0x00, 0x04, 0x0b, 0x08, 0x00, 0x01, 0x00, 0x00, 0x00
        /*0020*/ 	.byte	0x00, 0x00, 0x00, 0x00


//--------------------- .nv.info._ZN7cutlass13device_kernelINS_4fmha6kernel36Sm100FmhaFwdKernelTmaWarpspecializedIN4cute5tupleIJiiiNS5_IJNS5_IJiiEEEiEEEEEENS1_10collective38Sm100FmhaFwdMainloopTmaWarpspecializedINS_6half_tEffNS5_IJNS4_1CILi256EEENSC_ILi128EEESD_EEENS5_IJiNSC_ILi1EEES7_EEENS5_IJiSG_NS5_IJNS5_IJNSC_ILi0EEEiEEEiEEEEEESL_NS9_10CausalMaskILb1EEENS5_IJNSC_ILi2EEESG_SG_EEENSC_ILb0EEEEENS9_38Sm100FmhaFwdEpilogueTmaWarpspecializedISB_fNS5_IJSE_SD_SE_EEESH_NS5_IJSG_S7_EEESQ_EENS2_23PersistentTileSchedulerENS2_41Sm100FmhaCtxKernelWarpspecializedScheduleEEEEEvNT_6ParamsE --------------------------
	.section	.nv.info._ZN7cutlass13device_kernelINS_4fmha6kernel36Sm100FmhaFwdKernelTmaWarpspecializedIN4cute5tupleIJiiiNS5_IJNS5_IJiiEEEiEEEEEENS1_10collective38Sm100FmhaFwdMainloopTmaWarpspecializedINS_6half_tEffNS5_IJNS4_1CILi256EEENSC_ILi128EEESD_EEENS5_IJiNSC_ILi1EEES7_EEENS5_IJiSG_NS5_IJNS5_IJNSC_ILi0EEEiEEEiEEEEEESL_NS9_10CausalMaskILb1EEENS5_IJNSC_ILi2EEESG_SG_EEENSC_ILb0EEEEENS9_38Sm100FmhaFwdEpilogueTmaWarpspecializedISB_fNS5_IJSE_SD_SE_EEESH_NS5_IJSG_S7_EEESQ_EENS2_23PersistentTileSchedulerENS2_41Sm100FmhaCtxKernelWarpspecializedScheduleEEEEEvNT_6ParamsE,"",@"SHT_CUDA_INFO"
	.sectionflags	@""
	.align	4


	//----- nvinfo : EIATTR_CUDA_API_VERSION
	.align		4
        /*0000*/ 	.byte	0x04, 0x37
        /*0002*/ 	.short	(.L_48 - .L_47)
.L_47:
        /*0004*/ 	.word	0x00000082


	//----- nvinfo : EIATTR_KPARAM_INFO
	.align		4
.L_48:
        /*0008*/ 	.byte	0x04, 0x17
        /*000a*/ 	.short	(.L_50 - .L_49)
.L_49:
        /*000c*/ 	.word	0x00000000
        /*0010*/ 	.short	0x0000
        /*0012*/ 	.short	0x0000
        /*0014*/ 	.byte	0x00, 0xf0, 0x01, 0x18


	//----- nvinfo : EIATTR_AT_ENTRY_FRAGMENTS
	.align		4
.L_50:
        /*0018*/ 	.byte	0x04, 0x4f
        /*001a*/ 	.short	(.L_52 - .L_51)


	//   ....[0]....
.L_51:
        /*001c*/ 	.word	0x00000006


	//----- nvinfo : EIATTR_RESERVED_SMEM_USED
	.align		4
.L_52:
        /*0020*/ 	.byte	0x01, 0x41
	.zero		2


	//----- nvinfo : EIATTR_SPARSE_MMA_MASK
	.align		4
        /*0024*/ 	.byte	0x03, 0x50
        /*0026*/ 	.short	0x0000


	//----- nvinfo : EIATTR_TCGEN05_1CTA_USED
	.align		4
        /*0028*/ 	.byte	0x01, 0x51
	.zero		2


	//----- nvinfo : EIATTR_MAXREG_COUNT
	.align		4
        /*002c*/ 	.byte	0x03, 0x1b
        /*002e*/ 	.short	0x0080


	//----- nvinfo : EIATTR_NUM_BARRIERS
	.align		4
        /*0030*/ 	.byte	0x02, 0x4c
        /*0032*/ 	.byte	0x01
	.zero		1


	//----- nvinfo : EIATTR_EXTERNS
	.align		4
        /*0034*/ 	.byte	0x04, 0x0f
        /*0036*/ 	.short	(.L_54 - .L_53)


	//   ....[0]....
	.align		4
.L_53:
        /*0038*/ 	.word	index@(vprintf)


	//   ....[1]....
	.align		4
        /*003c*/ 	.word	index@(__assertfail)


	//----- nvinfo : EIATTR_ANNOTATIONS
	.align		4
.L_54:
        /*0040*/ 	.byte	0x04, 0x55
        /*0042*/ 	.short	(.L_56 - .L_55)


	//   ....[0]....
.L_55:
        /*0044*/ 	.word	0x00000001
        /*0048*/ 	.byte	0xa0, 0x44, 0x00, 0x00, 0x01, 0x00, 0x00, 0x00, 0x10, 0x47, 0x00, 0x00, 0x01, 0x00, 0x00, 0x00
        /* <DEDUP_REMOVED lines=80> */
        /*0558*/ 	.byte	0x10, 0x9b, 0x02, 0x00, 0x01, 0x00, 0x00, 0x00, 0x20, 0x9b, 0x02, 0x00


	//----- nvinfo : EIATTR_MERCURY_ISA_VERSION
	.align		4
.L_56:
        /*0564*/ 	.byte	0x03, 0x5f
        /*0566*/ 	.short	0x0101


	//----- nvinfo : EIATTR_INT_WARP_WIDE_INSTR_OFFSETS
	.align		4
        /*0568*/ 	.byte	0x04, 0x31
        /*056a*/ 	.short	(.L_58 - .L_57)


	//   ....[0]....
.L_57:
        /*056c*/ 	.word	0x0002be80


	//   ....[1]....
        /*0570*/ 	.word	0x0002bea0


	//   ....[2]....
        /*0574*/ 	.word	0x0002bed0


	//----- nvinfo : EIATTR_COOP_GROUP_MASK_REGIDS
	.align		4
.L_58:
        /*0578*/ 	.byte	0x04, 0x29
        /*057a*/ 	.short	(.L_60 - .L_59)


	//   ....[0]....
.L_59:
        /*057c*/ 	.word	0xffffffff


	//   ....[1]....
        /*0580*/ 	.word	0xffffffff


	//   ....[2]....
        /*0584*/ 	.word	0xffffffff


	//   ....[3]....
        /*0588*/ 	.word	0xffffffff


	//   ....[4]....
        /*058c*/ 	.word	0xffffffff


	//   ....[5]....
        /*0590*/ 	.word	0xffffffff


	//   ....[6]....
        /*0594*/ 	.word	0xffffffff


	//   ....[7]....
        /*0598*/ 	.word	0xffffffff


	//   ....[8]....
        /*059c*/ 	.word	0xffffffff


	//   ....[9]....
        /*05a0*/ 	.word	0xffffffff


	//   ....[10]....
        /*05a4*/ 	.word	0xffffffff


	//   ....[11]....
        /*05a8*/ 	.word	0xffffffff


	//   ....[12]....
        /*05ac*/ 	.word	0xffffffff


	//   ....[13]....
        /*05b0*/ 	.word	0xffffffff


	//   ....[14]....
        /*05b4*/ 	.word	0xffffffff


	//   ....[15]....
        /*05b8*/ 	.word	0xffffffff


	//   ....[16]....
        /*05bc*/ 	.word	0xffffffff


	//   ....[17]....
        /*05c0*/ 	.word	0xffffffff


	//   ....[18]....
        /*05c4*/ 	.word	0xffffffff


	//----- nvinfo : EIATTR_COOP_GROUP_INSTR_OFFSETS
	.align		4
.L_60:
        /*05c8*/ 	.byte	0x04, 0x28
        /*05ca*/ 	.short	(.L_62 - .L_61)


	//   ....[0]....
.L_61:
        /*05cc*/ 	.word	0x00000120


	//   ....[1]....
        /*05d0*/ 	.word	0x000008e0


	//   ....[2]....
        /*05d4*/ 	.word	0x00000b10


	//   ....[3]....
        /*05d8*/ 	.word	0x00000c40


	//   ....[4]....
        /*05dc*/ 	.word	0x00000d80


	//   ....[5]....
        /*05e0*/ 	.word	0x00001040


	//   ....[6]....
        /*05e4*/ 	.word	0x00001230


	//   ....[7]....
        /*05e8*/ 	.word	0x00001340


	//   ....[8]....
        /*05ec*/ 	.word	0x000014a0


	//   ....[9]....
        /*05f0*/ 	.word	0x00001600


	//   ....[10]....
        /*05f4*/ 	.word	0x000019a0


	//   ....[11]....
        /*05f8*/ 	.word	0x00001bb0


	//   ....[12]....
        /*05fc*/ 	.word	0x00001bc0


	//   ....[13]....
        /*0600*/ 	.word	0x0000f2d0


	//   ....[14]....
        /*0604*/ 	.word	0x00011140


	//   ....[15]....
        /*0608*/ 	.word	0x0001abe0


	//   ....[16]....
        /*060c*/ 	.word	0x0001f180


	//   ....[17]....
        /*0610*/ 	.word	0x0002bd80


	//   ....[18]....
        /*0614*/ 	.word	0x0002bfa0


	//----- nvinfo : EIATTR_REG_RECONFIG
	.align		4
.L_62:
        /*0618*/ 	.byte	0x01, 0x54
	.zero		2


	//----- nvinfo : EIATTR_VRC_CTA_INIT_COUNT
	.align		4
        /*061c*/ 	.byte	0x02, 0x4a
        /*061e*/ 	.byte	0x80
	.zero		1


	//----- nvinfo : EIATTR_SYSCALL_OFFSETS
	.align		4
        /*0620*/ 	.byte	0x04, 0x46
        /*0622*/ 	.short	(.L_64 - .L_63)


	//   ....[0]....
.L_63:
        /*0624*/ 	.word	0x00006dd0


	//   ....[1]....
        /*0628*/ 	.word	0x00006e90


	//   ....[2]....
        /*062c*/ 	.word	0x00006f00


	//   ....[3]....
        /*0630*/ 	.word	0x00006f70


	//   ....[4]....
        /*0634*/ 	.word	0x00006fe0


	//   ....[5]....
        /*0638*/ 	.word	0x00007080


	//   ....[6]....
        /*063c*/ 	.word	0x00007160


	//   ....[7]....
        /*0640*/ 	.word	0x00007200


	//   ....[8]....
        /*0644*/ 	.word	0x000072a0


	//   ....[9]....
        /*0648*/ 	.word	0x00007340


	//   ....[10]....
        /*064c*/ 	.word	0x000073b0


	//   ....[11]....
        /*0650*/ 	.word	0x00007450


	//   ....[12]....
        /*0654*/ 	.word	0x000074f0


	//   ....[13]....
        /*0658*/ 	.word	0x00007560


	//   ....[14]....
        /*065c*/ 	.word	0x00007600


	//   ....[15]....
        /*0660*/ 	.word	0x000076a0


	//   ....[16]....
        /*0664*/ 	.word	0x00007740


	//   ....[17]....
        /*0668*/ 	.word	0x000077e0


	//   ....[18]....
        /*066c*/ 	.word	0x00007850


	//   ....[19]....
        /*0670*/ 	.word	0x000078f0


	//   ....[20]....
        /*0674*/ 	.word	0x00007990


	//   ....[21]....
        /*0678*/ 	.word	0x00007a00


	//   ....[22]....
        /*067c*/ 	.word	0x00007aa0


	//   ....[23]....
        /*0680*/ 	.word	0x00007b40


	//   ....[24]....
        /*0684*/ 	.word	0x00007be0


	//   ....[25]....
        /*0688*/ 	.word	0x00007c80


	//   ....[26]....
        /*068c*/ 	.word	0x00007cf0


	//   ....[27]....
        /*0690*/ 	.word	0x00007d90


	//   ....[28]....
        /*0694*/ 	.word	0x00007e30


	//   ....[29]....
        /*0698*/ 	.word	0x00007ea0


	//   ....[30]....
        /*069c*/ 	.word	0x00007f40


	//   ....[31]....
        /*06a0*/ 	.word	0x00007fe0


	//   ....[32]....
        /*06a4*/ 	.word	0x00008080


	//   ....[33]....
        /*06a8*/ 	.word	0x00008120


	//   ....[34]....
        /*06ac*/ 	.word	0x000081c0


	//   ....[35]....
        /*06b0*/ 	.word	0x00008260


	//   ....[36]....
        /*06b4*/ 	.word	0x000082d0


	//   ....[37]....
        /*06b8*/ 	.word	0x00008370


	//   ....[38]....
        /*06bc*/ 	.word	0x00008410


	//   ....[39]....
        /*06c0*/ 	.word	0x00008480


	//   ....[40]....
        /*06c4*/ 	.word	0x00008520


	//   ....[41]....
        /*06c8*/ 	.word	0x000085c0


	//   ....[42]....
        /*06cc*/ 	.word	0x00008660


	//   ....[43]....
        /*06d0*/ 	.word	0x00008700


	//   ....[44]....
        /*06d4*/ 	.word	0x00008770


	//   ....[45]....
        /*06d8*/ 	.word	0x00008810


	//   ....[46]....
        /*06dc*/ 	.word	0x000088b0


	//   ....[47]....
        /*06e0*/ 	.word	0x00008920


	//   ....[48]....
        /*06e4*/ 	.word	0x000089c0


	//   ....[49]....
        /*06e8*/ 	.word	0x00008a60


	//   ....[50]....
        /*06ec*/ 	.word	0x00008b00


	//   ....[51]....
        /*06f0*/ 	.word	0x00008ba0


	//   ....[52]....
        /*06f4*/ 	.word	0x00008c10


	//   ....[53]....
        /*06f8*/ 	.word	0x00008ca0


	//   ....[54]....
        /*06fc*/ 	.word	0x00008d40


	//   ....[55]....
        /*0700*/ 	.word	0x00008db0


	//   ....[56]....
        /*0704*/ 	.word	0x00008e50


	//   ....[57]....
        /*0708*/ 	.word	0x00008ef0


	//   ....[58]....
        /*070c*/ 	.word	0x00008f90


	//   ....[59]....
        /*0710*/ 	.word	0x00009030


	//   ....[60]....
        /*0714*/ 	.word	0x0000f470


	//   ....[61]....
        /*0718*/ 	.word	0x0000f6a0


	//   ....[62]....
        /*071c*/ 	.word	0x0000f8d0


	//   ....[63]....
        /*0720*/ 	.word	0x0000fb00


	//   ....[64]....
        /*0724*/ 	.word	0x0000fd30


	//   ....[65]....
        /*0728*/ 	.word	0x0000ff60


	//   ....[66]....
        /*072c*/ 	.word	0x00010190


	//   ....[67]....
        /*0730*/ 	.word	0x000103c0


	//   ....[68]....
        /*0734*/ 	.word	0x000105c0


	//   ....[69]....
        /*0738*/ 	.word	0x00010720


	//   ....[70]....
        /*073c*/ 	.word	0x00010880


	//   ....[71]....
        /*0740*/ 	.word	0x000109e0


	//   ....[72]....
        /*0744*/ 	.word	0x00010b40


	//   ....[73]....
        /*0748*/ 	.word	0x00010ca0


	//   ....[74]....
        /*074c*/ 	.word	0x00010e00


	//   ....[75]....
        /*0750*/ 	.word	0x000112e0


	//   ....[76]....
        /*0754*/ 	.word	0x00011510


	//   ....[77]....
        /*0758*/ 	.word	0x00011740


	//   ....[78]....
        /*075c*/ 	.word	0x00011970


	//   ....[79]....
        /*0760*/ 	.word	0x00011ba0


	//   ....[80]....
        /*0764*/ 	.word	0x00011dd0


	//   ....[81]....
        /*0768*/ 	.word	0x00012000


	//   ....[82]....
        /*076c*/ 	.word	0x00012230


	//   ....[83]....
        /*0770*/ 	.word	0x00012430


	//   ....[84]....
        /*0774*/ 	.word	0x00012590


	//   ....[85]....
        /*0778*/ 	.word	0x000126f0


	//   ....[86]....
        /*077c*/ 	.word	0x00012850


	//   ....[87]....
        /*0780*/ 	.word	0x000129b0


	//   ....[88]....
        /*0784*/ 	.word	0x00012b10


	//   ....[89]....
        /*0788*/ 	.word	0x00012c70


	//   ....[90]....
        /*078c*/ 	.word	0x000134c0


	//   ....[91]....
        /*0790*/ 	.word	0x00013800


	//   ....[92]....
        /*0794*/ 	.word	0x00013b40


	//   ....[93]....
        /*0798*/ 	.word	0x00013e80


	//   ....[94]....
        /*079c*/ 	.word	0x000141c0


	//   ....[95]....
        /*07a0*/ 	.word	0x00014500


	//   ....[96]....
        /*07a4*/ 	.word	0x00014840


	//   ....[97]....
        /*07a8*/ 	.word	0x00014b80


	//   ....[98]....
        /*07ac*/ 	.word	0x00014ec0


	//   ....[99]....
        /*07b0*/ 	.word	0x00015200


	//   ....[100]....
        /*07b4*/ 	.word	0x00015540


	//   ....[101]....
        /*07b8*/ 	.word	0x00015880


	//   ....[102]....
        /*07bc*/ 	.word	0x00015bc0


	//   ....[103]....
        /*07c0*/ 	.word	0x00015f00


	//   ....[104]....
        /*07c4*/ 	.word	0x00016240


	//   ....[105]....
        /*07c8*/ 	.word	0x00017090


	//   ....[106]....
        /*07cc*/ 	.word	0x000173c0


	//   ....[107]....
        /*07d0*/ 	.word	0x000176f0


	//   ....[108]....
        /*07d4*/ 	.word	0x00017a20


	//   ....[109]....
        /*07d8*/ 	.word	0x00017d50


	//   ....[110]....
        /*07dc*/ 	.word	0x00018080


	//   ....[111]....
        /*07e0*/ 	.word	0x000183b0


	//   ....[112]....
        /*07e4*/ 	.word	0x000186e0


	//   ....[113]....
        /*07e8*/ 	.word	0x00018a20


	//   ....[114]....
        /*07ec*/ 	.word	0x00018d60


	//   ....[115]....
        /*07f0*/ 	.word	0x000190a0


	//   ....[116]....
        /*07f4*/ 	.word	0x000193e0


	//   ....[117]....
        /*07f8*/ 	.word	0x00019720


	//   ....[118]....
        /*07fc*/ 	.word	0x00019a60


	//   ....[119]....
        /*0800*/ 	.word	0x00019da0


	//   ....[120]....
        /*0804*/ 	.word	0x0001ae20


	//   ....[121]....
        /*0808*/ 	.word	0x0001af90


	//   ....[122]....
        /*080c*/ 	.word	0x0001b100


	//   ....[123]....
        /*0810*/ 	.word	0x0001b270


	//   ....[124]....
        /*0814*/ 	.word	0x0001b800


	//   ....[125]....
        /*0818*/ 	.word	0x0001e2f0


	//   ....[126]....
        /*081c*/ 	.word	0x0001e5f0


	//   ....[127]....
        /*0820*/ 	.word	0x0001eff0


	//   ....[128]....
        /*0824*/ 	.word	0x0001f3c0


	//   ....[129]....
        /*0828*/ 	.word	0x0001f530


	//   ....[130]....
        /*082c*/ 	.word	0x0001f6a0


	//   ....[131]....
        /*0830*/ 	.word	0x0001f810


	//   ....[132]....
        /*0834*/ 	.word	0x00022690


	//   ....[133]....
        /*0838*/ 	.word	0x00025240


	//   ....[134]....
        /*083c*/ 	.word	0x00025550


	//   ....[135]....
        /*0840*/ 	.word	0x00025fa0


	//----- nvinfo : EIATTR_MBARRIER_INSTR_OFFSETS
	.align		4
.L_64:
        /*0844*/ 	.byte	0x04, 0x39
        /*0846*/ 	.short	(.L_66 - .L_65)


	//   ....[0]....
.L_65:
        /*0848*/ 	.word	0x000009c0
        /*084c*/ 	.word	0x000000ff
        /*0850*/ 	.word	0x00070000
        /*0854*/ 	.short	0x0100
        /*0856*/ 	.byte	0x05
	.zero		1


	//   ....[1]....
        /*0858*/ 	.word	0x000009d0
        /*085c*/ 	.word	0x000000ff
        /*0860*/ 	.word	0x00070010
        /*0864*/ 	.short	0x0100
        /*0866*/ 	.byte	0x05
	.zero		1


	//   ....[2]....
        /*0868*/ 	.word	0x000009e0
        /*086c*/ 	.word	0x000000ff
        /*0870*/ 	.word	0x00070008
        /*0874*/ 	.short	0x0100
        /*0876*/ 	.byte	0x05
	.zero		1


	//   ....[3]....
        /*0878*/ 	.word	0x000009f0
        /*087c*/ 	.word	0x000000ff
        /*0880*/ 	.word	0x00070018
        /*0884*/ 	.short	0x0100
        /*0886*/ 	.byte	0x05
	.zero		1


	//   ....[4]....
        /*0888*/ 	.word	0x00000bd0
        /*088c*/ 	.word	0x000000ff
        /*0890*/ 	.word	0x00070020
        /*0894*/ 	.short	0x0100
        /*0896*/ 	.byte	0x05
	.zero		1


	//   ....[5]....
        /*0898*/ 	.word	0x00000be0
        /*089c*/ 	.word	0x000000ff
        /*08a0*/ 	.word	0x00070038
        /*08a4*/ 	.short	0x0100
        /*08a6*/ 	.byte	0x05
	.zero		1


	//   ....[6]....
        /*08a8*/ 	.word	0x00000bf0
        /*08ac*/ 	.word	0x000000ff
        /*08b0*/ 	.word	0x00070028
        /*08b4*/ 	.short	0x0100
        /*08b6*/ 	.byte	0x05
	.zero		1


	//   ....[7]....
        /*08b8*/ 	.word	0x00000c00
        /*08bc*/ 	.word	0x000000ff
        /*08c0*/ 	.word	0x00070040
        /*08c4*/ 	.short	0x0100
        /*08c6*/ 	.byte	0x05
	.zero		1


	//   ....[8]....
        /*08c8*/ 	.word	0x00000c10
        /*08cc*/ 	.word	0x000000ff
        /*08d0*/ 	.word	0x00070030
        /*08d4*/ 	.short	0x0100
        /*08d6*/ 	.byte	0x05
	.zero		1


	//   ....[9]....
        /*08d8*/ 	.word	0x00000c20
        /*08dc*/ 	.word	0x000000ff
        /*08e0*/ 	.word	0x00070048
        /*08e4*/ 	.short	0x0100
        /*08e6*/ 	.byte	0x05
	.zero		1


	//   ....[10]....
        /*08e8*/ 	.word	0x00000d50
        /*08ec*/ 	.word	0x000000ff
        /*08f0*/ 	.word	0x00070050
        /*08f4*/ 	.short	0x0100
        /*08f6*/ 	.byte	0x06
	.zero		1


	//   ....[11]....
        /*08f8*/ 	.word	0x00000d60
        /*08fc*/ 	.word	0x000000ff
        /*0900*/ 	.word	0x00070058
        /*0904*/ 	.short	0x0100
        /*0906*/ 	.byte	0x06
	.zero		1


	//   ....[12]....
        /*0908*/ 	.word	0x00000f10
        /*090c*/ 	.word	0x000000ff
        /*0910*/ 	.word	0x00070060
        /*0914*/ 	.short	0x0100
        /*0916*/ 	.byte	0x08
	.zero		1


	//   ....[13]....
        /*0918*/ 	.word	0x00000f20
        /*091c*/ 	.word	0x000000ff
        /*0920*/ 	.word	0x00070068
        /*0924*/ 	.short	0x0100
        /*0926*/ 	.byte	0x08
	.zero		1


	//   ....[14]....
        /*0928*/ 	.word	0x00001100
        /*092c*/ 	.word	0x000000ff
        /*0930*/ 	.word	0x00070070
        /*0934*/ 	.short	0x0100
        /*0936*/ 	.byte	0x08
	.zero		1


	//   ....[15]....
        /*0938*/ 	.word	0x00001110
        /*093c*/ 	.word	0x000000ff
        /*0940*/ 	.word	0x00070078
        /*0944*/ 	.short	0x0100
        /*0946*/ 	.byte	0x08
	.zero		1


	//   ....[16]....
        /*0948*/ 	.word	0x00001310
        /*094c*/ 	.word	0x000000ff
        /*0950*/ 	.word	0x00070080
        /*0954*/ 	.short	0x0100
        /*0956*/ 	.byte	0x0a
	.zero		1


	//   ....[17]....
        /*0958*/ 	.word	0x00001320
        /*095c*/ 	.word	0x000000ff
        /*0960*/ 	.word	0x00070088
        /*0964*/ 	.short	0x0100
        /*0966*/ 	.byte	0x0a
	.zero		1


	//   ....[18]....
        /*0968*/ 	.word	0x00001450
        /*096c*/ 	.word	0x000000ff
        /*0970*/ 	.word	0x00070090
        /*0974*/ 	.short	0x0100
        /*0976*/ 	.byte	0x0b
	.zero		1


	//   ....[19]....
        /*0978*/ 	.word	0x00001460
        /*097c*/ 	.word	0x000000ff
        /*0980*/ 	.word	0x000700a0
        /*0984*/ 	.short	0x0100
        /*0986*/ 	.byte	0x0b
	.zero		1


	//   ....[20]....
        /*0988*/ 	.word	0x00001470
        /*098c*/ 	.word	0x000000ff
        /*0990*/ 	.word	0x00070098
        /*0994*/ 	.short	0x0100
        /*0996*/ 	.byte	0x0b
	.zero		1


	//   ....[21]....
        /*0998*/ 	.word	0x00001480
        /*099c*/ 	.word	0x000000ff
        /*09a0*/ 	.word	0x000700a8
        /*09a4*/ 	.short	0x0100
        /*09a6*/ 	.byte	0x0b
	.zero		1


	//   ....[22]....
        /*09a8*/ 	.word	0x000015b0
        /*09ac*/ 	.word	0x000000ff
        /*09b0*/ 	.word	0x000700b0
        /*09b4*/ 	.short	0x0100
        /*09b6*/ 	.byte	0x0b
	.zero		1


	//   ....[23]....
        /*09b8*/ 	.word	0x000015c0
        /*09bc*/ 	.word	0x000000ff
        /*09c0*/ 	.word	0x000700c0
        /*09c4*/ 	.short	0x0100
        /*09c6*/ 	.byte	0x0b
	.zero		1


	//   ....[24]....
        /*09c8*/ 	.word	0x000015d0
        /*09cc*/ 	.word	0x000000ff
        /*09d0*/ 	.word	0x000700b8
        /*09d4*/ 	.short	0x0100
        /*09d6*/ 	.byte	0x0b
	.zero		1


	//   ....[25]....
        /*09d8*/ 	.word	0x000015e0
        /*09dc*/ 	.word	0x000000ff
        /*09e0*/ 	.word	0x000700c8
        /*09e4*/ 	.short	0x0100
        /*09e6*/ 	.byte	0x0b
	.zero		1


	//   ....[26]....
        /*09e8*/ 	.word	0x000016e0
        /*09ec*/ 	.word	0x000000ff
        /*09f0*/ 	.word	0x000700d0
        /*09f4*/ 	.short	0x0100
        /*09f6*/ 	.byte	0x0b
	.zero		1


	//   ....[27]....
        /*09f8*/ 	.word	0x000016f0
        /*09fc*/ 	.word	0x000000ff
        /*0a00*/ 	.word	0x000700d8
        /*0a04*/ 	.short	0x0100
        /*0a06*/ 	.byte	0x0b
	.zero		1


	//   ....[28]....
        /*0a08*/ 	.word	0x00001d40
        /*0a0c*/ 	.word	0x000000ff
        /*0a10*/ 	.word	0x00070000
        /*0a14*/ 	.short	0x010a
        /*0a16*/ 	.byte	0x16
	.zero		1


	//   ....[29]....
        /*0a18*/ 	.word	0x00001db0
        /*0a1c*/ 	.word	0x000000ff
        /*0a20*/ 	.word	0x00070020
        /*0a24*/ 	.short	0x010a
        /*0a26*/ 	.byte	0x14
	.zero		1


	//   ....[30]....
        /*0a28*/ 	.word	0x00001e80
        /*0a2c*/ 	.word	0x000000ff
        /*0a30*/ 	.word	0x00070058
        /*0a34*/ 	.short	0x010a
        /*0a36*/ 	.byte	0x16
	.zero		1


	//   ....[31]....
        /*0a38*/ 	.word	0x000029b0
        /*0a3c*/ 	.word	0x000000ff
        /*0a40*/ 	.word	0x00070008
        /*0a44*/ 	.short	0x010a
        /*0a46*/ 	.byte	0x16
	.zero		1


	//   ....[32]....
        /*0a48*/ 	.word	0x00002a30
        /*0a4c*/ 	.word	0x000000ff
        /*0a50*/ 	.word	0x00070068
        /*0a54*/ 	.short	0x010a
        /*0a56*/ 	.byte	0x16
	.zero		1


	//   ....[33]....
        /*0a58*/ 	.word	0x00003460
        /*0a5c*/ 	.word	0x000000ff
        /*0a60*/ 	.word	0x00070020
        /*0a64*/ 	.short	0x010a
        /*0a66*/ 	.byte	0x04
	.zero		1


	//   ....[34]....
        /*0a68*/ 	.word	0x00003500
        /*0a6c*/ 	.word	0x000000ff
        /*0a70*/ 	.word	0x000700a0
        /*0a74*/ 	.short	0x010a
        /*0a76*/ 	.byte	0x16
	.zero		1


	//   ....[35]....
        /*0a78*/ 	.word	0x00003590
        /*0a7c*/ 	.word	0x000000ff
        /*0a80*/ 	.word	0x00070058
        /*0a84*/ 	.short	0x010a
        /*0a86*/ 	.byte	0x16
	.zero		1


	//   ....[36]....
        /*0a88*/ 	.word	0x00003ba0
        /*0a8c*/ 	.word	0x000000ff
        /*0a90*/ 	.word	0x00070020
        /*0a94*/ 	.short	0x010a
        /*0a96*/ 	.byte	0x07
	.zero		1


	//   ....[37]....
        /*0a98*/ 	.word	0x00004800
        /*0a9c*/ 	.word	0x000000ff
        /*0aa0*/ 	.word	0x000700a8
        /*0aa4*/ 	.short	0x010a
        /*0aa6*/ 	.byte	0x16
	.zero		1


	//   ....[38]....
        /*0aa8*/ 	.word	0x00004870
        /*0aac*/ 	.word	0x000000ff
        /*0ab0*/ 	.word	0x00070068
        /*0ab4*/ 	.short	0x010a
        /*0ab6*/ 	.byte	0x16
	.zero		1


	//   ....[39]....
        /*0ab8*/ 	.word	0x00005ba0
        /*0abc*/ 	.word	0x000000ff
        /*0ac0*/ 	.word	0x00070020
        /*0ac4*/ 	.short	0x010a
        /*0ac6*/ 	.byte	0x04
	.zero		1


	//   ....[40]....
        /*0ac8*/ 	.word	0x00005c40
        /*0acc*/ 	.word	0x000000ff
        /*0ad0*/ 	.word	0x000700a0
        /*0ad4*/ 	.short	0x010a
        /*0ad6*/ 	.byte	0x16
	.zero		1


	//   ....[41]....
        /*0ad8*/ 	.word	0x00005cd0
        /*0adc*/ 	.word	0x000000ff
        /*0ae0*/ 	.word	0x00070058
        /*0ae4*/ 	.short	0x010a
        /*0ae6*/ 	.byte	0x16
	.zero		1


	//   ....[42]....
        /*0ae8*/ 	.word	0x00006290
        /*0aec*/ 	.word	0x000000ff
        /*0af0*/ 	.word	0x000700a8
        /*0af4*/ 	.short	0x010a
        /*0af6*/ 	.byte	0x16
	.zero		1


	//   ....[43]....
        /*0af8*/ 	.word	0x00006300
        /*0afc*/ 	.word	0x000000ff
        /*0b00*/ 	.word	0x00070068
        /*0b04*/ 	.short	0x010a
        /*0b06*/ 	.byte	0x16
	.zero		1


	//   ....[44]....
        /*0b08*/ 	.word	0x00006cd0
        /*0b0c*/ 	.word	0x00000010
        /*0b10*/ 	.word	0x000700c0
        /*0b14*/ 	.short	0x010a
        /*0b16*/ 	.byte	0xff
	.zero		1


	//   ....[45]....
        /*0b18*/ 	.word	0x0000be70
        /*0b1c*/ 	.word	0x000000ff
        /*0b20*/ 	.word	0x000700b0
        /*0b24*/ 	.short	0x0101
        /*0b26*/ 	.byte	0x04
	.zero		1


	//   ....[46]....
        /*0b28*/ 	.word	0x0000e9f0
        /*0b2c*/ 	.word	0x00000000
        /*0b30*/ 	.word	0x000700c8
        /*0b34*/ 	.short	0x010a
        /*0b36*/ 	.byte	0xff
	.zero		1


	//   ....[47]....
        /*0b38*/ 	.word	0x0000ee00
        /*0b3c*/ 	.word	0x00000000
        /*0b40*/ 	.word	0x000700b8
        /*0b44*/ 	.short	0x0101
        /*0b46*/ 	.byte	0xff
	.zero		1


	//   ....[48]....
        /*0b48*/ 	.word	0x0000ef50
        /*0b4c*/ 	.word	0x0000003b
        /*0b50*/ 	.word	0x00070070
        /*0b54*/ 	.short	0x010a
        /*0b56*/ 	.byte	0xff
	.zero		1


	//   ....[49]....
        /*0b58*/ 	.word	0x0000efe0
        /*0b5c*/ 	.word	0x00000000
        /*0b60*/ 	.word	0x00000000
        /*0b64*/ 	.short	0x0101
        /*0b66*/ 	.byte	0xff
	.zero		1


	//   ....[50]....
        /*0b68*/ 	.word	0x0000f040
        /*0b6c*/ 	.word	0x0000003b
        /*0b70*/ 	.word	0x00070080
        /*0b74*/ 	.short	0x010a
        /*0b76*/ 	.byte	0xff
	.zero		1


	//   ....[51]....
        /*0b78*/ 	.word	0x0000f120
        /*0b7c*/ 	.word	0x0000003b
        /*0b80*/ 	.word	0x00070070
        /*0b84*/ 	.short	0x010a
        /*0b86*/ 	.byte	0xff
	.zero		1


	//   ....[52]....
        /*0b88*/ 	.word	0x0000f2b0
        /*0b8c*/ 	.word	0x0000003b
        /*0b90*/ 	.word	0x00070090
        /*0b94*/ 	.short	0x010a
        /*0b96*/ 	.byte	0xff
	.zero		1


	//   ....[53]....
        /*0b98*/ 	.word	0x00010ee0
        /*0b9c*/ 	.word	0x00000000
        /*0ba0*/ 	.word	0x00000000
        /*0ba4*/ 	.short	0x0101
        /*0ba6*/ 	.byte	0xff
	.zero		1


	//   ....[54]....
        /*0ba8*/ 	.word	0x00010f60
        /*0bac*/ 	.word	0x00000000
        /*0bb0*/ 	.word	0x00000000
        /*0bb4*/ 	.short	0x0101
        /*0bb6*/ 	.byte	0xff
	.zero		1


	//   ....[55]....
        /*0bb8*/ 	.word	0x00010fc0
        /*0bbc*/ 	.word	0x0000003b
        /*0bc0*/ 	.word	0x00070080
        /*0bc4*/ 	.short	0x010a
        /*0bc6*/ 	.byte	0xff
	.zero		1


	//   ....[56]....
        /*0bc8*/ 	.word	0x00011120
        /*0bcc*/ 	.word	0x0000003b
        /*0bd0*/ 	.word	0x00070098
        /*0bd4*/ 	.short	0x010a
        /*0bd6*/ 	.byte	0xff
	.zero		1


	//   ....[57]....
        /*0bd8*/ 	.word	0x00012d30
        /*0bdc*/ 	.word	0x00000000
        /*0be0*/ 	.word	0x00000000
        /*0be4*/ 	.short	0x0101
        /*0be6*/ 	.byte	0xff
	.zero		1


	//   ....[58]....
        /*0be8*/ 	.word	0x00012dc0
        /*0bec*/ 	.word	0x00000003
        /*0bf0*/ 	.word	0x00000000
        /*0bf4*/ 	.short	0x0101
        /*0bf6*/ 	.byte	0xff
	.zero		1


	//   ....[59]....
        /*0bf8*/ 	.word	0x00012e50
        /*0bfc*/ 	.word	0x00000004
        /*0c00*/ 	.word	0x00000000
        /*0c04*/ 	.short	0x0101
        /*0c06*/ 	.byte	0xff
	.zero		1


	//   ....[60]....
        /*0c08*/ 	.word	0x00012ea0
        /*0c0c*/ 	.word	0x0000003b
        /*0c10*/ 	.word	0x00070070
        /*0c14*/ 	.short	0x010a
        /*0c16*/ 	.byte	0xff
	.zero		1


	//   ....[61]....
        /*0c18*/ 	.word	0x00012f40
        /*0c1c*/ 	.word	0x00000000
        /*0c20*/ 	.word	0x00000000
        /*0c24*/ 	.short	0x0101
        /*0c26*/ 	.byte	0xff
	.zero		1


	//   ....[62]....
        /*0c28*/ 	.word	0x00012fa0
        /*0c2c*/ 	.word	0x0000003b
        /*0c30*/ 	.word	0x00070090
        /*0c34*/ 	.short	0x010a
        /*0c36*/ 	.byte	0xff
	.zero		1


	//   ....[63]....
        /*0c38*/ 	.word	0x00013020
        /*0c3c*/ 	.word	0x0000003b
        /*0c40*/ 	.word	0x000700c0
        /*0c44*/ 	.short	0x010a
        /*0c46*/ 	.byte	0xff
	.zero		1


	//   ....[64]....
        /*0c48*/ 	.word	0x00016a70
        /*0c4c*/ 	.word	0x00000000
        /*0c50*/ 	.word	0x00000000
        /*0c54*/ 	.short	0x0101
        /*0c56*/ 	.byte	0xff
	.zero		1


	//   ....[65]....
        /*0c58*/ 	.word	0x00016aa0
        /*0c5c*/ 	.word	0x0000003b
        /*0c60*/ 	.word	0x000700b0
        /*0c64*/ 	.short	0x0101
        /*0c66*/ 	.byte	0xff
	.zero		1


	//   ....[66]....
        /*0c68*/ 	.word	0x00016b20
        /*0c6c*/ 	.word	0x0000003b
        /*0c70*/ 	.word	0x00070080
        /*0c74*/ 	.short	0x010a
        /*0c76*/ 	.byte	0xff
	.zero		1


	//   ....[67]....
        /*0c78*/ 	.word	0x00016bb0
        /*0c7c*/ 	.word	0x0000001f
        /*0c80*/ 	.word	0x00000000
        /*0c84*/ 	.short	0x0101
        /*0c86*/ 	.byte	0xff
	.zero		1


	//   ....[68]....
        /*0c88*/ 	.word	0x00016c00
        /*0c8c*/ 	.word	0x0000003b
        /*0c90*/ 	.word	0x00070098
        /*0c94*/ 	.short	0x010a
        /*0c96*/ 	.byte	0xff
	.zero		1


	//   ....[69]....
        /*0c98*/ 	.word	0x00016c80
        /*0c9c*/ 	.word	0x0000003b
        /*0ca0*/ 	.word	0x000700c8
        /*0ca4*/ 	.short	0x010a
        /*0ca6*/ 	.byte	0xff
	.zero		1


	//   ....[70]....
        /*0ca8*/ 	.word	0x0001a5e0
        /*0cac*/ 	.word	0x00000003
        /*0cb0*/ 	.word	0x00000000
        /*0cb4*/ 	.short	0x0101
        /*0cb6*/ 	.byte	0xff
	.zero		1


	//   ....[71]....
        /*0cb8*/ 	.word	0x0001a610
        /*0cbc*/ 	.word	0x0000003b
        /*0cc0*/ 	.word	0x000700b8
        /*0cc4*/ 	.short	0x0101
        /*0cc6*/ 	.byte	0xff
	.zero		1


	//   ....[72]....
        /*0cc8*/ 	.word	0x0001aa90
        /*0ccc*/ 	.word	0x000000ff
        /*0cd0*/ 	.word	0x00000000
        /*0cd4*/ 	.short	0x010a
        /*0cd6*/ 	.byte	0x06
	.zero		1


	//   ....[73]....
        /*0cd8*/ 	.word	0x0001ad00
        /*0cdc*/ 	.word	0x000000ff
        /*0ce0*/ 	.word	0x00000000
        /*0ce4*/ 	.short	0x010a
        /*0ce6*/ 	.byte	0x05
	.zero		1


	//   ....[74]....
        /*0ce8*/ 	.word	0x0001b920
        /*0cec*/ 	.word	0x000000ff
        /*0cf0*/ 	.word	0x00000000
        /*0cf4*/ 	.short	0x0101
        /*0cf6*/ 	.byte	0x04
	.zero		1


	//   ....[75]....
        /*0cf8*/ 	.word	0x0001b990
        /*0cfc*/ 	.word	0x000000ff
        /*0d00*/ 	.word	0x00000000
        /*0d04*/ 	.short	0x010a
        /*0d06*/ 	.byte	0x2e
	.zero		1


	//   ....[76]....
        /*0d08*/ 	.word	0x0001bc40
        /*0d0c*/ 	.word	0x000000ff
        /*0d10*/ 	.word	0x00000000
        /*0d14*/ 	.short	0x0101
        /*0d16*/ 	.byte	0x2d
	.zero		1


	//   ....[77]....
        /*0d18*/ 	.word	0x0001e6f0
        /*0d1c*/ 	.word	0x000000ff
        /*0d20*/ 	.word	0x00000000
        /*0d24*/ 	.short	0x0101
        /*0d26*/ 	.byte	0x05
	.zero		1


	//   ....[78]....
        /*0d28*/ 	.word	0x0001e870
        /*0d2c*/ 	.word	0x000000ff
        /*0d30*/ 	.word	0x00000000
        /*0d34*/ 	.short	0x010a
        /*0d36*/ 	.byte	0x06
	.zero		1


	//   ....[79]....
        /*0d38*/ 	.word	0x0001eed0
        /*0d3c*/ 	.word	0x000000ff
        /*0d40*/ 	.word	0x00000000
        /*0d44*/ 	.short	0x010a
        /*0d46*/ 	.byte	0x06
	.zero		1


	//   ....[80]....
        /*0d48*/ 	.word	0x0001f290
        /*0d4c*/ 	.word	0x000000ff
        /*0d50*/ 	.word	0x00000000
        /*0d54*/ 	.short	0x010a
        /*0d56*/ 	.byte	0x04
	.zero		1


	//   ....[81]....
        /*0d58*/ 	.word	0x000227e0
        /*0d5c*/ 	.word	0x000000ff
        /*0d60*/ 	.word	0x00000000
        /*0d64*/ 	.short	0x0101
        /*0d66*/ 	.byte	0x04
	.zero		1


	//   ....[82]....
        /*0d68*/ 	.word	0x00022840
        /*0d6c*/ 	.word	0x000000ff
        /*0d70*/ 	.word	0x00000000
        /*0d74*/ 	.short	0x010a
        /*0d76*/ 	.byte	0x2e
	.zero		1


	//   ....[83]....
        /*0d78*/ 	.word	0x00022da0
        /*0d7c*/ 	.word	0x000000ff
        /*0d80*/ 	.word	0x00000000
        /*0d84*/ 	.short	0x0101
        /*0d86*/ 	.byte	0x2d
	.zero		1


	//   ....[84]....
        /*0d88*/ 	.word	0x00025650
        /*0d8c*/ 	.word	0x000000ff
        /*0d90*/ 	.word	0x00000000
        /*0d94*/ 	.short	0x0101
        /*0d96*/ 	.byte	0x05
	.zero		1


	//   ....[85]....
        /*0d98*/ 	.word	0x00025810
        /*0d9c*/ 	.word	0x000000ff
        /*0da0*/ 	.word	0x00000000
        /*0da4*/ 	.short	0x010a
        /*0da6*/ 	.byte	0x06
	.zero		1


	//   ....[86]....
        /*0da8*/ 	.word	0x00025e80
        /*0dac*/ 	.word	0x000000ff
        /*0db0*/ 	.word	0x00000000
        /*0db4*/ 	.short	0x010a
        /*0db6*/ 	.byte	0x06
	.zero		1


	//   ....[87]....
        /*0db8*/ 	.word	0x00026120
        /*0dbc*/ 	.word	0x000000ff
        /*0dc0*/ 	.word	0x00000000
        /*0dc4*/ 	.short	0x0101
        /*0dc6*/ 	.byte	0x04
	.zero		1


	//   ....[88]....
        /*0dc8*/ 	.word	0x000261b0
        /*0dcc*/ 	.word	0x000000ff
        /*0dd0*/ 	.word	0x00000000
        /*0dd4*/ 	.short	0x010a
        /*0dd6*/ 	.byte	0x04
	.zero		1


	//   ....[89]....
        /*0dd8*/ 	.word	0x00026260
        /*0ddc*/ 	.word	0x000000ff
        /*0de0*/ 	.word	0x00000000
        /*0de4*/ 	.short	0x0101
        /*0de6*/ 	.byte	0x04
	.zero		1


	//   ....[90]....
        /*0de8*/ 	.word	0x00026960
        /*0dec*/ 	.word	0x000000ff
        /*0df0*/ 	.word	0x00070010
        /*0df4*/ 	.short	0x010a
        /*0df6*/ 	.byte	0x08
	.zero		1


	//   ....[91]....
        /*0df8*/ 	.word	0x00026c90
        /*0dfc*/ 	.word	0x000000ff
        /*0e00*/ 	.word	0x00070038
        /*0e04*/ 	.short	0x010a
        /*0e06*/ 	.byte	0x29
	.zero		1


	//   ....[92]....
        /*0e08*/ 	.word	0x00026fc0
        /*0e0c*/ 	.word	0x000000ff
        /*0e10*/ 	.word	0x00070018
        /*0e14*/ 	.short	0x010a
        /*0e16*/ 	.byte	0x08
	.zero		1


	//   ....[93]....
        /*0e18*/ 	.word	0x00027320
        /*0e1c*/ 	.word	0x000000ff
        /*0e20*/ 	.word	0x00070038
        /*0e24*/ 	.short	0x010a
        /*0e26*/ 	.byte	0x29
	.zero		1


	//   ....[94]....
        /*0e28*/ 	.word	0x00027720
        /*0e2c*/ 	.word	0x000000ff
        /*0e30*/ 	.word	0x00070038
        /*0e34*/ 	.short	0x010a
        /*0e36*/ 	.byte	0x29
	.zero		1


	//   ....[95]....
        /*0e38*/ 	.word	0x00027aa0
        /*0e3c*/ 	.word	0x000000ff
        /*0e40*/ 	.word	0x00070038
        /*0e44*/ 	.short	0x010a
        /*0e46*/ 	.byte	0x29
	.zero		1


	//   ....[96]....
        /*0e48*/ 	.word	0x00027e00
        /*0e4c*/ 	.word	0x000000ff
        /*0e50*/ 	.word	0x00070038
        /*0e54*/ 	.short	0x010a
        /*0e56*/ 	.byte	0x29
	.zero		1


	//   ....[97]....
        /*0e58*/ 	.word	0x00028150
        /*0e5c*/ 	.word	0x000000ff
        /*0e60*/ 	.word	0x00070038
        /*0e64*/ 	.short	0x010a
        /*0e66*/ 	.byte	0x29
	.zero		1


	//   ....[98]....
        /*0e68*/ 	.word	0x00028520
        /*0e6c*/ 	.word	0x000000ff
        /*0e70*/ 	.word	0x00070038
        /*0e74*/ 	.short	0x010a
        /*0e76*/ 	.byte	0x29
	.zero		1


	//   ....[99]....
        /*0e78*/ 	.word	0x00028860
        /*0e7c*/ 	.word	0x000000ff
        /*0e80*/ 	.word	0x00070038
        /*0e84*/ 	.short	0x010a
        /*0e86*/ 	.byte	0x21
	.zero		1


	//   ....[100]....
        /*0e88*/ 	.word	0x000290c0
        /*0e8c*/ 	.word	0x000000ff
        /*0e90*/ 	.word	0x000700b0
        /*0e94*/ 	.short	0x010a
        /*0e96*/ 	.byte	0x17
	.zero		1


	//   ....[101]....
        /*0e98*/ 	.word	0x0002a880
        /*0e9c*/ 	.word	0x000000ff
        /*0ea0*/ 	.word	0x000700b8
        /*0ea4*/ 	.short	0x010a
        /*0ea6*/ 	.byte	0x17
	.zero		1


	//   ....[102]....
        /*0ea8*/ 	.word	0x0002bc10
        /*0eac*/ 	.word	0x000000ff
        /*0eb0*/ 	.word	0x00000000
        /*0eb4*/ 	.short	0x0101
        /*0eb6*/ 	.byte	0x08
	.zero		1


	//   ....[103]....
        /*0eb8*/ 	.word	0x0002bc90
        /*0ebc*/ 	.word	0x000000ff
        /*0ec0*/ 	.word	0x00000000
        /*0ec4*/ 	.short	0x0101
        /*0ec6*/ 	.byte	0x17
	.zero		1


	//   ....[104]....
        /*0ec8*/ 	.word	0x0002bfd0
        /*0ecc*/ 	.word	0x00000009
        /*0ed0*/ 	.word	0x00070000
        /*0ed4*/ 	.short	0x010a
        /*0ed6*/ 	.byte	0xff
	.zero		1


	//   ....[105]....
        /*0ed8*/ 	.word	0x0002c030
        /*0edc*/ 	.word	0x00000002
        /*0ee0*/ 	.word	0x00070020
        /*0ee4*/ 	.short	0x010a
        /*0ee6*/ 	.byte	0xff
	.zero		1


	//   ....[106]....
        /*0ee8*/ 	.word	0x0002c090
        /*0eec*/ 	.word	0x0000000a
        /*0ef0*/ 	.word	0x00070058
        /*0ef4*/ 	.short	0x010a
        /*0ef6*/ 	.byte	0xff
	.zero		1


	//   ....[107]....
        /*0ef8*/ 	.word	0x0002c0f0
        /*0efc*/ 	.word	0x0000000b
        /*0f00*/ 	.word	0x00070008
        /*0f04*/ 	.short	0x010a
        /*0f06*/ 	.byte	0xff
	.zero		1


	//   ....[108]....
        /*0f08*/ 	.word	0x0002c150
        /*0f0c*/ 	.word	0x0000000b
        /*0f10*/ 	.word	0x00070068
        /*0f14*/ 	.short	0x010a
        /*0f16*/ 	.byte	0xff
	.zero		1


	//   ....[109]....
        /*0f18*/ 	.word	0x0002c1b0
        /*0f1c*/ 	.word	0x00000000
        /*0f20*/ 	.word	0x00070020
        /*0f24*/ 	.short	0x010a
        /*0f26*/ 	.byte	0xff
	.zero		1


	//   ....[110]....
        /*0f28*/ 	.word	0x0002c210
        /*0f2c*/ 	.word	0x00000000
        /*0f30*/ 	.word	0x000700a0
        /*0f34*/ 	.short	0x010a
        /*0f36*/ 	.byte	0xff
	.zero		1


	//   ....[111]....
        /*0f38*/ 	.word	0x0002c280
        /*0f3c*/ 	.word	0x0000000a
        /*0f40*/ 	.word	0x00070058
        /*0f44*/ 	.short	0x010a
        /*0f46*/ 	.byte	0xff
	.zero		1


	//   ....[112]....
        /*0f48*/ 	.word	0x0002c2e0
        /*0f4c*/ 	.word	0x00000000
        /*0f50*/ 	.word	0x00070020
        /*0f54*/ 	.short	0x010a
        /*0f56*/ 	.byte	0xff
	.zero		1


	//   ....[113]....
        /*0f58*/ 	.word	0x0002c340
        /*0f5c*/ 	.word	0x00000000
        /*0f60*/ 	.word	0x000700a8
        /*0f64*/ 	.short	0x010a
        /*0f66*/ 	.byte	0xff
	.zero		1


	//   ....[114]....
        /*0f68*/ 	.word	0x0002c3a0
        /*0f6c*/ 	.word	0x00000002
        /*0f70*/ 	.word	0x00070068
        /*0f74*/ 	.short	0x010a
        /*0f76*/ 	.byte	0xff
	.zero		1


	//   ....[115]....
        /*0f78*/ 	.word	0x0002c400
        /*0f7c*/ 	.word	0x00000000
        /*0f80*/ 	.word	0x00070020
        /*0f84*/ 	.short	0x010a
        /*0f86*/ 	.byte	0xff
	.zero		1


	//   ....[116]....
        /*0f88*/ 	.word	0x0002c460
        /*0f8c*/ 	.word	0x00000000
        /*0f90*/ 	.word	0x000700a0
        /*0f94*/ 	.short	0x010a
        /*0f96*/ 	.byte	0xff
	.zero		1


	//   ....[117]....
        /*0f98*/ 	.word	0x0002c4d0
        /*0f9c*/ 	.word	0x0000000a
        /*0fa0*/ 	.word	0x00070058
        /*0fa4*/ 	.short	0x010a
        /*0fa6*/ 	.byte	0xff
	.zero		1


	//   ....[118]....
        /*0fa8*/ 	.word	0x0002c530
        /*0fac*/ 	.word	0x00000002
        /*0fb0*/ 	.word	0x000700a8
        /*0fb4*/ 	.short	0x010a
        /*0fb6*/ 	.byte	0xff
	.zero		1


	//   ....[119]....
        /*0fb8*/ 	.word	0x0002c590
        /*0fbc*/ 	.word	0x00000000
        /*0fc0*/ 	.word	0x00070068
        /*0fc4*/ 	.short	0x010a
        /*0fc6*/ 	.byte	0xff
	.zero		1


	//   ....[120]....
        /*0fc8*/ 	.word	0x0002c5e0
        /*0fcc*/ 	.word	0x00000010
        /*0fd0*/ 	.word	0x000700c0
        /*0fd4*/ 	.short	0x010a
        /*0fd6*/ 	.byte	0xff
	.zero		1


	//   ....[121]....
        /*0fd8*/ 	.word	0x0002c630
        /*0fdc*/ 	.word	0x00000000
        /*0fe0*/ 	.word	0x000700c8
        /*0fe4*/ 	.short	0x010a
        /*0fe6*/ 	.byte	0xff
	.zero		1


	//   ....[122]....
        /*0fe8*/ 	.word	0x0002c680
        /*0fec*/ 	.word	0x0000003b
        /*0ff0*/ 	.word	0x00070070
        /*0ff4*/ 	.short	0x010a
        /*0ff6*/ 	.byte	0xff
	.zero		1


	//   ....[123]....
        /*0ff8*/ 	.word	0x0002c6d0
        /*0ffc*/ 	.word	0x0000003b
        /*1000*/ 	.word	0x00070080
        /*1004*/ 	.short	0x010a
        /*1006*/ 	.byte	0xff
	.zero		1


	//   ....[124]....
        /*1008*/ 	.word	0x0002c720
        /*100c*/ 	.word	0x0000003b
        /*1010*/ 	.word	0x00070070
        /*1014*/ 	.short	0x010a
        /*1016*/ 	.byte	0xff
	.zero		1


	//   ....[125]....
        /*1018*/ 	.word	0x0002c770
        /*101c*/ 	.word	0x0000003b
        /*1020*/ 	.word	0x00070090
        /*1024*/ 	.short	0x010a
        /*1026*/ 	.byte	0xff
	.zero		1


	//   ....[126]....
        /*1028*/ 	.word	0x0002c7c0
        /*102c*/ 	.word	0x0000003b
        /*1030*/ 	.word	0x00070080
        /*1034*/ 	.short	0x010a
        /*1036*/ 	.byte	0xff
	.zero		1


	//   ....[127]....
        /*1038*/ 	.word	0x0002c810
        /*103c*/ 	.word	0x0000003b
        /*1040*/ 	.word	0x00070098
        /*1044*/ 	.short	0x010a
        /*1046*/ 	.byte	0xff
	.zero		1


	//   ....[128]....
        /*1048*/ 	.word	0x0002c860
        /*104c*/ 	.word	0x0000003b
        /*1050*/ 	.word	0x00070070
        /*1054*/ 	.short	0x010a
        /*1056*/ 	.byte	0xff
	.zero		1


	//   ....[129]....
        /*1058*/ 	.word	0x0002c8b0
        /*105c*/ 	.word	0x0000003b
        /*1060*/ 	.word	0x00070090
        /*1064*/ 	.short	0x010a
        /*1066*/ 	.byte	0xff
	.zero		1


	//   ....[130]....
        /*1068*/ 	.word	0x0002c900
        /*106c*/ 	.word	0x0000003b
        /*1070*/ 	.word	0x000700c0
        /*1074*/ 	.short	0x010a
        /*1076*/ 	.byte	0xff
	.zero		1


	//   ....[131]....
        /*1078*/ 	.word	0x0002c950
        /*107c*/ 	.word	0x0000003b
        /*1080*/ 	.word	0x00070080
        /*1084*/ 	.short	0x010a
        /*1086*/ 	.byte	0xff
	.zero		1


	//   ....[132]....
        /*1088*/ 	.word	0x0002c9a0
        /*108c*/ 	.word	0x0000003b
        /*1090*/ 	.word	0x00070098
        /*1094*/ 	.short	0x010a
        /*1096*/ 	.byte	0xff
	.zero		1


	//   ....[133]....
        /*1098*/ 	.word	0x0002c9f0
        /*109c*/ 	.word	0x0000003b
        /*10a0*/ 	.word	0x000700c8
        /*10a4*/ 	.short	0x010a
        /*10a6*/ 	.byte	0xff
	.zero		1


	//   ....[134]....
        /*10a8*/ 	.word	0x0002ca50
        /*10ac*/ 	.word	0x00000000
        /*10b0*/ 	.word	0x00000000
        /*10b4*/ 	.short	0x010a
        /*10b6*/ 	.byte	0xff
	.zero		1


	//   ....[135]....
        /*10b8*/ 	.word	0x0002cab0
        /*10bc*/ 	.word	0x00000000
        /*10c0*/ 	.word	0x00000000
        /*10c4*/ 	.short	0x010a
        /*10c6*/ 	.byte	0xff
	.zero		1


	//   ....[136]....
        /*10c8*/ 	.word	0x0002cb10
        /*10cc*/ 	.word	0x00000004
        /*10d0*/ 	.word	0x00000000
        /*10d4*/ 	.short	0x010a
        /*10d6*/ 	.byte	0xff
	.zero		1


	//   ....[137]....
        /*10d8*/ 	.word	0x0002cb70
        /*10dc*/ 	.word	0x00000005
        /*10e0*/ 	.word	0x00000000
        /*10e4*/ 	.short	0x010a
        /*10e6*/ 	.byte	0xff
	.zero		1


	//   ....[138]....
        /*10e8*/ 	.word	0x0002cbd0
        /*10ec*/ 	.word	0x00000003
        /*10f0*/ 	.word	0x00000000
        /*10f4*/ 	.short	0x010a
        /*10f6*/ 	.byte	0xff
	.zero		1


	//   ....[139]....
        /*10f8*/ 	.word	0x0002cc30
        /*10fc*/ 	.word	0x00000000
        /*1100*/ 	.word	0x00000000
        /*1104*/ 	.short	0x010a
        /*1106*/ 	.byte	0xff
	.zero		1


	//   ....[140]....
        /*1108*/ 	.word	0x0002cc90
        /*110c*/ 	.word	0x00000004
        /*1110*/ 	.word	0x00000000
        /*1114*/ 	.short	0x010a
        /*1116*/ 	.byte	0xff
	.zero		1


	//   ....[141]....
        /*1118*/ 	.word	0x0002ccf0
        /*111c*/ 	.word	0x00000003
        /*1120*/ 	.word	0x00000000
        /*1124*/ 	.short	0x010a
        /*1126*/ 	.byte	0xff
	.zero		1


	//   ....[142]....
        /*1128*/ 	.word	0x0002cd50
        /*112c*/ 	.word	0x00000003
        /*1130*/ 	.word	0x00000000
        /*1134*/ 	.short	0x010a
        /*1136*/ 	.byte	0xff
	.zero		1


	//   ....[143]....
        /*1138*/ 	.word	0x0002cdb0
        /*113c*/ 	.word	0x00000000
        /*1140*/ 	.word	0x00000000
        /*1144*/ 	.short	0x010a
        /*1146*/ 	.byte	0xff
	.zero		1


	//   ....[144]....
        /*1148*/ 	.word	0x0002ce10
        /*114c*/ 	.word	0x00000000
        /*1150*/ 	.word	0x00070010
        /*1154*/ 	.short	0x010a
        /*1156*/ 	.byte	0xff
	.zero		1


	//   ....[145]....
        /*1158*/ 	.word	0x0002ce70
        /*115c*/ 	.word	0x00000000
        /*1160*/ 	.word	0x00070038
        /*1164*/ 	.short	0x010a
        /*1166*/ 	.byte	0xff
	.zero		1


	//   ....[146]....
        /*1168*/ 	.word	0x0002ced0
        /*116c*/ 	.word	0x00000000
        /*1170*/ 	.word	0x00070018
        /*1174*/ 	.short	0x010a
        /*1176*/ 	.byte	0xff
	.zero		1


	//   ....[147]....
        /*1178*/ 	.word	0x0002cf30
        /*117c*/ 	.word	0x00000000
        /*1180*/ 	.word	0x00070038
        /*1184*/ 	.short	0x010a
        /*1186*/ 	.byte	0xff
	.zero		1


	//   ....[148]....
        /*1188*/ 	.word	0x0002cf90
        /*118c*/ 	.word	0x00000000
        /*1190*/ 	.word	0x00070038
        /*1194*/ 	.short	0x010a
        /*1196*/ 	.byte	0xff
	.zero		1


	//   ....[149]....
        /*1198*/ 	.word	0x0002cff0
        /*119c*/ 	.word	0x00000000
        /*11a0*/ 	.word	0x00070038
        /*11a4*/ 	.short	0x010a
        /*11a6*/ 	.byte	0xff
	.zero		1


	//   ....[150]....
        /*11a8*/ 	.word	0x0002d050
        /*11ac*/ 	.word	0x00000000
        /*11b0*/ 	.word	0x00070038
        /*11b4*/ 	.short	0x010a
        /*11b6*/ 	.byte	0xff
	.zero		1


	//   ....[151]....
        /*11b8*/ 	.word	0x0002d0b0
        /*11bc*/ 	.word	0x00000000
        /*11c0*/ 	.word	0x00070038
        /*11c4*/ 	.short	0x010a
        /*11c6*/ 	.byte	0xff
	.zero		1


	//   ....[152]....
        /*11c8*/ 	.word	0x0002d110
        /*11cc*/ 	.word	0x00000000
        /*11d0*/ 	.word	0x00070038
        /*11d4*/ 	.short	0x010a
        /*11d6*/ 	.byte	0xff
	.zero		1


	//   ....[153]....
        /*11d8*/ 	.word	0x0002d170
        /*11dc*/ 	.word	0x00000000
        /*11e0*/ 	.word	0x00070038
        /*11e4*/ 	.short	0x010a
        /*11e6*/ 	.byte	0xff
	.zero		1


	//   ....[154]....
        /*11e8*/ 	.word	0x0002d1d0
        /*11ec*/ 	.word	0x00000003
        /*11f0*/ 	.word	0x000700b0
        /*11f4*/ 	.short	0x010a
        /*11f6*/ 	.byte	0xff
	.zero		1


	//   ....[155]....
        /*11f8*/ 	.word	0x0002d230
        /*11fc*/ 	.word	0x00000003
        /*1200*/ 	.word	0x000700b8
        /*1204*/ 	.short	0x010a
        /*1206*/ 	.byte	0xff
	.zero		1


	//----- nvinfo : EIATTR_NUM_MBARRIERS
	.align		4
.L_66:
        /*1208*/ 	.byte	0x03, 0x38
        /*120a*/ 	.short	0x001c


	//----- nvinfo : EIATTR_EXIT_INSTR_OFFSETS
	.align		4
        /*120c*/ 	.byte	0x04, 0x1c
        /*120e*/ 	.short	(.L_68 - .L_67)


	//   ....[0]....
.L_67:
        /*1210*/ 	.word	0x000017e0


	//   ....[1]....
        /*1214*/ 	.word	0x000068d0


	//   ....[2]....
        /*1218*/ 	.word	0x00006930


	//   ....[3]....
        /*121c*/ 	.word	0x0001a6b0


	//   ....[4]....
        /*1220*/ 	.word	0x0001a720


	//   ....[5]....
        /*1224*/ 	.word	0x00026300


	//   ....[6]....
        /*1228*/ 	.word	0x00026390


	//   ....[7]....
        /*122c*/ 	.word	0x000263e0


	//   ....[8]....
        /*1230*/ 	.word	0x00028bb0


	//   ....[9]....
        /*1234*/ 	.word	0x00028c00


	//   ....[10]....
        /*1238*/ 	.word	0x0002bcf0


	//   ....[11]....
        /*123c*/ 	.word	0x0002bfb0


	//----- nvinfo : EIATTR_INDIRECT_BRANCH_TARGETS
	.align		4
.L_68:
        /*1240*/ 	.byte	0x04, 0x34
        /*1242*/ 	.short	(.L_70 - .L_69)


	//   ....[0]....
.L_69:
        /*1244*/ 	.word	.L_x_520@srel
        /*1248*/ 	.short	0x0
        /*124a*/ 	.short	0x0
        /*124c*/ 	.word	0x3
        /*1250*/ 	.word	.L_x_521@srel
        /*1254*/ 	.word	.L_x_522@srel
        /*1258*/ 	.word	.L_x_523@srel


	//----- nvinfo : EIATTR_MAX_THREADS
	.align		4
.L_70:
        /*125c*/ 	.byte	0x04, 0x05
        /*125e*/ 	.short	(.L_72 - .L_71)
.L_71:
        /*1260*/ 	.word	0x00000200
        /*1264*/ 	.word	0x00000001
        /*1268*/ 	.word	0x00000001


	//----- nvinfo : EIATTR_CRS_STACK_SIZE
	.align		4
.L_72:
        /*126c*/ 	.byte	0x04, 0x1e
        /*126e*/ 	.short	(.L_74 - .L_73)
.L_73:
        /*1270*/ 	.word	0x00000000


	//----- nvinfo : EIATTR_CBANK_PARAM_SIZE
	.align		4
.L_74:
        /*1274*/ 	.byte	0x03, 0x19
        /*1276*/ 	.short	0x0600


	//----- nvinfo : EIATTR_PARAM_CBANK
	.align		4
        /*1278*/ 	.byte	0x04, 0x0a
        /*127a*/ 	.short	(.L_76 - .L_75)
	.align		4
.L_75:
        /*127c*/ 	.word	index@(.nv.constant0._ZN7cutlass13device_kernelINS_4fmha6kernel36Sm100FmhaFwdKernelTmaWarpspecializedIN4cute5tupleIJiiiNS5_IJNS5_IJiiEEEiEEEEEENS1_10collective38Sm100FmhaFwdMainloopTmaWarpspecializedINS_6half_tEffNS5_IJNS4_1CILi256EEENSC_ILi128EEESD_EEENS5_IJiNSC_ILi1EEES7_EEENS5_IJiSG_NS5_IJNS5_IJNSC_ILi0EEEiEEEiEEEEEESL_NS9_10CausalMaskILb1EEENS5_IJNSC_ILi2EEESG_SG_EEENSC_ILb0EEEEENS9_38Sm100FmhaFwdEpilogueTmaWarpspecializedISB_fNS5_IJSE_SD_SE_EEESH_NS5_IJSG_S7_EEESQ_EENS2_23PersistentTileSchedulerENS2_41Sm100FmhaCtxKernelWarpspecializedScheduleEEEEEvNT_6ParamsE)
        /*1280*/ 	.short	0x0380
        /*1282*/ 	.short	0x0600


	//----- nvinfo : EIATTR_SW_WAR
	.align		4
.L_76:
        /*1284*/ 	.byte	0x04, 0x36
        /*1286*/ 	.short	(.L_78 - .L_77)
.L_77:
        /*1288*/ 	.word	0x00000008
.L_78:


//--------------------- .nv.callgraph             --------------------------
	.section	.nv.callgraph,"",@"SHT_CUDA_CALLGRAPH"
	.align	4
	.sectionentsize	8
	.align		4
        /*0000*/ 	.word	0x00000000
	.align		4
        /*0004*/ 	.word	0xffffffff
	.align		4
        /*0008*/ 	.word	index@(_ZN7cutlass13device_kernelINS_4fmha6kernel36Sm100FmhaFwdKernelTmaWarpspecializedIN4cute5tupleIJiiiNS5_IJNS5_IJiiEEEiEEEEEENS1_10collective38Sm100FmhaFwdMainloopTmaWarpspecializedINS_6half_tEffNS5_IJNS4_1CILi256EEENSC_ILi128EEESD_EEENS5_IJiNSC_ILi1EEES7_EEENS5_IJiSG_NS5_IJNS5_IJNSC_ILi0EEEiEEEiEEEEEESL_NS9_10CausalMaskILb1EEENS5_IJNSC_ILi2EEESG_SG_EEENSC_ILb0EEEEENS9_38Sm100FmhaFwdEpilogueTmaWarpspecializedISB_fNS5_IJSE_SD_SE_EEESH_NS5_IJSG_S7_EEESQ_EENS2_23PersistentTileSchedulerENS2_41Sm100FmhaCtxKernelWarpspecializedScheduleEEEEEvNT_6ParamsE)
	.align		4
        /*000c*/ 	.word	index@(__assertfail)
	.align		4
        /*0010*/ 	.word	index@(_ZN7cutlass13device_kernelINS_4fmha6kernel36Sm100FmhaFwdKernelTmaWarpspecializedIN4cute5tupleIJiiiNS5_IJNS5_IJiiEEEiEEEEEENS1_10collective38Sm100FmhaFwdMainloopTmaWarpspecializedINS_6half_tEffNS5_IJNS4_1CILi256EEENSC_ILi128EEESD_EEENS5_IJiNSC_ILi1EEES7_EEENS5_IJiSG_NS5_IJNS5_IJNSC_ILi0EEEiEEEiEEEEEESL_NS9_10CausalMaskILb1EEENS5_IJNSC_ILi2EEESG_SG_EEENSC_ILb0EEEEENS9_38Sm100FmhaFwdEpilogueTmaWarpspecializedISB_fNS5_IJSE_SD_SE_EEESH_NS5_IJSG_S7_EEESQ_EENS2_23PersistentTileSchedulerENS2_41Sm100FmhaCtxKernelWarpspecializedScheduleEEEEEvNT_6ParamsE)
	.align		4
        /*0014*/ 	.word	index@(vprintf)
	.align		4
        /*0018*/ 	.word	0x00000000
	.align		4
        /*001c*/ 	.word	0xfffffffe
	.align		4
        /*0020*/ 	.word	0x00000000
	.align		4
        /*0024*/ 	.word	0xfffffffd
	.align		4
        /*0028*/ 	.word	0x00000000
	.align		4
        /*002c*/ 	.word	0xfffffffc


//--------------------- .nv.constant4             --------------------------
	.section	.nv.constant4,"a",@progbits
	.align	8
	.align		8
.nv.constant4:
        /*0000*/ 	.dword	vprintf
	.align		8
        /*0008*/ 	.dword	__assertfail
	.align		8
        /*0010*/ 	.dword	__unnamed_1
	.align		8
        /*0018*/ 	.dword	__unnamed_2
	.align		8
        /*0020*/ 	.dword	__unnamed_3
	.align		8
        /*0028*/ 	.dword	__unnamed_4
	.align		8
        /*0030*/ 	.dword	__unnamed_5
	.align		8
        /*0038*/ 	.dword	__unnamed_6
	.align		8
        /*0040*/ 	.dword	__unnamed_7
	.align		8
        /*0048*/ 	.dword	_ZN39_INTERNAL_89bd8da4_4_k_cu_3377a758_36834cuda3std3__45__cpo5beginE
	.align		8
        /*0050*/ 	.dword	_ZN39_INTERNAL_89bd8da4_4_k_cu_3377a758_36834cuda3std3__45__cpo3endE
	.align		8
        /*0058*/ 	.dword	_ZN39_INTERNAL_89bd8da4_4_k_cu_3377a758_36834cuda3std3__45__cpo6cbeginE
	.align		8
        /*0060*/ 	.dword	_ZN39_INTERNAL_89bd8da4_4_k_cu_3377a758_36834cuda3std3__45__cpo4cendE
	.align		8
        /*0068*/ 	.dword	_ZN39_INTERNAL_89bd8da4_4_k_cu_3377a758_36834cuda3std3__441_GLOBAL__N__89bd8da4_4_k_cu_3377a758_36836ignoreE
	.align		8
        /*0070*/ 	.dword	_ZN39_INTERNAL_89bd8da4_4_k_cu_3377a758_36834cuda3std3__419piecewise_constructE
	.align		8
        /*0078*/ 	.dword	_ZN39_INTERNAL_89bd8da4_4_k_cu_3377a758_36834cuda3std3__48in_placeE
	.align		8
        /*0080*/ 	.dword	_ZN39_INTERNAL_89bd8da4_4_k_cu_3377a758_36834cuda3std6ranges3__45__cpo4swapE
	.align		8
        /*0088*/ 	.dword	_ZN39_INTERNAL_89bd8da4_4_k_cu_3377a758_36834cuda3std6ranges3__45__cpo9iter_moveE
	.align		8
        /*0090*/ 	.dword	_ZN39_INTERNAL_89bd8da4_4_k_cu_3377a758_36834cute7productE
	.align		8
        /*0098*/ 	.dword	_ZN39_INTERNAL_89bd8da4_4_k_cu_3377a758_36834cute1_E
	.align		8
        /*00a0*/ 	.dword	$str$22
	.align		8
        /*00a8*/ 	.dword	$str$23
	.align		8
        /*00b0*/ 	.dword	$str$26
	.align		8
        /*00b8*/ 	.dword	$str$27
	.align		8
        /*00c0*/ 	.dword	$str$28
	.align		8
        /*00c8*/ 	.dword	$str$29
	.align		8
        /*00d0*/ 	.dword	$str$30
	.align		8
        /*00d8*/ 	.dword	$str$31
	.align		8
        /*00e0*/ 	.dword	$str$32
	.align		8
        /*00e8*/ 	.dword	$str$33
	.align		8
        /*00f0*/ 	.dword	$str$34
	.align		8
        /*00f8*/ 	.dword	$str$35
	.align		8
        /*0100*/ 	.dword	$str$36
	.align		8
        /*0108*/ 	.dword	$str$37


//--------------------- .nv.constant2._ZN7cutlass13device_kernelINS_4fmha6kernel36Sm100FmhaFwdKernelTmaWarpspecializedIN4cute5tupleIJiiiNS5_IJNS5_IJiiEEEiEEEEEENS1_10collective38Sm100FmhaFwdMainloopTmaWarpspecializedINS_6half_tEffNS5_IJNS4_1CILi256EEENSC_ILi128EEESD_EEENS5_IJiNSC_ILi1EEES7_EEENS5_IJiSG_NS5_IJNS5_IJNSC_ILi0EEEiEEEiEEEEEESL_NS9_10CausalMaskILb1EEENS5_IJNSC_ILi2EEESG_SG_EEENSC_ILb0EEEEENS9_38Sm100FmhaFwdEpilogueTmaWarpspecializedISB_fNS5_IJSE_SD_SE_EEESH_NS5_IJSG_S7_EEESQ_EENS2_23PersistentTileSchedulerENS2_41Sm100FmhaCtxKernelWarpspecializedScheduleEEEEEvNT_6ParamsE --------------------------
	.section	.nv.constant2._ZN7cutlass13device_kernelINS_4fmha6kernel36Sm100FmhaFwdKernelTmaWarpspecializedIN4cute5tupleIJiiiNS5_IJNS5_IJiiEEEiEEEEEENS1_10collective38Sm100FmhaFwdMainloopTmaWarpspecializedINS_6half_tEffNS5_IJNS4_1CILi256EEENSC_ILi128EEESD_EEENS5_IJiNSC_ILi1EEES7_EEENS5_IJiSG_NS5_IJNS5_IJNSC_ILi0EEEiEEEiEEEEEESL_NS9_10CausalMaskILb1EEENS5_IJNSC_ILi2EEESG_SG_EEENSC_ILb0EEEEENS9_38Sm100FmhaFwdEpilogueTmaWarpspecializedISB_fNS5_IJSE_SD_SE_EEESH_NS5_IJSG_S7_EEESQ_EENS2_23PersistentTileSchedulerENS2_41Sm100FmhaCtxKernelWarpspecializedScheduleEEEEEvNT_6ParamsE,"a",@progbits
	.sectionflags	@""
	.align	4
.nv.constant2._ZN7cutlass13device_kernelINS_4fmha6kernel36Sm100FmhaFwdKernelTmaWarpspecializedIN4cute5tupleIJiiiNS5_IJNS5_IJiiEEEiEEEEEENS1_10collective38Sm100FmhaFwdMainloopTmaWarpspecializedINS_6half_tEffNS5_IJNS4_1CILi256EEENSC_ILi128EEESD_EEENS5_IJiNSC_ILi1EEES7_EEENS5_IJiSG_NS5_IJNS5_IJNSC_ILi0EEEiEEEiEEEEEESL_NS9_10CausalMaskILb1EEENS5_IJNSC_ILi2EEESG_SG_EEENSC_ILb0EEEEENS9_38Sm100FmhaFwdEpilogueTmaWarpspecializedISB_fNS5_IJSE_SD_SE_EEESH_NS5_IJSG_S7_EEESQ_EENS2_23PersistentTileSchedulerENS2_41Sm100FmhaCtxKernelWarpspecializedScheduleEEEEEvNT_6ParamsE:
        /*0000*/ 	.byte	0xa0, 0x63, 0x02, 0x00, 0xc0, 0x8b, 0x02, 0x00, 0x70, 0x63, 0x02, 0x00


//--------------------- .text._ZN7cutlass13device_kernelINS_4fmha6kernel36Sm100FmhaFwdKernelTmaWarpspecializedIN4cute5tupleIJiiiNS5_IJNS5_IJiiEEEiEEEEEENS1_10collective38Sm100FmhaFwdMainloopTmaWarpspecializedINS_6half_tEffNS5_IJNS4_1CILi256EEENSC_ILi128EEESD_EEENS5_IJiNSC_ILi1EEES7_EEENS5_IJiSG_NS5_IJNS5_IJNSC_ILi0EEEiEEEiEEEEEESL_NS9_10CausalMaskILb1EEENS5_IJNSC_ILi2EEESG_SG_EEENSC_ILb0EEEEENS9_38Sm100FmhaFwdEpilogueTmaWarpspecializedISB_fNS5_IJSE_SD_SE_EEESH_NS5_IJSG_S7_EEESQ_EENS2_23PersistentTileSchedulerENS2_41Sm100FmhaCtxKernelWarpspecializedScheduleEEEEEvNT_6ParamsE --------------------------
	.section	.text._ZN7cutlass13device_kernelINS_4fmha6kernel36Sm100FmhaFwdKernelTmaWarpspecializedIN4cute5tupleIJiiiNS5_IJNS5_IJiiEEEiEEEEEENS1_10collective38Sm100FmhaFwdMainloopTmaWarpspecializedINS_6half_tEffNS5_IJNS4_1CILi256EEENSC_ILi128EEESD_EEENS5_IJiNSC_ILi1EEES7_EEENS5_IJiSG_NS5_IJNS5_IJNSC_ILi0EEEiEEEiEEEEEESL_NS9_10CausalMaskILb1EEENS5_IJNSC_ILi2EEESG_SG_EEENSC_ILb0EEEEENS9_38Sm100FmhaFwdEpilogueTmaWarpspecializedISB_fNS5_IJSE_SD_SE_EEESH_NS5_IJSG_S7_EEESQ_EENS2_23PersistentTileSchedulerENS2_41Sm100FmhaCtxKernelWarpspecializedScheduleEEEEEvNT_6ParamsE,"ax",@progbits
	.align	128
.text._ZN7cutlass13device_kernelINS_4fmha6kernel36Sm100FmhaFwdKernelTmaWarpspecializedIN4cute5tupleIJiiiNS5_IJNS5_IJiiEEEiEEEEEENS1_10collective38Sm100FmhaFwdMainloopTmaWarpspecializedINS_6half_tEffNS5_IJNS4_1CILi256EEENSC_ILi128EEESD_EEENS5_IJiNSC_ILi1EEES7_EEENS5_IJiSG_NS5_IJNS5_IJNSC_ILi0EEEiEEEiEEEEEESL_NS9_10CausalMaskILb1EEENS5_IJNSC_ILi2EEESG_SG_EEENSC_ILb0EEEEENS9_38Sm100FmhaFwdEpilogueTmaWarpspecializedISB_fNS5_IJSE_SD_SE_EEESH_NS5_IJSG_S7_EEESQ_EENS2_23PersistentTileSchedulerENS2_41Sm100FmhaCtxKernelWarpspecializedScheduleEEEEEvNT_6ParamsE:
        .type           _ZN7cutlass13device_kernelINS_4fmha6kernel36Sm100FmhaFwdKernelTmaWarpspecializedIN4cute5tupleIJiiiNS5_IJNS5_IJiiEEEiEEEEEENS1_10collective38Sm100FmhaFwdMainloopTmaWarpspecializedINS_6half_tEffNS5_IJNS4_1CILi256EEENSC_ILi128EEESD_EEENS5_IJiNSC_ILi1EEES7_EEENS5_IJiSG_NS5_IJNS5_IJNSC_ILi0EEEiEEEiEEEEEESL_NS9_10CausalMaskILb1EEENS5_IJNSC_ILi2EEESG_SG_EEENSC_ILb0EEEEENS9_38Sm100FmhaFwdEpilogueTmaWarpspecializedISB_fNS5_IJSE_SD_SE_EEESH_NS5_IJSG_S7_EEESQ_EENS2_23PersistentTileSchedulerENS2_41Sm100FmhaCtxKernelWarpspecializedScheduleEEEEEvNT_6ParamsE,@function
        .size           _ZN7cutlass13device_kernelINS_4fmha6kernel36Sm100FmhaFwdKernelTmaWarpspecializedIN4cute5tupleIJiiiNS5_IJNS5_IJiiEEEiEEEEEENS1_10collective38Sm100FmhaFwdMainloopTmaWarpspecializedINS_6half_tEffNS5_IJNS4_1CILi256EEENSC_ILi128EEESD_EEENS5_IJiNSC_ILi1EEES7_EEENS5_IJiSG_NS5_IJNS5_IJNSC_ILi0EEEiEEEiEEEEEESL_NS9_10CausalMaskILb1EEENS5_IJNSC_ILi2EEESG_SG_EEENSC_ILb0EEEEENS9_38Sm100FmhaFwdEpilogueTmaWarpspecializedISB_fNS5_IJSE_SD_SE_EEESH_NS5_IJSG_S7_EEESQ_EENS2_23PersistentTileSchedulerENS2_41Sm100FmhaCtxKernelWarpspecializedScheduleEEEEEvNT_6ParamsE,(.L_x_524 - _ZN7cutlass13device_kernelINS_4fmha6kernel36Sm100FmhaFwdKernelTmaWarpspecializedIN4cute5tupleIJiiiNS5_IJNS5_IJiiEEEiEEEEEENS1_10collective38Sm100FmhaFwdMainloopTmaWarpspecializedINS_6half_tEffNS5_IJNS4_1CILi256EEENSC_ILi128EEESD_EEENS5_IJiNSC_ILi1EEES7_EEENS5_IJiSG_NS5_IJNS5_IJNSC_ILi0EEEiEEEiEEEEEESL_NS9_10CausalMaskILb1EEENS5_IJNSC_ILi2EEESG_SG_EEENSC_ILb0EEEEENS9_38Sm100FmhaFwdEpilogueTmaWarpspecializedISB_fNS5_IJSE_SD_SE_EEESH_NS5_IJSG_S7_EEESQ_EENS2_23PersistentTileSchedulerENS2_41Sm100FmhaCtxKernelWarpspecializedScheduleEEEEEvNT_6ParamsE)
        .other          _ZN7cutlass13device_kernelINS_4fmha6kernel36Sm100FmhaFwdKernelTmaWarpspecializedIN4cute5tupleIJiiiNS5_IJNS5_IJiiEEEiEEEEEENS1_10collective38Sm100FmhaFwdMainloopTmaWarpspecializedINS_6half_tEffNS5_IJNS4_1CILi256EEENSC_ILi128EEESD_EEENS5_IJiNSC_ILi1EEES7_EEENS5_IJiSG_NS5_IJNS5_IJNSC_ILi0EEEiEEEiEEEEEESL_NS9_10CausalMaskILb1EEENS5_IJNSC_ILi2EEESG_SG_EEENSC_ILb0EEEEENS9_38Sm100FmhaFwdEpilogueTmaWarpspecializedISB_fNS5_IJSE_SD_SE_EEESH_NS5_IJSG_S7_EEESQ_EENS2_23PersistentTileSchedulerENS2_41Sm100FmhaCtxKernelWarpspecializedScheduleEEEEEvNT_6ParamsE,@"STO_CUDA_ENTRY STV_DEFAULT"
_ZN7cutlass13device_kernelINS_4fmha6kernel36Sm100FmhaFwdKernelTmaWarpspecializedIN4cute5tupleIJiiiNS5_IJNS5_IJiiEEEiEEEEEENS1_10collective38Sm100FmhaFwdMainloopTmaWarpspecializedINS_6half_tEffNS5_IJNS4_1CILi256EEENSC_ILi128EEESD_EEENS5_IJiNSC_ILi1EEES7_EEENS5_IJiSG_NS5_IJNS5_IJNSC_ILi0EEEiEEEiEEEEEESL_NS9_10CausalMaskILb1EEENS5_IJNSC_ILi2EEESG_SG_EEENSC_ILb0EEEEENS9_38Sm100FmhaFwdEpilogueTmaWarpspecializedISB_fNS5_IJSE_SD_SE_EEESH_NS5_IJSG_S7_EEESQ_EENS2_23PersistentTileSchedulerENS2_41Sm100FmhaCtxKernelWarpspecializedScheduleEEEEEvNT_6ParamsE:
[----:B------:R-:W1:Y:S02]  /*0000*/  LDC R1, c[0x0][0x37c] ;  /* 0x0000df00ff017b82 */ /* 0x000e640000000800 */
[----:B-1----:R-:W-:-:S04]  /*0010*/  IADD3 R1, PT, PT, R1, -0xd8, RZ ;  /* 0xffffff2801017810 */ /* 0x002fc80007ffe0ff */
[----:B------:R-:W-:Y:S01]  /*0020*/  R2UR UR37, R1 ;  /* 0x00000000012572ca */ /* 0x000fe200000e0000 */
[----:B------:R-:W1:Y:S01]  /*0030*/  S2R R0, SR_TID.X ;  /* 0x0000000000007919 */ /* 0x000e620000002100 */
[----:B------:R-:W2:Y:S01]  /*0040*/  LDCU UR4, c[0x0][0x2f8] ;  /* 0x00005f00ff0477ac */ /* 0x000ea20008000800 */
[----:B------:R-:W3:Y:S01]  /*0050*/  LDCU UR36, c[0x0][0x2fc] ;  /* 0x00005f80ff2477ac */ /* 0x000ee20008000800 */
[----:B------:R-:W-:Y:S02]  /*0060*/  UPLOP3.LUT UP3, UPT, UPT, UPT, UPT, 0x40, 0x4 ;  /* 0x000000000004789c */ /* 0x000fe40003f6e870 */
[----:B------:R-:W-:Y:S02]  /*0070*/  UPLOP3.LUT UP1, UPT, UPT, UPT, UPT, 0x80, 0x8 ;  /* 0x000000000008789c */ /* 0x000fe40003f2f070 */
[----:B------:R-:W-:Y:S02]  /*0080*/  UPLOP3.LUT UP0, UPT, UPT, UPT, UPT, 0x40, 0x4 ;  /* 0x000000000004789c */ /* 0x000fe40003f0e870 */
[----:B------:R-:W-:-:S02]  /*0090*/  UPLOP3.LUT UP6, UPT, UPT, UPT, UPT, 0x40, 0x4 ;  /* 0x000000000004789c */ /* 0x000fc40003fce870 */
[----:B------:R-:W-:Y:S02]  /*00a0*/  UPLOP3.LUT UP5, UPT, UPT, UPT, UPT, 0x40, 0x4 ;  /* 0x000000000004789c */ /* 0x000fe40003fae870 */
[----:B--2---:R-:W-:Y:S02]  /*00b0*/  UIADD3 UR37, UP2, UPT, UR37, UR4, URZ ;  /* 0x0000000425257290 */ /* 0x004fe4000ff5e0ff */
[----:B------:R-:W-:Y:S02]  /*00c0*/  UP2UR UR41, UPR, URZ, 0x8 ;  /* 0x00000008ff297883 */ /* 0x000fe40008000000 */
[----:B---3--:R-:W-:Y:S02]  /*00d0*/  UIADD3.X UR36, UPT, UPT, URZ, UR36, URZ, UP2, !UPT ;  /* 0x00000024ff247290 */ /* 0x008fe400097fe4ff */
[----:B------:R-:W-:Y:S02]  /*00e0*/  UPLOP3.LUT UP2, UPT, UPT, UPT, UPT, 0x80, 0x8 ;  /* 0x000000000008789c */ /* 0x000fe40003f4f070 */
[----:B------:R-:W-:-:S02]  /*00f0*/  UPLOP3.LUT UP4, UPT, UPT, UPT, UPT, 0x40, 0x4 ;  /* 0x000000000004789c */ /* 0x000fc40003f8e870 */
[----:B------:R-:W-:Y:S01]  /*0100*/  UP2UR UR55, UPR, URZ, 0x4 ;  /* 0x00000004ff377883 */ /* 0x000fe20008000000 */
[----:B-1----:R-:W-:-:S05]  /*0110*/  SHF.R.U32.HI R4, RZ, 0x5, R0 ;  /* 0x00000005ff047819 */ /* 0x002fca0000011600 */
[----:B------:R-:W1:Y:S02]  /*0120*/  SHFL.IDX PT, R2, R4, RZ, 0x1f ;  /* 0x00001fff04027589 */ /* 0x000e6400000e0000 */
[----:B-1----:R-:W-:-:S04]  /*0130*/  SHF.R.S32.HI R3, RZ, 0x1f, R2 ;  /* 0x0000001fff037819 */ /* 0x002fc80000011402 */
[----:B------:R-:W-:-:S04]  /*0140*/  LEA.HI R3, R3, R2, RZ, 0x2 ;  /* 0x0000000203037211 */ /* 0x000fc800078f10ff */
[----:B------:R-:W-:-:S04]  /*0150*/  SHF.R.S32.HI R3, RZ, 0x2, R3 ;  /* 0x00000002ff037819 */ /* 0x000fc80000011403 */
[----:B------:R-:W-:-:S13]  /*0160*/  ISETP.NE.AND P0, PT, R3, RZ, PT ;  /* 0x000000ff0300720c */ /* 0x000fda0003f05270 */
[----:B------:R-:W-:Y:S05]  /*0170*/  @!P0 BRA `(.L_x_0) ;  /* 0x0000000400248947 */ /* 0x000fea0003800000 */
[----:B------:R-:W-:-:S13]  /*0180*/  ISETP.NE.AND P0, PT, R3, 0x2, PT ;  /* 0x000000020300780c */ /* 0x000fda0003f05270 */
[----:B------:R-:W-:Y:S05]  /*0190*/  @!P0 BRA `(.L_x_1) ;  /* 0x0000000000f48947 */ /* 0x000fea0003800000 */
[----:B------:R-:W-:-:S13]  /*01a0*/  ISETP.NE.AND P0, PT, R3, 0x1, PT ;  /* 0x000000010300780c */ /* 0x000fda0003f05270 */
[----:B------:R-:W-:Y:S05]  /*01b0*/  @P0 BRA `(.L_x_2) ;  /* 0x00000000002c0947 */ /* 0x000fea0003800000 */
[----:B------:R-:W-:Y:S01]  /*01c0*/  HFMA2 R3, -RZ, RZ, 0, 5.9604644775390625e-08 ;  /* 0x00000001ff037431 */ /* 0x000fe200000001ff */
[----:B------:R-:W-:Y:S02]  /*01d0*/  UPLOP3.LUT UP3, UPT, UPT, UPT, UPT, 0x40, 0x4 ;  /* 0x000000000004789c */ /* 0x000fe40003f6e870 */
[----:B------:R-:W-:Y:S02]  /*01e0*/  UPLOP3.LUT UP2, UPT, UPT, UPT, UPT, 0x40, 0x4 ;  /* 0x000000000004789c */ /* 0x000fe40003f4e870 */
[----:B------:R-:W-:Y:S02]  /*01f0*/  UPLOP3.LUT UP1, UPT, UPT, UPT, UPT, 0x80, 0x8 ;  /* 0x000000000008789c */ /* 0x000fe40003f2f070 */
[----:B------:R-:W-:Y:S02]  /*0200*/  UPLOP3.LUT UP0, UPT, UPT, UPT, UPT, 0x40, 0x4 ;  /* 0x000000000004789c */ /* 0x000fe40003f0e870 */
[----:B------:R-:W-:Y:S02]  /*0210*/  UPLOP3.LUT UP6, UPT, UPT, UPT, UPT, 0x40, 0x4 ;  /* 0x000000000004789c */ /* 0x000fe40003fce870 */
[----:B------:R-:W-:-:S02]  /*0220*/  UPLOP3.LUT UP5, UPT, UPT, UPT, UPT, 0x40, 0x4 ;  /* 0x000000000004789c */ /* 0x000fc40003fae870 */
[----:B------:R-:W-:Y:S02]  /*0230*/  UPLOP3.LUT UP4, UPT, UPT, UPT, UPT, 0x80, 0x8 ;  /* 0x000000000008789c */ /* 0x000fe40003f8f070 */
[----:B------:R-:W-:Y:S02]  /*0240*/  UP2UR UR41, UPR, URZ, 0x8 ;  /* 0x00000008ff297883 */ /* 0x000fe40008000000 */
[----:B------:R-:W-:Y:S01]  /*0250*/  UP2UR UR55, UPR, URZ, 0x4 ;  /* 0x00000004ff377883 */ /* 0x000fe20008000000 */
[----:B------:R-:W-:Y:S11]  /*0260*/  BRA `(.L_x_0) ;  /* 0x0000000000e87947 */ /* 0x000ff60003800000 */
.L_x_2:
[----:B------:R-:W-:Y:S01]  /*0270*/  ISETP.NE.AND P0, PT, R2, 0xc, PT ;  /* 0x0000000c0200780c */ /* 0x000fe20003f05270 */
[----:B------:R-:W-:Y:S01]  /*0280*/  UPLOP3.LUT UP2, UPT, UPT, UPT, UPT, 0x40, 0x4 ;  /* 0x000000000004789c */ /* 0x000fe20003f4e870 */
[----:B------:R-:W-:Y:S01]  /*0290*/  HFMA2 R3, -RZ, RZ, 0, 1.78813934326171875e-07 ;  /* 0x00000003ff037431 */ /* 0x000fe200000001ff */
[----:B------:R-:W-:Y:S02]  /*02a0*/  UPLOP3.LUT UP1, UPT, UPT, UPT, UPT, 0x80, 0x8 ;  /* 0x000000000008789c */ /* 0x000fe40003f2f070 */
[----:B------:R-:W-:Y:S02]  /*02b0*/  UP2UR UR41, UPR, URZ, 0x4 ;  /* 0x00000004ff297883 */ /* 0x000fe40008000000 */
[----:B------:R-:W-:Y:S02]  /*02c0*/  UPLOP3.LUT UP2, UPT, UPT, UPT, UPT, 0x40, 0x4 ;  /* 0x000000000004789c */ /* 0x000fe40003f4e870 */
[----:B------:R-:W-:Y:S02]  /*02d0*/  UPLOP3.LUT UP0, UPT, UPT, UPT, UPT, 0x40, 0x4 ;  /* 0x000000000004789c */ /* 0x000fe40003f0e870 */
[----:B------:R-:W-:-:S02]  /*02e0*/  UPLOP3.LUT UP6, UPT, UPT, UPT, UPT, 0x40, 0x4 ;  /* 0x000000000004789c */ /* 0x000fc40003fce870 */
[----:B------:R-:W-:Y:S02]  /*02f0*/  UPLOP3.LUT UP5, UPT, UPT, UPT, UPT, 0x80, 0x8 ;  /* 0x000000000008789c */ /* 0x000fe40003faf070 */
[----:B------:R-:W-:Y:S02]  /*0300*/  UPLOP3.LUT UP4, UPT, UPT, UPT, UPT, 0x40, 0x4 ;  /* 0x000000000004789c */ /* 0x000fe40003f8e870 */
[----:B------:R-:W-:Y:S01]  /*0310*/  UP2UR UR55, UPR, URZ, 0x4 ;  /* 0x00000004ff377883 */ /* 0x000fe20008000000 */
[----:B------:R-:W-:Y:S11]  /*0320*/  @!P0 BRA `(.L_x_0) ;  /* 0x0000000000b88947 */ /* 0x000ff60003800000 */
[----:B------:R-:W-:-:S13]  /*0330*/  ISETP.NE.AND P0, PT, R2, 0xe, PT ;  /* 0x0000000e0200780c */ /* 0x000fda0003f05270 */
[----:B------:R-:W-:Y:S05]  /*0340*/  @!P0 BRA `(.L_x_3) ;  /* 0x00000000005c8947 */ /* 0x000fea0003800000 */
[----:B------:R-:W-:-:S13]  /*0350*/  ISETP.NE.AND P0, PT, R2, 0xd, PT ;  /* 0x0000000d0200780c */ /* 0x000fda0003f05270 */
[----:B------:R-:W-:Y:S05]  /*0360*/  @P0 BRA `(.L_x_4) ;  /* 0x00000000002c0947 */ /* 0x000fea0003800000 */
[----:B------:R-:W-:Y:S01]  /*0370*/  HFMA2 R3, -RZ, RZ, 0, 2.384185791015625e-07 ;  /* 0x00000004ff037431 */ /* 0x000fe200000001ff */
        /* <DEDUP_REMOVED lines=10> */
.L_x_4:
[----:B------:R-:W-:Y:S01]  /*0420*/  HFMA2 R3, -RZ, RZ, 0, 3.5762786865234375e-07 ;  /* 0x00000006ff037431 */ /* 0x000fe200000001ff */
[----:B------:R-:W-:Y:S02]  /*0430*/  UPLOP3.LUT UP3, UPT, UPT, UPT, UPT, 0x40, 0x4 ;  /* 0x000000000004789c */ /* 0x000fe40003f6e870 */
[----:B------:R-:W-:Y:S02]  /*0440*/  UPLOP3.LUT UP2, UPT, UPT, UPT, UPT, 0x40, 0x4 ;  /* 0x000000000004789c */ /* 0x000fe40003f4e870 */
[----:B------:R-:W-:Y:S02]  /*0450*/  UPLOP3.LUT UP0, UPT, UPT, UPT, UPT, 0x40, 0x4 ;  /* 0x000000000004789c */ /* 0x000fe40003f0e870 */
[----:B------:R-:W-:Y:S02]  /*0460*/  UPLOP3.LUT UP6, UPT, UPT, UPT, UPT, 0x40, 0x4 ;  /* 0x000000000004789c */ /* 0x000fe40003fce870 */
[----:B------:R-:W-:Y:S02]  /*0470*/  UPLOP3.LUT UP5, UPT, UPT, UPT, UPT, 0x40, 0x4 ;  /* 0x000000000004789c */ /* 0x000fe40003fae870 */
[----:B------:R-:W-:-:S02]  /*0480*/  UPLOP3.LUT UP4, UPT, UPT, UPT, UPT, 0x40, 0x4 ;  /* 0x000000000004789c */ /* 0x000fc40003f8e870 */
[----:B------:R-:W-:Y:S02]  /*0490*/  UP2UR UR41, UPR, URZ, 0x8 ;  /* 0x00000008ff297883 */ /* 0x000fe40008000000 */
[----:B------:R-:W-:Y:S01]  /*04a0*/  UP2UR UR55, UPR, URZ, 0x4 ;  /* 0x00000004ff377883 */ /* 0x000fe20008000000 */
[----:B------:R-:W-:Y:S11]  /*04b0*/  BRA `(.L_x_0) ;  /* 0x0000000000547947 */ /* 0x000ff60003800000 */
.L_x_3:
[----:B------:R-:W-:Y:S01]  /*04c0*/  HFMA2 R3, -RZ, RZ, 0, 2.98023223876953125e-07 ;  /* 0x00000005ff037431 */ /* 0x000fe200000001ff */
        /* <DEDUP_REMOVED lines=10> */
.L_x_1:
[----:B------:R-:W-:Y:S01]  /*0570*/  HFMA2 R3, -RZ, RZ, 0, 1.1920928955078125e-07 ;  /* 0x00000002ff037431 */ /* 0x000fe200000001ff */
        /* <DEDUP_REMOVED lines=8> */
[----:B------:R-:W-:-:S12]  /*0600*/  UP2UR UR55, UPR, URZ, 0x4 ;  /* 0x00000004ff377883 */ /* 0x000fd80008000000 */
.L_x_0:
[----:B------:R-:W-:Y:S01]  /*0610*/  ELECT P0, URZ, PT ;  /* 0x0000000000ff782f */ /* 0x000fe20003800000 */
[----:B------:R-:W-:Y:S03]  /*0620*/  BSSY.RECONVERGENT B0, `(.L_x_5) ;  /* 0x000000f000007945 */ /* 0x000fe60003800200 */
[----:B------:R-:W-:Y:S02]  /*0630*/  PLOP3.LUT P2, PT, P0, PT, UP0, 0x5d, 0xd5 ;  /* 0x0000000000d5781c */ /* 0x000fe4000074eb0d */
[----:B------:R-:W-:-:S11]  /*0640*/  PLOP3.LUT P1, PT, P0, PT, UP6, 0x5d, 0xd5 ;  /* 0x0000000000d5781c */ /* 0x000fd6000072eb6d */
[----:B------:R-:W-:Y:S05]  /*0650*/  @P2 BRA `(.L_x_6) ;  /* 0x00000000002c2947 */ /* 0x000fea0003800000 */
[----:B------:R-:W1:Y:S02]  /*0660*/  LDCU.64 UR4, c[0x0][0x348] ;  /* 0x00006900ff0477ac */ /* 0x000e640008000a00 */
[----:B-1----:R-:W-:-:S04]  /*0670*/  UIADD3 UR8, UP0, UPT, UR4, 0x80, URZ ;  /* 0x0000008004087890 */ /* 0x002fc8000ff1e0ff */
[----:B------:R-:W-:Y:S02]  /*0680*/  UIADD3.X UR9, UPT, UPT, URZ, UR5, URZ, UP0, !UPT ;  /* 0x00000005ff097290 */ /* 0x000fe400087fe4ff */
[----:B------:R-:W-:-:S04]  /*0690*/  UIADD3 UR6, UP0, UPT, UR4, 0x180, URZ ;  /* 0x0000018004067890 */ /* 0x000fc8000ff1e0ff */
[----:B------:R-:W-:Y:S02]  /*06a0*/  UIADD3.X UR7, UPT, UPT, URZ, UR5, URZ, UP0, !UPT ;  /* 0x00000005ff077290 */ /* 0x000fe400087fe4ff */
[----:B------:R-:W-:Y:S01]  /*06b0*/  UIADD3 UR4, UP0, UPT, UR4, 0x280, URZ ;  /* 0x0000028004047890 */ /* 0x000fe2000ff1e0ff */
[----:B------:R1:W-:Y:S03]  /*06c0*/  UTMACCTL.PF [UR8] ;  /* 0x00000000080079b9 */ /* 0x0003e60008040000 */
[----:B------:R-:W-:-:S03]  /*06d0*/  UIADD3.X UR5, UPT, UPT, URZ, UR5, URZ, UP0, !UPT ;  /* 0x00000005ff057290 */ /* 0x000fc600087fe4ff */
[----:B------:R1:W-:Y:S06]  /*06e0*/  UTMACCTL.PF [UR6] ;  /* 0x00000000060079b9 */ /* 0x0003ec0008040000 */
[----:B------:R1:W-:Y:S02]  /*06f0*/  UTMACCTL.PF [UR4] ;  /* 0x00000000040079b9 */ /* 0x0003e40008040000 */
[----:B-1----:R-:W-:Y:S01]  /*0700*/  NOP ;  /* 0x0000000000007918 */ /* 0x002fe20000000000 */
.L_x_6:
[----:B------:R-:W-:Y:S05]  /*0710*/  BSYNC.RECONVERGENT B0 ;  /* 0x0000000000007941 */ /* 0x000fea0003800200 */
.L_x_5:
[----:B------:R-:W-:Y:S04]  /*0720*/  BSSY.RECONVERGENT B0, `(.L_x_7) ;  /* 0x000001b000007945 */ /* 0x000fe80003800200 */
[----:B------:R-:W-:Y:S05]  /*0730*/  @P1 BRA `(.L_x_8) ;  /* 0x0000000000241947 */ /* 0x000fea0003800000 */
[----:B------:R-:W1:Y:S01]  /*0740*/  LDCU.64 UR4, c[0x0][0x348] ;  /* 0x00006900ff0477ac */ /* 0x000e620008000a00 */
[----:B------:R-:W-:Y:S02]  /*0750*/  PLOP3.LUT P6, PT, PT, PT, PT, 0x80, 0x8 ;  /* 0x000000000008781c */ /* 0x000fe40003fcf070 */
[----:B------:R-:W-:Y:S02]  /*0760*/  PLOP3.LUT P5, PT, PT, PT, PT, 0x8, 0x80 ;  /* 0x000000000080781c */ /* 0x000fe40003fae170 */
[----:B------:R-:W-:Y:S02]  /*0770*/  PLOP3.LUT P4, PT, PT, PT, PT, 0x80, 0x8 ;  /* 0x000000000008781c */ /* 0x000fe40003f8f070 */
[----:B------:R-:W-:Y:S01]  /*0780*/  PLOP3.LUT P3, PT, PT, PT, PT, 0x80, 0x8 ;  /* 0x000000000008781c */ /* 0x000fe20003f6f070 */
[----:B-1----:R-:W-:-:S04]  /*0790*/  UIADD3 UR4, UP0, UPT, UR4, 0x400, URZ ;  /* 0x0000040004047890 */ /* 0x002fc8000ff1e0ff */
[----:B------:R-:W-:-:S09]  /*07a0*/  UIADD3.X UR5, UPT, UPT, URZ, UR5, URZ, UP0, !UPT ;  /* 0x00000005ff057290 */ /* 0x000fd200087fe4ff */
[----:B------:R1:W-:Y:S02]  /*07b0*/  UTMACCTL.PF [UR4] ;  /* 0x00000000040079b9 */ /* 0x0003e40008040000 */
[----:B-1----:R-:W-:Y:S05]  /*07c0*/  BRA `(.L_x_9) ;  /* 0x0000000000407947 */ /* 0x002fea0003800000 */
.L_x_8:
[----:B------:R-:W-:-:S13]  /*07d0*/  ISETP.NE.AND P1, PT, R3, 0x3, PT ;  /* 0x000000030300780c */ /* 0x000fda0003f25270 */
[----:B------:R-:W-:Y:S05]  /*07e0*/  @!P1 BRA `(.L_x_10) ;  /* 0x0000000000289947 */ /* 0x000fea0003800000 */
[----:B------:R-:W-:Y:S02]  /*07f0*/  ISETP.NE.AND P1, PT, R3, 0x4, PT ;  /* 0x000000040300780c */ /* 0x000fe40003f25270 */
[----:B------:R-:W-:Y:S02]  /*0800*/  PLOP3.LUT P4, PT, PT, PT, PT, 0x80, 0x8 ;  /* 0x000000000008781c */ /* 0x000fe40003f8f070 */
[----:B------:R-:W-:Y:S02]  /*0810*/  PLOP3.LUT P5, PT, PT, PT, PT, 0x8, 0x80 ;  /* 0x000000000080781c */ /* 0x000fe40003fae170 */
[----:B------:R-:W-:Y:S02]  /*0820*/  PLOP3.LUT P6, PT, PT, PT, PT, 0x80, 0x8 ;  /* 0x000000000008781c */ /* 0x000fe40003fcf070 */
[----:B------:R-:W-:-:S05]  /*0830*/  PLOP3.LUT P3, PT, PT, PT, PT, 0x80, 0x8 ;  /* 0x000000000008781c */ /* 0x000fca0003f6f070 */
[----:B------:R-:W-:Y:S08]  /*0840*/  @P1 BRA `(.L_x_9) ;  /* 0x0000000000201947 */ /* 0x000ff00003800000 */
[----:B------:R-:W-:Y:S02]  /*0850*/  PLOP3.LUT P5, PT, PT, PT, PT, 0x8, 0x80 ;  /* 0x000000000080781c */ /* 0x000fe40003fae170 */
[----:B------:R-:W-:Y:S02]  /*0860*/  PLOP3.LUT P6, PT, PT, PT, PT, 0x8, 0x80 ;  /* 0x000000000080781c */ /* 0x000fe40003fce170 */
[----:B------:R-:W-:Y:S01]  /*0870*/  PLOP3.LUT P3, PT, PT, PT, PT, 0x8, 0x80 ;  /* 0x000000000080781c */ /* 0x000fe20003f6e170 */
[----:B------:R-:W-:-:S12]  /*0880*/  BRA `(.L_x_9) ;  /* 0x0000000000107947 */ /* 0x000fd80003800000 */
.L_x_10:
[----:B------:R-:W-:Y:S02]  /*0890*/  PLOP3.LUT P6, PT, PT, PT, PT, 0x8, 0x80 ;  /* 0x000000000080781c */ /* 0x000fe40003fce170 */
[----:B------:R-:W-:Y:S02]  /*08a0*/  PLOP3.LUT P5, PT, PT, PT, PT, 0x80, 0x8 ;  /* 0x000000000008781c */ /* 0x000fe40003faf070 */
[----:B------:R-:W-:Y:S02]  /*08b0*/  PLOP3.LUT P4, PT, PT, PT, PT, 0x8, 0x80 ;  /* 0x000000000080781c */ /* 0x000fe40003f8e170 */
[----:B------:R-:W-:-:S13]  /*08c0*/  PLOP3.LUT P3, PT, PT, PT, PT, 0x80, 0x8 ;  /* 0x000000000008781c */ /* 0x000fda0003f6f070 */
.L_x_9:
[----:B------:R-:W-:Y:S05]  /*08d0*/  BSYNC.RECONVERGENT B0 ;  /* 0x0000000000007941 */ /* 0x000fea0003800200 */
.L_x_7:
[----:B------:R-:W1:Y:S01]  /*08e0*/  SHFL.IDX PT, R2, R4, RZ, 0x1f ;  /* 0x00001fff04027589 */ /* 0x000e6200000e0000 */
[----:B------:R-:W-:Y:S02]  /*08f0*/  ISETP.NE.AND P1, PT, R3, 0x3, PT ;  /* 0x000000030300780c */ /* 0x000fe40003f25270 */
[----:B------:R-:W-:Y:S02]  /*0900*/  PLOP3.LUT P0, PT, P0, PT, UP1, 0xae, 0xea ;  /* 0x0000000000ea781c */ /* 0x000fe4000070f51e */
[----:B-1----:R-:W-:-:S13]  /*0910*/  ISETP.NE.AND P2, PT, R2, RZ, PT ;  /* 0x000000ff0200720c */ /* 0x002fda0003f45270 */
[----:B------:R-:W-:Y:S05]  /*0920*/  @P2 BRA `(.L_x_11) ;  /* 0x0000000000382947 */ /* 0x000fea0003800000 */
[----:B------:R-:W1:Y:S01]  /*0930*/  S2UR UR5, SR_CgaCtaId ;  /* 0x00000000000579c3 */ /* 0x000e620000008800 */
[----:B------:R-:W-:Y:S01]  /*0940*/  UMOV UR6, 0x400 ;  /* 0x0000040000067882 */ /* 0x000fe20000000000 */
[----:B------:R-:W-:Y:S01]  /*0950*/  UMOV UR4, 0x1 ;  /* 0x0000000100047882 */ /* 0x000fe20000000000 */
[----:B------:R-:W-:Y:S01]  /*0960*/  ELECT P2, URZ, PT ;  /* 0x0000000000ff782f */ /* 0x000fe20003840000 */
[----:B-1----:R-:W-:Y:S02]  /*0970*/  ULEA UR5, UR5, UR6, 0x18 ;  /* 0x0000000605057291 */ /* 0x002fe4000f8ec0ff */
[----:B------:R-:W-:-:S04]  /*0980*/  UIADD3 UR6, UPT, UPT, -UR4, 0x100000, URZ ;  /* 0x0010000004067890 */ /* 0x000fc8000fffe1ff */
[----:B------:R-:W-:Y:S02]  /*0990*/  USHF.L.U32 UR7, UR6, 0xb, URZ ;  /* 0x0000000b06077899 */ /* 0x000fe400080006ff */
[----:B------:R-:W-:Y:S01]  /*09a0*/  USHF.L.U32 UR6, UR6, 0x1, URZ ;  /* 0x0000000106067899 */ /* 0x000fe200080006ff */
[----:B------:R-:W1:Y:S11]  /*09b0*/  FENCE.VIEW.ASYNC.S ;  /* 0x00000000000073c6 */ /* 0x000e760000000000 */
[----:B-1----:R1:W2:Y:S01]  /*09c0*/  SYNCS.EXCH.64 URZ, [UR5+0x70000], UR6 ;  /* 0x0700000605ff75b2 */ /* 0x0022a20008000100 */
[----:B------:R1:W3:Y:S01]  /*09d0*/  SYNCS.EXCH.64 URZ, [UR5+0x70010], UR6 ;  /* 0x0700100605ff75b2 */ /* 0x0002e20008000100 */
[----:B------:R1:W4:Y:S01]  /*09e0*/  SYNCS.EXCH.64 URZ, [UR5+0x70008], UR6 ;  /* 0x0700080605ff75b2 */ /* 0x0003220008000100 */
[----:B------:R1:W1:Y:S01]  /*09f0*/  SYNCS.EXCH.64 URZ, [UR5+0x70018], UR6 ;  /* 0x0700180605ff75b2 */ /* 0x0002620008000100 */
[----:B------:R-:W-:Y:S01]  /*0a00*/  NOP ;  /* 0x0000000000007918 */ /* 0x000fe20000000000 */
.L_x_11:
[----:B------:R-:W-:Y:S01]  /*0a10*/  NOP ;  /* 0x0000000000007918 */ /* 0x000fe20000000000 */
[----:B------:R-:W-:Y:S05]  /*0a20*/  @!P1 BRA `(.L_x_12) ;  /* 0x0000000000289947 */ /* 0x000fea0003800000 */
[----:B------:R-:W-:Y:S01]  /*0a30*/  ISETP.NE.AND P1, PT, R3, 0x4, PT ;  /* 0x000000040300780c */ /* 0x000fe20003f25270 */
[----:B------:R-:W-:Y:S02]  /*0a40*/  UPLOP3.LUT UP3, UPT, UPT, UPT, UPT, 0x80, 0x8 ;  /* 0x000000000008789c */ /* 0x000fe40003f6f070 */
[----:B------:R-:W-:Y:S02]  /*0a50*/  UPLOP3.LUT UP2, UPT, UPT, UPT, UPT, 0x40, 0x4 ;  /* 0x000000000004789c */ /* 0x000fe40003f4e870 */
[----:B------:R-:W-:Y:S02]  /*0a60*/  UPLOP3.LUT UP1, UPT, UPT, UPT, UPT, 0x80, 0x8 ;  /* 0x000000000008789c */ /* 0x000fe40003f2f070 */
[----:B------:R-:W-:-:S06]  /*0a70*/  UPLOP3.LUT UP0, UPT, UPT, UPT, UPT, 0x80, 0x8 ;  /* 0x000000000008789c */ /* 0x000fcc0003f0f070 */
[----:B------:R-:W-:Y:S05]  /*0a80*/  @P1 BRA `(.L_x_13) ;  /* 0x0000000000201947 */ /* 0x000fea0003800000 */
[----:B------:R-:W-:Y:S02]  /*0a90*/  UPLOP3.LUT UP2, UPT, UPT, UPT, UPT, 0x40, 0x4 ;  /* 0x000000000004789c */ /* 0x000fe40003f4e870 */
[----:B------:R-:W-:Y:S02]  /*0aa0*/  UPLOP3.LUT UP3, UPT, UPT, UPT, UPT, 0x40, 0x4 ;  /* 0x000000000004789c */ /* 0x000fe40003f6e870 */
[----:B------:R-:W-:Y:S01]  /*0ab0*/  UPLOP3.LUT UP0, UPT, UPT, UPT, UPT, 0x40, 0x4 ;  /* 0x000000000004789c */ /* 0x000fe20003f0e870 */
[----:B------:R-:W-:Y:S05]  /*0ac0*/  BRA `(.L_x_13) ;  /* 0x0000000000107947 */ /* 0x000fea0003800000 */
.L_x_12:
[----:B------:R-:W-:Y:S02]  /*0ad0*/  UPLOP3.LUT UP3, UPT, UPT, UPT, UPT, 0x40, 0x4 ;  /* 0x000000000004789c */ /* 0x000fe40003f6e870 */
[----:B------:R-:W-:Y:S02]  /*0ae0*/  UPLOP3.LUT UP2, UPT, UPT, UPT, UPT, 0x80, 0x8 ;  /* 0x000000000008789c */ /* 0x000fe40003f4f070 */
[----:B------:R-:W-:Y:S02]  /*0af0*/  UPLOP3.LUT UP1, UPT, UPT, UPT, UPT, 0x40, 0x4 ;  /* 0x000000000004789c */ /* 0x000fe40003f2e870 */
[----:B------:R-:W-:Y:S02]  /*0b00*/  UPLOP3.LUT UP0, UPT, UPT, UPT, UPT, 0x80, 0x8 ;  /* 0x000000000008789c */ /* 0x000fe40003f0f070 */
.L_x_13:
[----:B------:R-:W5:Y:S02]  /*0b10*/  SHFL.IDX PT, R2, R4, RZ, 0x1f ;  /* 0x00001fff04027589 */ /* 0x000f6400000e0000 */
[----:B-----5:R-:W-:-:S13]  /*0b20*/  ISETP.NE.AND P1, PT, R2, RZ, PT ;  /* 0x000000ff0200720c */ /* 0x020fda0003f25270 */
[----:B------:R-:W-:Y:S05]  /*0b30*/  @P1 BRA `(.L_x_14) ;  /* 0x0000000000401947 */ /* 0x000fea0003800000 */
[----:B-1----:R-:W1:Y:S01]  /*0b40*/  S2UR UR5, SR_CgaCtaId ;  /* 0x00000000000579c3 */ /* 0x002e620000008800 */
        /* <DEDUP_REMOVED lines=8> */
[----:B-1----:R1:W1:Y:S01]  /*0bd0*/  SYNCS.EXCH.64 URZ, [UR5+0x70020], UR6 ;  /* 0x0700200605ff75b2 */ /* 0x0022620008000100 */
[----:B------:R1:W1:Y:S01]  /*0be0*/  SYNCS.EXCH.64 URZ, [UR5+0x70038], UR6 ;  /* 0x0700380605ff75b2 */ /* 0x0002620008000100 */
[----:B------:R1:W1:Y:S01]  /*0bf0*/  SYNCS.EXCH.64 URZ, [UR5+0x70028], UR6 ;  /* 0x0700280605ff75b2 */ /* 0x0002620008000100 */
[----:B------:R1:W1:Y:S01]  /*0c00*/  SYNCS.EXCH.64 URZ, [UR5+0x70040], UR6 ;  /* 0x0700400605ff75b2 */ /* 0x0002620008000100 */
[----:B------:R1:W1:Y:S01]  /*0c10*/  SYNCS.EXCH.64 URZ, [UR5+0x70030], UR6 ;  /* 0x0700300605ff75b2 */ /* 0x0002620008000100 */
[----:B------:R1:W1:Y:S01]  /*0c20*/  SYNCS.EXCH.64 URZ, [UR5+0x70048], UR6 ;  /* 0x0700480605ff75b2 */ /* 0x0002620008000100 */
[----:B------:R-:W-:Y:S01]  /*0c30*/  NOP ;  /* 0x0000000000007918 */ /* 0x000fe20000000000 */
.L_x_14:
[----:B------:R-:W5:Y:S01]  /*0c40*/  SHFL.IDX PT, R2, R4, RZ, 0x1f ;  /* 0x00001fff04027589 */ /* 0x000f6200000e0000 */
[----:B------:R-:W-:Y:S01]  /*0c50*/  NOP ;  /* 0x0000000000007918 */ /* 0x000fe20000000000 */
[----:B-----5:R-:W-:-:S13]  /*0c60*/  ISETP.NE.AND P1, PT, R2, RZ, PT ;  /* 0x000000ff0200720c */ /* 0x020fda0003f25270 */
[----:B------:R-:W-:Y:S05]  /*0c70*/  @P1 BRA `(.L_x_15) ;  /* 0x0000000000401947 */ /* 0x000fea0003800000 */
[----:B-1----:R-:W1:Y:S01]  /*0c80*/  S2UR UR6, SR_CgaCtaId ;  /* 0x00000000000679c3 */ /* 0x002e620000008800 */
[----:B------:R-:W-:Y:S01]  /*0c90*/  UMOV UR7, 0x400 ;  /* 0x0000040000077882 */ /* 0x000fe20000000000 */
[----:B------:R-:W-:Y:S01]  /*0ca0*/  UMOV UR5, 0x1 ;  /* 0x0000000100057882 */ /* 0x000fe20000000000 */
[----:B------:R-:W-:Y:S01]  /*0cb0*/  UMOV UR4, 0x80 ;  /* 0x0000008000047882 */ /* 0x000fe20000000000 */
[----:B------:R-:W-:-:S04]  /*0cc0*/  UIADD3 UR8, UPT, UPT, -UR5, 0x100000, URZ ;  /* 0x0010000005087890 */ /* 0x000fc8000fffe1ff */
[----:B------:R-:W-:Y:S02]  /*0cd0*/  USHF.L.U32 UR9, UR8, 0xb, URZ ;  /* 0x0000000b08097899 */ /* 0x000fe400080006ff */
[----:B------:R-:W-:Y:S02]  /*0ce0*/  USHF.L.U32 UR8, UR8, 0x1, URZ ;  /* 0x0000000108087899 */ /* 0x000fe400080006ff */
[----:B------:R-:W-:-:S04]  /*0cf0*/  UIADD3 UR4, UPT, UPT, -UR4, 0x100000, URZ ;  /* 0x0010000004047890 */ /* 0x000fc8000fffe1ff */
[----:B------:R-:W-:Y:S02]  /*0d00*/  USHF.L.U32 UR5, UR4, 0xb, URZ ;  /* 0x0000000b04057899 */ /* 0x000fe400080006ff */
[----:B------:R-:W-:Y:S01]  /*0d10*/  USHF.L.U32 UR4, UR4, 0x1, URZ ;  /* 0x0000000104047899 */ /* 0x000fe200080006ff */
[----:B------:R-:W-:Y:S01]  /*0d20*/  ELECT P1, URZ, PT ;  /* 0x0000000000ff782f */ /* 0x000fe20003820000 */
[----:B-1----:R-:W-:Y:S01]  /*0d30*/  ULEA UR6, UR6, UR7, 0x18 ;  /* 0x0000000706067291 */ /* 0x002fe2000f8ec0ff */
[----:B------:R-:W1:Y:S11]  /*0d40*/  FENCE.VIEW.ASYNC.S ;  /* 0x00000000000073c6 */ /* 0x000e760000000000 */
[----:B-1----:R1:W1:Y:S01]  /*0d50*/  SYNCS.EXCH.64 URZ, [UR6+0x70050], UR8 ;  /* 0x0700500806ff75b2 */ /* 0x0022620008000100 */
[----:B------:R1:W1:Y:S01]  /*0d60*/  SYNCS.EXCH.64 URZ, [UR6+0x70058], UR4 ;  /* 0x0700580406ff75b2 */ /* 0x0002620008000100 */
[----:B------:R-:W-:Y:S01]  /*0d70*/  NOP ;  /* 0x0000000000007918 */ /* 0x000fe20000000000 */
.L_x_15:
[----:B------:R-:W5:Y:S01]  /*0d80*/  SHFL.IDX PT, R2, R4, RZ, 0x1f ;  /* 0x00001fff04027589 */ /* 0x000f6200000e0000 */
[----:B-1----:R-:W-:Y:S01]  /*0d90*/  UP2UR UR5, UPR, URZ, 0x1 ;  /* 0x00000001ff057883 */ /* 0x002fe20008000000 */
[----:B------:R-:W-:Y:S01]  /*0da0*/  ISETP.NE.AND P2, PT, R3, 0x2, PT ;  /* 0x000000020300780c */ /* 0x000fe20003f45270 */
[----:B------:R-:W-:Y:S01]  /*0db0*/  UISETP.NE.AND UP0, UPT, UR55, URZ, UPT ;  /* 0x000000ff3700728c */ /* 0x000fe2000bf05270 */
[----:B------:R-:W-:-:S03]  /*0dc0*/  NOP ;  /* 0x0000000000007918 */ /* 0x000fc60000000000 */
[----:B------:R-:W-:Y:S02]  /*0dd0*/  USEL UR4, URZ, 0x2, !UP0 ;  /* 0x00000002ff047887 */ /* 0x000fe4000c000000 */
[----:B------:R-:W-:Y:S02]  /*0de0*/  UISETP.NE.AND UP0, UPT, UR5, URZ, UPT ;  /* 0x000000ff0500728c */ /* 0x000fe4000bf05270 */
[----:B------:R-:W-:Y:S02]  /*0df0*/  USEL UR5, URZ, 0x2, !UP4 ;  /* 0x00000002ff057887 */ /* 0x000fe4000e000000 */
[----:B------:R-:W-:Y:S02]  /*0e00*/  USEL UR4, UR4, 0x1, !UP5 ;  /* 0x0000000104047887 */ /* 0x000fe4000e800000 */
[----:B------:R-:W-:Y:S01]  /*0e10*/  USEL UR5, UR5, 0x1, !UP5 ;  /* 0x0000000105057887 */ /* 0x000fe2000e800000 */
[----:B-----5:R-:W-:-:S13]  /*0e20*/  ISETP.NE.AND P1, PT, R2, RZ, PT ;  /* 0x000000ff0200720c */ /* 0x020fda0003f25270 */
[----:B------:R-:W-:Y:S05]  /*0e30*/  @P1 BRA `(.L_x_16) ;  /* 0x0000000000401947 */ /* 0x000fea0003800000 */
[----:B------:R-:W1:Y:S01]  /*0e40*/  S2UR UR8, SR_CgaCtaId ;  /* 0x00000000000879c3 */ /* 0x000e620000008800 */
        /* <DEDUP_REMOVED lines=15> */
.L_x_16:
[----:B------:R-:W-:Y:S01]  /*0f40*/  NOP ;  /* 0x0000000000007918 */ /* 0x000fe20000000000 */
[----:B------:R-:W-:Y:S05]  /*0f50*/  @!P2 BRA `(.L_x_17) ;  /* 0x000000000024a947 */ /* 0x000fea0003800000 */
[----:B------:R-:W-:Y:S01]  /*0f60*/  ISETP.NE.AND P1, PT, R3, RZ, PT ;  /* 0x000000ff0300720c */ /* 0x000fe20003f25270 */
[----:B-1----:R-:W-:Y:S02]  /*0f70*/  UP2UR UR6, UPR, URZ, 0x1 ;  /* 0x00000001ff067883 */ /* 0x002fe40008000000 */
[----:B------:R-:W-:Y:S01]  /*0f80*/  UPLOP3.LUT UP0, UPT, UPT, UPT, UPT, 0x80, 0x8 ;  /* 0x000000000008789c */ /* 0x000fe20003f0f070 */
[----:B------:R-:W-:-:S03]  /*0f90*/  UMOV UR7, URZ ;  /* 0x000000ff00077c82 */ /* 0x000fc60008000000 */
[----:B------:R-:W-:Y:S02]  /*0fa0*/  UP2UR UR40, UPR, URZ, 0x1 ;  /* 0x00000001ff287883 */ /* 0x000fe40008000000 */
[----:B------:R-:W-:-:S04]  /*0fb0*/  UISETP.NE.AND UP0, UPT, UR6, URZ, UPT ;  /* 0x000000ff0600728c */ /* 0x000fc8000bf05270 */
[----:B------:R-:W-:Y:S07]  /*0fc0*/  @P1 BRA `(.L_x_18) ;  /* 0x00000000001c1947 */ /* 0x000fee0003800000 */
[----:B------:R-:W-:Y:S01]  /*0fd0*/  UMOV UR7, 0x1 ;  /* 0x0000000100077882 */ /* 0x000fe20000000000 */
[----:B------:R-:W-:Y:S05]  /*0fe0*/  BRA `(.L_x_18) ;  /* 0x0000000000147947 */ /* 0x000fea0003800000 */
.L_x_17:
[----:B-1----:R-:W-:Y:S02]  /*0ff0*/  UP2UR UR6, UPR, URZ, 0x1 ;  /* 0x00000001ff067883 */ /* 0x002fe40008000000 */
[----:B------:R-:W-:Y:S01]  /*1000*/  UPLOP3.LUT UP0, UPT, UPT, UPT, UPT, 0x40, 0x4 ;  /* 0x000000000004789c */ /* 0x000fe20003f0e870 */
[----:B------:R-:W-:-:S03]  /*1010*/  UMOV UR7, 0x2 ;  /* 0x0000000200077882 */ /* 0x000fc60000000000 */
[----:B------:R-:W-:Y:S02]  /*1020*/  UP2UR UR40, UPR, URZ, 0x1 ;  /* 0x00000001ff287883 */ /* 0x000fe40008000000 */
[----:B------:R-:W-:Y:S02]  /*1030*/  UISETP.NE.AND UP0, UPT, UR6, URZ, UPT ;  /* 0x000000ff0600728c */ /* 0x000fe4000bf05270 */
.L_x_18:
[----:B------:R-:W1:Y:S02]  /*1040*/  SHFL.IDX PT, R2, R4, RZ, 0x1f ;  /* 0x00001fff04027589 */ /* 0x000e6400000e0000 */
[----:B-1----:R-:W-:-:S13]  /*1050*/  ISETP.NE.AND P1, PT, R2, RZ, PT ;  /* 0x000000ff0200720c */ /* 0x002fda0003f25270 */
[----:B------:R-:W-:Y:S05]  /*1060*/  @P1 BRA `(.L_x_19) ;  /* 0x0000000000301947 */ /* 0x000fea0003800000 */
[----:B------:R-:W1:Y:S01]  /*1070*/  S2UR UR8, SR_CgaCtaId ;  /* 0x00000000000879c3 */ /* 0x000e620000008800 */
[----:B------:R-:W-:Y:S01]  /*1080*/  UMOV UR9, 0x400 ;  /* 0x0000040000097882 */ /* 0x000fe20000000000 */
[----:B------:R-:W-:Y:S01]  /*1090*/  UMOV UR6, 0x80 ;  /* 0x0000008000067882 */ /* 0x000fe20000000000 */
[----:B------:R-:W-:Y:S01]  /*10a0*/  ELECT P1, URZ, PT ;  /* 0x0000000000ff782f */ /* 0x000fe20003820000 */
[----:B------:R-:W-:-:S04]  /*10b0*/  UIADD3 UR10, UPT, UPT, -UR6, 0x100000, URZ ;  /* 0x00100000060a7890 */ /* 0x000fc8000fffe1ff */
[----:B------:R-:W-:Y:S02]  /*10c0*/  USHF.L.U32 UR11, UR10, 0xb, URZ ;  /* 0x0000000b0a0b7899 */ /* 0x000fe400080006ff */
[----:B------:R-:W-:Y:S02]  /*10d0*/  USHF.L.U32 UR10, UR10, 0x1, URZ ;  /* 0x000000010a0a7899 */ /* 0x000fe400080006ff */
[----:B-1----:R-:W-:Y:S01]  /*10e0*/  ULEA UR8, UR8, UR9, 0x18 ;  /* 0x0000000908087291 */ /* 0x002fe2000f8ec0ff */
[----:B------:R-:W1:Y:S11]  /*10f0*/  FENCE.VIEW.ASYNC.S ;  /* 0x00000000000073c6 */ /* 0x000e760000000000 */
[----:B-1----:R1:W1:Y:S01]  /*1100*/  SYNCS.EXCH.64 URZ, [UR8+0x70070], UR10 ;  /* 0x0700700a08ff75b2 */ /* 0x0022620008000100 */
[----:B------:R1:W1:Y:S01]  /*1110*/  SYNCS.EXCH.64 URZ, [UR8+0x70078], UR10 ;  /* 0x0700780a08ff75b2 */ /* 0x0002620008000100 */
[----:B------:R-:W-:Y:S01]  /*1120*/  NOP ;  /* 0x0000000000007918 */ /* 0x000fe20000000000 */
.L_x_19:
[----:B------:R-:W-:Y:S01]  /*1130*/  NOP ;  /* 0x0000000000007918 */ /* 0x000fe20000000000 */
[----:B------:R-:W-:Y:S05]  /*1140*/  @!P2 BRA `(.L_x_20) ;  /* 0x000000000024a947 */ /* 0x000fea0003800000 */
[----:B------:R-:W-:Y:S01]  /*1150*/  ISETP.NE.AND P1, PT, R3, 0x1, PT ;  /* 0x000000010300780c */ /* 0x000fe20003f25270 */
        /* <DEDUP_REMOVED lines=8> */
.L_x_20:
[----:B-1----:R-:W-:Y:S02]  /*11e0*/  UP2UR UR8, UPR, URZ, 0x1 ;  /* 0x00000001ff087883 */ /* 0x002fe40008000000 */
[----:B------:R-:W-:Y:S01]  /*11f0*/  UPLOP3.LUT UP0, UPT, UPT, UPT, UPT, 0x40, 0x4 ;  /* 0x000000000004789c */ /* 0x000fe20003f0e870 */
[----:B------:R-:W-:-:S03]  /*1200*/  UMOV UR6, 0x2 ;  /* 0x0000000200067882 */ /* 0x000fc60000000000 */
[----:B------:R-:W-:Y:S02]  /*1210*/  UP2UR UR38, UPR, URZ, 0x1 ;  /* 0x00000001ff267883 */ /* 0x000fe40008000000 */
[----:B------:R-:W-:-:S11]  /*1220*/  UISETP.NE.AND UP0, UPT, UR8, URZ, UPT ;  /* 0x000000ff0800728c */ /* 0x000fd6000bf05270 */
.L_x_21:
[----:B------:R-:W1:Y:S01]  /*1230*/  SHFL.IDX PT, R2, R4, RZ, 0x1f ;  /* 0x00001fff04027589 */ /* 0x000e6200000e0000 */
[----:B------:R-:W-:Y:S02]  /*1240*/  USEL UR8, URZ, 0x1, !UP4 ;  /* 0x00000001ff087887 */ /* 0x000fe4000e000000 */
[----:B------:R-:W-:Y:S01]  /*1250*/  USEL UR13, URZ, 0x1, UP4 ;  /* 0x00000001ff0d7887 */ /* 0x000fe2000a000000 */
        /* <DEDUP_REMOVED lines=14> */
.L_x_22:
[----:B------:R-:W5:Y:S01]  /*1340*/  SHFL.IDX PT, R2, R4, RZ, 0x1f ;  /* 0x00001fff04027589 */ /* 0x000f6200000e0000 */
[----:B------:R-:W-:Y:S01]  /*1350*/  NOP ;  /* 0x0000000000007918 */ /* 0x000fe20000000000 */
[----:B-----5:R-:W-:-:S13]  /*1360*/  ISETP.NE.AND P1, PT, R2, RZ, PT ;  /* 0x000000ff0200720c */ /* 0x020fda0003f25270 */
[----:B------:R-:W-:Y:S05]  /*1370*/  @P1 BRA `(.L_x_23) ;  /* 0x0000000000481947 */ /* 0x000fea0003800000 */
[----:B------:R-:W5:Y:S01]  /*1380*/  S2UR UR11, SR_CgaCtaId ;  /* 0x00000000000b79c3 */ /* 0x000f620000008800 */
[----:B------:R-:W-:Y:S01]  /*1390*/  UMOV UR12, 0x400 ;  /* 0x00000400000c7882 */ /* 0x000fe20000000000 */
[----:B-1----:R-:W-:Y:S01]  /*13a0*/  UMOV UR10, 0x1 ;  /* 0x00000001000a7882 */ /* 0x002fe20000000000 */
        /* <DEDUP_REMOVED lines=8> */
[----:B-----5:R-:W-:Y:S01]  /*1430*/  ULEA UR11, UR11, UR12, 0x18 ;  /* 0x0000000c0b0b7291 */ /* 0x020fe2000f8ec0ff */
[----:B------:R-:W1:Y:S11]  /*1440*/  FENCE.VIEW.ASYNC.S ;  /* 0x00000000000073c6 */ /* 0x000e760000000000 */
[----:B-1----:R1:W1:Y:S01]  /*1450*/  SYNCS.EXCH.64 URZ, [UR11+0x70090], UR14 ;  /* 0x0700900e0bff75b2 */ /* 0x0022620008000100 */
[----:B------:R1:W1:Y:S01]  /*1460*/  SYNCS.EXCH.64 URZ, [UR11+0x700a0], UR16 ;  /* 0x0700a0100bff75b2 */ /* 0x0002620008000100 */
[----:B------:R1:W1:Y:S01]  /*1470*/  SYNCS.EXCH.64 URZ, [UR11+0x70098], UR14 ;  /* 0x0700980e0bff75b2 */ /* 0x0002620008000100 */
[----:B------:R1:W1:Y:S01]  /*1480*/  SYNCS.EXCH.64 URZ, [UR11+0x700a8], UR16 ;  /* 0x0700a8100bff75b2 */ /* 0x0002620008000100 */
[----:B------:R-:W-:Y:S01]  /*1490*/  NOP ;  /* 0x0000000000007918 */ /* 0x000fe20000000000 */
.L_x_23:
        /* <DEDUP_REMOVED lines=19> */
[----:B------:R1:W1:Y:S01]  /*15d0*/  SYNCS.EXCH.64 URZ, [UR11+0x700b8], UR14 ;  /* 0x0700b80e0bff75b2 */ /* 0x0002620008000100 */
[----:B------:R1:W1:Y:S01]  /*15e0*/  SYNCS.EXCH.64 URZ, [UR11+0x700c8], UR16 ;  /* 0x0700c8100bff75b2 */ /* 0x0002620008000100 */
[----:B------:R-:W-:Y:S01]  /*15f0*/  NOP ;  /* 0x0000000000007918 */ /* 0x000fe20000000000 */
.L_x_24:
[----:B------:R-:W5:Y:S01]  /*1600*/  SHFL.IDX PT, R4, R4, RZ, 0x1f ;  /* 0x00001fff04047589 */ /* 0x000f6200000e0000 */
[----:B------:R-:W1:Y:S01]  /*1610*/  S2UR UR9, SR_CTAID.X ;  /* 0x00000000000979c3 */ /* 0x000e620000002500 */
[----:B------:R-:W-:Y:S01]  /*1620*/  NOP ;  /* 0x0000000000007918 */ /* 0x000fe20000000000 */
[----:B-----5:R-:W-:-:S13]  /*1630*/  ISETP.NE.AND P1, PT, R4, RZ, PT ;  /* 0x000000ff0400720c */ /* 0x020fda0003f25270 */
[----:B-1----:R-:W-:Y:S05]  /*1640*/  @P1 BRA `(.L_x_25) ;  /* 0x0000000000301947 */ /* 0x002fea0003800000 */
        /* <DEDUP_REMOVED lines=12> */
.L_x_25:
[----:B------:R-:W-:Y:S01]  /*1710*/  ISETP.GT.AND P1, PT, R3, 0x3, PT ;  /* 0x000000030300780c */ /* 0x000fe20003f24270 */
[----:B------:R-:W-:Y:S01]  /*1720*/  NOP ;  /* 0x0000000000007918 */ /* 0x000fe20000000000 */
[----:B------:R-:W-:Y:S01]  /*1730*/  MOV R2, UR13 ;  /* 0x0000000d00027c02 */ /* 0x000fe20008000f00 */
[----:B------:R-:W-:Y:S01]  /*1740*/  UMOV UR39, UR9 ;  /* 0x0000000900277c82 */ /* 0x000fe20008000000 */
[----:B-1234-:R-:W-:Y:S09]  /*1750*/  BAR.SYNC.DEFER_BLOCKING 0x0 ;  /* 0x0000000000007b1d */ /* 0x01eff20000010000 */
[----:B------:R-:W-:Y:S05]  /*1760*/  @P1 BRA `(.L_x_26) ;  /* 0x0000024800e81947 */ /* 0x000fea0003800000 */
[----:B------:R-:W-:-:S13]  /*1770*/  ISETP.GE.U32.AND P0, PT, R3, 0x2, PT ;  /* 0x000000020300780c */ /* 0x000fda0003f06070 */
[----:B------:R-:W-:Y:S05]  /*1780*/  @!P0 BRA `(.L_x_27) ;  /* 0x0000018c00cc8947 */ /* 0x000fea0003800000 */
[----:B------:R-:W-:Y:S05]  /*1790*/  @!P2 BRA `(.L_x_28) ;  /* 0x000000500050a947 */ /* 0x000fea0003800000 */
[----:B------:R-:W-:-:S08]  /*17a0*/  NOP ;  /* 0x0000000000007918 */ /* 0x000fd00000000000 */
[----:B------:R-:W1:-:S00]  /*17b0*/  USETMAXREG.DEALLOC.CTAPOOL 0x20 ;  /* 0x00000020000079c8 */ /* 0x000e4000080e0500 */
[----:B-1----:R-:W1:Y:S02]  /*17c0*/  LDC R0, c[0x0][0x900] ;  /* 0x00024000ff007b82 */ /* 0x002e640000000800 */
[----:B-1----:R-:W-:-:S13]  /*17d0*/  ISETP.LE.AND P0, PT, R0, UR39, PT ;  /* 0x0000002700007c0c */ /* 0x002fda000bf03270 */
[----:B------:R-:W-:Y:S05]  /*17e0*/  @P0 EXIT ;  /* 0x000000000000094d */ /* 0x000fea0003800000 */
[----:B------:R-:W-:Y:S02]  /*17f0*/  HFMA2 R6, -RZ, RZ, 0, 5.9604644775390625e-08 ;  /* 0x00000001ff067431 */ /* 0x000fe400000001ff */
[----:B------:R-:W-:Y:S01]  /*1800*/  IMAD.MOV.U32 R8, RZ, RZ, 0x1 ;  /* 0x00000001ff087424 */ /* 0x000fe200078e00ff */
[----:B------:R-:W-:Y:S01]  /*1810*/  PRMT R7, RZ, 0x7610, R7 ;  /* 0x00007610ff077816 */ /* 0x000fe20000000007 */
[----:B------:R-:W-:Y:S01]  /*1820*/  IMAD.MOV.U32 R5, RZ, RZ, 0x1 ;  /* 0x00000001ff057424 */ /* 0x000fe200078e00ff */
[----:B------:R-:W-:Y:S01]  /*1830*/  MOV R3, RZ ;  /* 0x000000ff00037202 */ /* 0x000fe20000000f00 */
[----:B------:R-:W-:Y:S01]  /*1840*/  IMAD.MOV.U32 R4, RZ, RZ, RZ ;  /* 0x000000ffff047224 */ /* 0x000fe200078e00ff */
[----:B------:R-:W-:Y:S02]  /*1850*/  ULOP3.LUT UR24, UR4, 0x1, URZ, 0xc0, !UPT ;  /* 0x0000000104187892 */ /* 0x000fe4000f8ec0ff */
[----:B------:R-:W-:Y:S01]  /*1860*/  ULOP3.LUT UR23, UR5, 0x1, URZ, 0xc0, !UPT ;  /* 0x0000000105177892 */ /* 0x000fe2000f8ec0ff */
[----:B------:R-:W-:Y:S01]  /*1870*/  UMOV UR29, UR9 ;  /* 0x00000009001d7c82 */ /* 0x000fe20008000000 */
[----:B------:R-:W-:-:S10]  /*1880*/  UMOV UR6, URZ ;  /* 0x000000ff00067c82 */ /* 0x000fd40008000000 */
.L_x_89:
[----:B------:R-:W1:Y:S01]  /*1890*/  LDCU.64 UR4, c[0x0][0x908] ;  /* 0x00012100ff0477ac */ /* 0x000e620008000a00 */
[----:B--2---:R-:W2:Y:S01]  /*18a0*/  LDCU UR7, c[0x0][0x904] ;  /* 0x00012080ff0777ac */ /* 0x004ea20008000800 */
[----:B-1----:R-:W-:Y:S01]  /*18b0*/  UIMAD.WIDE.U32 UR8, UR29, UR4, URZ ;  /* 0x000000041d0872a5 */ /* 0x002fe2000f8e00ff */
[----:B------:R-:W1:Y:S01]  /*18c0*/  LDCU UR4, c[0x0][0x380] ;  /* 0x00007000ff0477ac */ /* 0x000e620008000800 */
[----:B--2---:R-:W-:-:S05]  /*18d0*/  UISETP.NE.AND UP0, UPT, UR7, 0x1, UPT ;  /* 0x000000010700788c */ /* 0x004fca000bf05270 */
[----:B------:R-:W-:Y:S02]  /*18e0*/  UMOV UR8, UR9 ;  /* 0x0000000900087c82 */ /* 0x000fe40008000000 */
[----:B------:R-:W-:-:S04]  /*18f0*/  USHF.R.U32.HI UR5, URZ, UR5, UR8 ;  /* 0x00000005ff057299 */ /* 0x000fc80008011608 */
[----:B------:R-:W-:-:S04]  /*1900*/  USEL UR5, UR29, UR5, !UP0 ;  /* 0x000000051d057287 */ /* 0x000fc8000c000000 */
[----:B------:R-:W-:-:S04]  /*1910*/  UIADD3 UR5, UPT, UPT, -UR5, URZ, URZ ;  /* 0x000000ff05057290 */ /* 0x000fc8000fffe1ff */
[----:B------:R-:W-:-:S04]  /*1920*/  UIMAD UR7, UR7, UR5, UR29 ;  /* 0x00000005070772a4 */ /* 0x000fc8000f8e021d */
[----:B------:R-:W-:-:S04]  /*1930*/  USHF.L.U32 UR7, UR7, 0x8, URZ ;  /* 0x0000000807077899 */ /* 0x000fc800080006ff */
[----:B-1----:R-:W-:-:S09]  /*1940*/  UISETP.GE.AND UP0, UPT, UR7, UR4, UPT ;  /* 0x000000040700728c */ /* 0x002fd2000bf06270 */
[----:B------:R-:W-:Y:S05]  /*1950*/  BRA.U UP0, `(.L_x_29) ;  /* 0x0000004d00c87547 */ /* 0x000fea000b800000 */
[----:B------:R-:W-:-:S13]  /*1960*/  LOP3.LUT P0, RZ, R7, 0xff, RZ, 0xc0, !PT ;  /* 0x000000ff07ff7812 */ /* 0x000fda000780c0ff */
[----:B------:R-:W-:Y:S05]  /*1970*/  @P0 BRA `(.L_x_30) ;  /* 0x0000000000940947 */ /* 0x000fea0003800000 */
[----:B------:R-:W1:Y:S01]  /*1980*/  S2UR UR5, SR_CgaCtaId ;  /* 0x00000000000579c3 */ /* 0x000e620000008800 */
[----:B------:R-:W-:Y:S01]  /*1990*/  UMOV UR8, 0x40 ;  /* 0x0000004000087882 */ /* 0x000fe20000000000 */
[----:B------:R-:W-:Y:S01]  /*19a0*/  NOP ;  /* 0x0000000000007918 */ /* 0x000fe20000000000 */
[----:B------:R-:W-:Y:S01]  /*19b0*/  UMOV UR4, 0x400 ;  /* 0x0000040000047882 */ /* 0x000fe20000000000 */
[----:B-1----:R-:W-:Y:S02]  /*19c0*/  ULEA UR8, UR5, UR8, 0x18 ;  /* 0x0000000805087291 */ /* 0x002fe4000f8ec0ff */
[----:B------:R-:W-:-:S07]  /*19d0*/  ULEA UR5, UR5, UR4, 0x18 ;  /* 0x0000000405057291 */ /* 0x000fce000f8ec0ff */
[----:B------:R-:W1:Y:S02]  /*19e0*/  LDS.U8 R0, [UR8+0x1c] ;  /* 0x00001c08ff007984 */ /* 0x000e640008000000 */
[----:B-1----:R-:W-:-:S13]  /*19f0*/  ISETP.NE.AND P0, PT, R0, RZ, PT ;  /* 0x000000ff0000720c */ /* 0x002fda0003f05270 */
[----:B------:R-:W-:Y:S05]  /*1a00*/  @P0 BRA `(.L_x_31) ;  /* 0x0000000000580947 */ /* 0x000fea0003800000 */
[----:B------:R-:W-:-:S13]  /*1a10*/  ELECT P0, URZ, PT ;  /* 0x0000000000ff782f */ /* 0x000fda0003800000 */
[----:B------:R-:W-:Y:S05]  /*1a20*/  @!P0 BRA `(.L_x_32) ;  /* 0x0000000000608947 */ /* 0x000fea0003800000 */
[----:B------:R-:W-:Y:S01]  /*1a30*/  UMOV UR4, 0x10 ;  /* 0x0000001000047882 */ /* 0x000fe20000000000 */
[----:B------:R-:W-:Y:S01]  /*1a40*/  HFMA2 R0, -RZ, RZ, 0, 5.9604644775390625e-08 ;  /* 0x00000001ff007431 */ /* 0x000fe200000001ff */
[----:B------:R-:W-:-:S03]  /*1a50*/  MOV R2, 0xffff ;  /* 0x0000ffff00027802 */ /* 0x000fc60000000f00 */
[----:B------:R-:W-:Y:S04]  /*1a60*/  DEPBAR.LE SB1, 0x36 ;  /* 0x00009d800000791a */ /* 0x000fe80000000000 */
[----:B------:R-:W1:Y:S02]  /*1a70*/  UTCATOMSWS.FIND_AND_SET.ALIGN UP0, UR4, UR4 ;  /* 0x00000004000475e3 */ /* 0x000e640008000800 */
[----:B-1----:R-:W-:Y:S01]  /*1a80*/  MOV R7, UR4 ;  /* 0x0000000400077c02 */ /* 0x002fe20008000f00 */
[----:B------:R-:W-:Y:S06]  /*1a90*/  BRA.U UP0, `(.L_x_33) ;  /* 0x0000000100187547 */ /* 0x000fec000b800000 */
.L_x_34:
[----:B------:R-:W-:Y:S05]  /*1aa0*/  NANOSLEEP 0x64 ;  /* 0x000000640000795d */ /* 0x000fea0003800000 */
[----:B------:R-:W-:-:S05]  /*1ab0*/  UMOV UR4, 0x10 ;  /* 0x0000001000047882 */ /* 0x000fca0000000000 */
[----:B------:R-:W-:Y:S04]  /*1ac0*/  DEPBAR.LE SB1, 0x36 ;  /* 0x00009d800000791a */ /* 0x000fe80000000000 */
[----:B------:R-:W1:Y:S02]  /*1ad0*/  UTCATOMSWS.FIND_AND_SET.ALIGN UP0, UR4, UR4 ;  /* 0x00000004000475e3 */ /* 0x000e640008000800 */
[----:B-1----:R-:W-:Y:S01]  /*1ae0*/  MOV R7, UR4 ;  /* 0x0000000400077c02 */ /* 0x002fe20008000f00 */
[----:B------:R-:W-:Y:S05]  /*1af0*/  BRA.U !UP0, `(.L_x_34) ;  /* 0xfffffffd08e87547 */ /* 0x000fea000b83ffff */
.L_x_33:
[-C--:B------:R-:W-:Y:S02]  /*1b00*/  SHF.L.U32 R2, R2, R7.reuse, RZ ;  /* 0x0000000702027219 */ /* 0x080fe400000006ff */
[----:B------:R-:W-:Y:S01]  /*1b10*/  SHF.L.U32 R0, R0, R7, RZ ;  /* 0x0000000700007219 */ /* 0x000fe200000006ff */
[----:B------:R-:W-:Y:S02]  /*1b20*/  IMAD.SHL.U32 R7, R7, 0x20, RZ ;  /* 0x0000002007077824 */ /* 0x000fe400078e00ff */
[----:B------:R1:W-:Y:S04]  /*1b30*/  ATOMS.OR RZ, [UR8+0x14], R2 ;  /* 0x00001402ffff798c */ /* 0x0003e8000b000008 */
[----:B------:R1:W-:Y:S04]  /*1b40*/  ATOMS.OR RZ, [UR8+0x18], R0 ;  /* 0x00001800ffff798c */ /* 0x0003e8000b000008 */
[----:B------:R1:W-:Y:S01]  /*1b50*/  STS [UR5+0x700e0], R7 ;  /* 0x0700e007ff007988 */ /* 0x0003e20008000805 */
[----:B------:R-:W-:Y:S05]  /*1b60*/  BRA `(.L_x_32) ;  /* 0x0000000000107947 */ /* 0x000fea0003800000 */
.L_x_31:
[----:B------:R-:W-:Y:S02]  /*1b70*/  MOV R0, 0xffffffff ;  /* 0xffffffff00007802 */ /* 0x000fe40000000f00 */
[----:B------:R-:W-:-:S03]  /*1b80*/  MOV R10, 0x1bb0 ;  /* 0x00001bb0000a7802 */ /* 0x000fc60000000f00 */
[----:B------:R1:W-:Y:S04]  /*1b90*/  STS [UR5+0x700e0], R0 ;  /* 0x0700e000ff007988 */ /* 0x0003e80008000805 */
[----:B-1----:R-:W-:Y:S05]  /*1ba0*/  CALL.REL.NOINC `($__internal_1_$__cuda_sm10x_tcgen05_guardrail_trap_phase_invalid_during_alloc) ;  /* 0x000002b400c07944 */ /* 0x002fea0003c00000 */
.L_x_32:
[----:B------:R-:W-:Y:S05]  /*1bb0*/  WARPSYNC.ALL ;  /* 0x0000000000007948 */ /* 0x000fea0003800000 */
[----:B------:R-:W-:Y:S01]  /*1bc0*/  NOP ;  /* 0x0000000000007918 */ /* 0x000fe20000000000 */
.L_x_30:
[----:B------:R-:W2:Y:S01]  /*1bd0*/  LDCU UR8, c[0x0][0x384] ;  /* 0x00007080ff0877ac */ /* 0x000ea20008000800 */
[----:B-1----:R-:W-:Y:S01]  /*1be0*/  HFMA2 R7, -RZ, RZ, 0, 5.9604644775390625e-08 ;  /* 0x00000001ff077431 */ /* 0x002fe200000001ff */
[----:B--2---:R-:W-:-:S09]  /*1bf0*/  UISETP.NE.AND UP0, UPT, UR8, URZ, UPT ;  /* 0x000000ff0800728c */ /* 0x004fd2000bf05270 */
[----:B------:R-:W-:Y:S05]  /*1c00*/  BRA.U !UP0, `(.L_x_29) ;  /* 0x0000004d081c7547 */ /* 0x000fea000b800000 */
[----:B------:R-:W-:Y:S01]  /*1c10*/  UIADD3 UR7, UPT, UPT, UR7, 0x100, URZ ;  /* 0x0000010007077890 */ /* 0x000fe2000fffe0ff */
[----:B------:R-:W-:Y:S01]  /*1c20*/  BSSY.RECONVERGENT B0, `(.L_x_35) ;  /* 0x000000d000007945 */ /* 0x000fe20003800200 */
[----:B------:R-:W-:Y:S02]  /*1c30*/  UIADD3 UR8, UPT, UPT, UR8, 0x7f, URZ ;  /* 0x0000007f08087890 */ /* 0x000fe4000fffe0ff */
[----:B------:R-:W-:Y:S02]  /*1c40*/  USHF.R.S32.HI UR4, URZ, 0x1f, UR7 ;  /* 0x0000001fff047899 */ /* 0x000fe40008011407 */
[----:B------:R-:W-:Y:S02]  /*1c50*/  USHF.R.S32.HI UR5, URZ, 0x1f, UR8 ;  /* 0x0000001fff057899 */ /* 0x000fe40008011408 */
[----:B------:R-:W-:Y:S02]  /*1c60*/  ULEA.HI UR4, UR4, UR7, URZ, 0x7 ;  /* 0x0000000704047291 */ /* 0x000fe4000f8f38ff */
[----:B------:R-:W-:-:S02]  /*1c70*/  ULEA.HI UR5, UR5, UR8, URZ, 0x7 ;  /* 0x0000000805057291 */ /* 0x000fc4000f8f38ff */
[----:B------:R-:W-:Y:S02]  /*1c80*/  UIADD3 UR4, UPT, UPT, UR4, 0x7f, URZ ;  /* 0x0000007f04047890 */ /* 0x000fe4000fffe0ff */
[----:B------:R-:W-:Y:S02]  /*1c90*/  USHF.R.S32.HI UR5, URZ, 0x7, UR5 ;  /* 0x00000007ff057899 */ /* 0x000fe40008011405 */
[----:B------:R-:W-:-:S04]  /*1ca0*/  USHF.R.S32.HI UR4, URZ, 0x7, UR4 ;  /* 0x00000007ff047899 */ /* 0x000fc80008011404 */
[----:B------:R-:W-:-:S04]  /*1cb0*/  UISETP.LT.AND UP0, UPT, UR5, UR4, UPT ;  /* 0x000000040500728c */ /* 0x000fc8000bf01270 */
[----:B------:R-:W-:Y:S01]  /*1cc0*/  USEL UR28, UR5, UR4, UP0 ;  /* 0x00000004051c7287 */ /* 0x000fe20008000000 */
[----:B------:R-:W-:Y:S11]  /*1cd0*/  @!P4 BRA `(.L_x_36) ;  /* 0x000000000004c947 */ /* 0x000ff60003800000 */
[----:B------:R-:W-:Y:S05]  /*1ce0*/  BPT.TRAP 0x1 ;  /* 0x000000040000795c */ /* 0x000fea0000300000 */
.L_x_36:
[----:B------:R-:W-:Y:S05]  /*1cf0*/  BSYNC.RECONVERGENT B0 ;  /* 0x0000000000007941 */ /* 0x000fea0003800200 */
.L_x_35:
[----:B------:R-:W1:Y:S01]  /*1d00*/  S2UR UR22, SR_CgaCtaId ;  /* 0x00000000001679c3 */ /* 0x000e620000008800 */
[----:B------:R-:W-:Y:S01]  /*1d10*/  UMOV UR4, 0x400 ;  /* 0x0000040000047882 */ /* 0x000fe20000000000 */
[----:B------:R-:W-:Y:S01]  /*1d20*/  SHF.L.U32 R0, R4, 0x1f, RZ ;  /* 0x0000001f04007819 */ /* 0x000fe200000006ff */
[----:B-1----:R-:W-:-:S09]  /*1d30*/  ULEA UR22, UR22, UR4, 0x18 ;  /* 0x0000000416167291 */ /* 0x002fd2000f8ec0ff */
[----:B------:R-:W1:Y:S02]  /*1d40*/  SYNCS.PHASECHK.TRANS64.TRYWAIT P0, [UR22+0x70000], R0 ;  /* 0x07000000ff0075a7 */ /* 0x000e640008001116 */
[----:B-1----:R-:W-:Y:S05]  /*1d50*/  @!P0 BRA `(.L_x_37) ;  /* 0x000002a000988947 */ /* 0x002fea0003800000 */
.L_x_419:
[----:B------:R-:W-:Y:S05]  /*1d60*/  BRA.U !UP1, `(.L_x_38) ;  /* 0x0000000109047547 */ /* 0x000fea000b800000 */
[----:B------:R-:W-:Y:S05]  /*1d70*/  BPT.TRAP 0x1 ;  /* 0x000000040000795c */ /* 0x000fea0000300000 */
.L_x_38:
[----:B------:R-:W-:Y:S01]  /*1d80*/  ULEA UR20, UR6, UR22, 0x3 ;  /* 0x0000001606147291 */ /* 0x000fe2000f8e18ff */
[----:B-1----:R-:W-:Y:S01]  /*1d90*/  SHF.L.U32 R9, R3, 0x1f, RZ ;  /* 0x0000001f03097819 */ /* 0x002fe200000006ff */
[----:B------:R-:W-:-:S07]  /*1da0*/  UISETP.NE.AND UP4, UPT, UR24, URZ, UPT ;  /* 0x000000ff1800728c */ /* 0x000fce000bf85270 */
[----:B------:R-:W1:Y:S02]  /*1db0*/  SYNCS.PHASECHK.TRANS64.TRYWAIT P0, [UR20+0x70020], R9 ;  /* 0x07002009ff0075a7 */ /* 0x000e640008001114 */
[----:B-1----:R-:W-:Y:S05]  /*1dc0*/  @!P0 BRA `(.L_x_39) ;  /* 0x000002a000948947 */ /* 0x002fea0003800000 */
.L_x_421:
[----:B------:R-:W-:-:S04]  /*1dd0*/  UIADD3 UR27, UPT, UPT, UR6, 0x1, URZ ;  /* 0x00000001061b7890 */ /* 0x000fc8000fffe0ff */
[----:B------:R-:W-:-:S04]  /*1de0*/  UISETP.NE.AND UP0, UPT, UR27, 0x3, UPT ;  /* 0x000000031b00788c */ /* 0x000fc8000bf05270 */
[----:B------:R-:W-:Y:S02]  /*1df0*/  USEL UR4, URZ, 0x1, UP0 ;  /* 0x00000001ff047887 */ /* 0x000fe40008000000 */
[----:B------:R-:W-:-:S04]  /*1e00*/  USEL UR27, UR27, URZ, UP0 ;  /* 0x000000ff1b1b7287 */ /* 0x000fc80008000000 */
[----:B-1----:R-:W-:Y:S01]  /*1e10*/  LOP3.LUT R9, R3, UR4, RZ, 0x3c, !PT ;  /* 0x0000000403097c12 */ /* 0x002fe2000f8e3cff */
[----:B------:R-:W-:Y:S07]  /*1e20*/  BRA.U UP4, `(.L_x_40) ;  /* 0x0000000104047547 */ /* 0x000fee000b800000 */
[----:B------:R-:W-:Y:S05]  /*1e30*/  BPT.TRAP 0x1 ;  /* 0x000000040000795c */ /* 0x000fea0000300000 */
.L_x_40:
[----:B------:R-:W-:Y:S01]  /*1e40*/  SHF.L.U32 R11, R5, 0x1f, RZ ;  /* 0x0000001f050b7819 */ /* 0x000fe200000006ff */
[----:B------:R-:W-:Y:S01]  /*1e50*/  USHF.R.U32.HI UR21, URZ, 0x4, UR22 ;  /* 0x00000004ff157899 */ /* 0x000fe20008011616 */
[----:B------:R-:W-:Y:S01]  /*1e60*/  IMAD.MOV.U32 R12, RZ, RZ, RZ ;  /* 0x000000ffff0c7224 */ /* 0x000fe200078e00ff */
[----:B------:R-:W-:Y:S01]  /*1e70*/  CS2R R2, SRZ ;  /* 0x0000000000027805 */ /* 0x000fe2000001ff00 */
[----:B------:R-:W1:Y:S01]  /*1e80*/  SYNCS.PHASECHK.TRANS64.TRYWAIT P0, [UR22+0x70058], R11 ;  /* 0x0700580bff0075a7 */ /* 0x000e620008001116 */
[----:B------:R-:W-:-:S04]  /*1e90*/  ULOP3.LUT UR21, UR21, 0x3fff, URZ, 0xc0, !UPT ;  /* 0x00003fff15157892 */ /* 0x000fc8000f8ec0ff */
[----:B------:R-:W-:Y:S01]  /*1ea0*/  ULOP3.LUT UR21, UR21, 0x10000, URZ, 0xfc, !UPT ;  /* 0x0001000015157892 */ /* 0x000fe2000f8efcff */
[----:B-1----:R-:W-:Y:S11]  /*1eb0*/  @!P0 BRA `(.L_x_41) ;  /* 0x000002a000708947 */ /* 0x002ff60003800000 */
.L_x_423:
[----:B------:R-:W-:Y:S01]  /*1ec0*/  R2UR UR18, R3 ;  /* 0x00000000031272ca */ /* 0x000fe200000e0000 */
[----:B------:R-:W-:Y:S01]  /*1ed0*/  UIADD3 UR26, UPT, UPT, UR22, 0x20000, URZ ;  /* 0x00020000161a7890 */ /* 0x000fe2000fffe0ff */
[----:B------:R-:W-:Y:S02]  /*1ee0*/  R2UR UR17, R2 ;  /* 0x00000000021172ca */ /* 0x000fe400000e0000 */
[----:B------:R-:W-:Y:S02]  /*1ef0*/  CS2R R2, SRZ ;  /* 0x0000000000027805 */ /* 0x000fe4000001ff00 */
[----:B------:R-:W-:Y:S02]  /*1f00*/  R2UR UR19, R12 ;  /* 0x000000000c1372ca */ /* 0x000fe400000e0000 */
[----:B------:R-:W-:Y:S01]  /*1f10*/  CS2R R12, SRZ ;  /* 0x00000000000c7805 */ /* 0x000fe2000001ff00 */
[----:B------:R-:W-:Y:S01]  /*1f20*/  USHF.R.U32.HI UR26, URZ, 0x4, UR26 ;  /* 0x00000004ff1a7899 */ /* 0x000fe2000801161a */
[----:B-1----:R-:W-:Y:S01]  /*1f30*/  MOV.SPILL R10, UR28 ;  /* 0x0000001c000a7c02 */ /* 0x002fe20009000f00 */
[----:B------:R-:W-:Y:S01]  /*1f40*/  UIADD3 UR64, UPT, UPT, UR21, 0x2, URZ ;  /* 0x0000000215407890 */ /* 0x000fe2000fffe0ff */
[----:B------:R-:W-:Y:S01]  /*1f50*/  R2UR UR10, R3 ;  /* 0x00000000030a72ca */ /* 0x000fe200000e0000 */
[----:B------:R-:W-:Y:S01]  /*1f60*/  ULOP3.LUT UR26, UR26, 0x3fff, URZ, 0xc0, !UPT ;  /* 0x00003fff1a1a7892 */ /* 0x000fe2000f8ec0ff */
[----:B------:R-:W-:Y:S01]  /*1f70*/  R2UR UR16, R13 ;  /* 0x000000000d1072ca */ /* 0x000fe200000e0000 */
[----:B------:R-:W-:Y:S01]  /*1f80*/  UMOV UR68, 0x0 ;  /* 0x0000000000447882 */ /* 0x000fe20000000000 */
[----:B------:R-:W-:Y:S01]  /*1f90*/  R2UR UR15, R12 ;  /* 0x000000000c0f72ca */ /* 0x000fe200000e0000 */
[----:B------:R-:W-:Y:S01]  /*1fa0*/  ULOP3.LUT UR25, UR26, 0x10000, URZ, 0xfc, !UPT ;  /* 0x000100001a197892 */ /* 0x000fe2000f8efcff */
[C---:B------:R-:W-:Y:S01]  /*1fb0*/  R2UR UR14, R3.reuse ;  /* 0x00000000030e72ca */ /* 0x040fe200000e0000 */
[----:B------:R-:W-:Y:S01]  /*1fc0*/  UMOV UR69, 0x8200010 ;  /* 0x0820001000457882 */ /* 0x000fe20000000000 */
[C---:B------:R-:W-:Y:S01]  /*1fd0*/  R2UR UR11, R2.reuse ;  /* 0x00000000020b72ca */ /* 0x040fe200000e0000 */
[----:B------:R-:W-:Y:S01]  /*1fe0*/  UMOV UR46, 0x0 ;  /* 0x00000000002e7882 */ /* 0x000fe20000000000 */
[----:B------:R-:W-:Y:S01]  /*1ff0*/  MOV.SPILL R21, UR17 ;  /* 0x0000001100157c02 */ /* 0x000fe20009000f00 */
[----:B------:R-:W-:Y:S01]  /*2000*/  UMOV UR47, 0x8200010 ;  /* 0x08200010002f7882 */ /* 0x000fe20000000000 */
[----:B------:R-:W-:Y:S01]  /*2010*/  UMOV UR65, 0x40004040 ;  /* 0x4000404000417882 */ /* 0x000fe20000000000 */
[----:B------:R-:W-:Y:S01]  /*2020*/  MOV.SPILL R14, UR10 ;  /* 0x0000000a000e7c02 */ /* 0x000fe20009000f00 */
[----:B------:R-:W-:Y:S01]  /*2030*/  ULEA UR10, UR6, UR25, 0xc ;  /* 0x00000019060a7291 */ /* 0x000fe2000f8e60ff */
[----:B------:R-:W-:Y:S01]  /*2040*/  MOV.SPILL R20, UR16 ;  /* 0x0000001000147c02 */ /* 0x000fe20009000f00 */
[----:B------:R-:W-:Y:S01]  /*2050*/  UMOV UR17, 0x40004040 ;  /* 0x4000404000117882 */ /* 0x000fe20000000000 */
[----:B------:R-:W-:Y:S01]  /*2060*/  MOV.SPILL R19, UR15 ;  /* 0x0000000f00137c02 */ /* 0x000fe20009000f00 */
[----:B------:R-:W-:Y:S01]  /*2070*/  UIADD3 UR16, UPT, UPT, UR10, 0x2, URZ ;  /* 0x000000020a107890 */ /* 0x000fe2000fffe0ff */
[----:B------:R-:W-:Y:S01]  /*2080*/  MOV.SPILL R18, UR14 ;  /* 0x0000000e00127c02 */ /* 0x000fe20009000f00 */
[----:B------:R-:W-:Y:S01]  /*2090*/  UMOV UR14, UR21 ;  /* 0x00000015000e7c82 */ /* 0x000fe20008000000 */
[----:B------:R-:W-:Y:S01]  /*20a0*/  MOV.SPILL R22, UR15 ;  /* 0x0000000f00167c02 */ /* 0x000fe20009000f00 */
[----:B------:R-:W-:Y:S01]  /*20b0*/  UMOV UR15, 0x40004040 ;  /* 0x40004040000f7882 */ /* 0x000fe20000000000 */
[----:B------:R-:W-:Y:S01]  /*20c0*/  MOV.SPILL R15, UR11 ;  /* 0x0000000b000f7c02 */ /* 0x000fe20009000f00 */
[----:B------:R-:W-:Y:S01]  /*20d0*/  UMOV UR11, 0x40004040 ;  /* 0x40004040000b7882 */ /* 0x000fe20000000000 */
[C---:B------:R-:W-:Y:S01]  /*20e0*/  R2UR UR12, R3.reuse ;  /* 0x00000000030c72ca */ /* 0x040fe200000e0000 */
[----:B------:R1:W-:Y:S01]  /*20f0*/  UTCHMMA gdesc[UR14], gdesc[UR10], tmem[UR19], tmem[UR68], idesc[UR69], !UPT ;  /* 0x00ff440a0e0075ea */ /* 0x0003e2000f800013 */
[C---:B------:R-:W-:Y:S01]  /*2100*/  R2UR UR8, R3.reuse ;  /* 0x00000000030872ca */ /* 0x040fe200000e0000 */
[----:B------:R2:W-:Y:S01]  /*2110*/  UTCHMMA gdesc[UR64], gdesc[UR16], tmem[UR18], tmem[UR46], idesc[UR47], UPT ;  /* 0x00ff2e10400075ea */ /* 0x0005e2000b800012 */
[----:B------:R-:W-:Y:S01]  /*2120*/  R2UR UR5, R3 ;  /* 0x00000000030572ca */ /* 0x000fe200000e0000 */
[----:B------:R-:W-:Y:S01]  /*2130*/  IMAD.U32 R3, RZ, RZ, UR17 ;  /* 0x00000011ff037e24 */ /* 0x000fe2000f8e00ff */
[C---:B------:R-:W-:Y:S01]  /*2140*/  R2UR UR13, R2.reuse ;  /* 0x00000000020d72ca */ /* 0x040fe200000e0000 */
[----:B------:R-:W-:Y:S01]  /*2150*/  UIADD3 UR62, UPT, UPT, UR21, 0x4, URZ ;  /* 0x00000004153e7890 */ /* 0x000fe2000fffe0ff */
[C---:B------:R-:W-:Y:S01]  /*2160*/  R2UR UR9, R2.reuse ;  /* 0x00000000020972ca */ /* 0x040fe200000e0000 */
[----:B------:R-:W-:Y:S01]  /*2170*/  UIADD3 UR60, UPT, UPT, UR21, 0x6, URZ ;  /* 0x00000006153c7890 */ /* 0x000fe2000fffe0ff */
[C---:B------:R-:W-:Y:S01]  /*2180*/  R2UR UR7, R2.reuse ;  /* 0x00000000020772ca */ /* 0x040fe200000e0000 */
[----:B------:R-:W-:Y:S01]  /*2190*/  UMOV UR44, 0x0 ;  /* 0x00000000002c7882 */ /* 0x000fe20000000000 */
[C---:B------:R-:W-:Y:S01]  /*21a0*/  R2UR UR4, R2.reuse ;  /* 0x00000000020472ca */ /* 0x040fe200000e0000 */
[----:B------:R-:W-:Y:S01]  /*21b0*/  UMOV UR45, 0x8200010 ;  /* 0x08200010002d7882 */ /* 0x000fe20000000000 */
[----:B------:R-:W-:Y:S01]  /*21c0*/  R2UR UR6, R2 ;  /* 0x00000000020672ca */ /* 0x000fe200000e0000 */
[----:B------:R-:W-:Y:S01]  /*21d0*/  IMAD.U32 R2, RZ, RZ, UR16 ;  /* 0x00000010ff027e24 */ /* 0x000fe2000f8e00ff */
[----:B------:R-:W-:Y:S01]  /*21e0*/  UMOV UR63, 0x40004040 ;  /* 0x40004040003f7882 */ /* 0x000fe20000000000 */
[----:B------:R-:W-:Y:S01]  /*21f0*/  UMOV UR42, 0x0 ;  /* 0x00000000002a7882 */ /* 0x000fe20000000000 */
[----:B------:R-:W-:Y:S01]  /*2200*/  UMOV UR43, 0x8200010 ;  /* 0x08200010002b7882 */ /* 0x000fe20000000000 */
[----:B------:R-:W-:Y:S01]  /*2210*/  UMOV UR61, 0x40004040 ;  /* 0x40004040003d7882 */ /* 0x000fe20000000000 */
[----:B------:R-:W-:Y:S01]  /*2220*/  UIADD3 UR58, UPT, UPT, UR21, 0x400, URZ ;  /* 0x00000400153a7890 */ /* 0x000fe2000fffe0ff */
[----:B------:R-:W-:Y:S01]  /*2230*/  IMAD.U32 R25, RZ, RZ, UR11 ;  /* 0x0000000bff197e24 */ /* 0x000fe2000f8e00ff */
[----:B------:R-:W-:Y:S01]  /*2240*/  UIADD3 UR56, UPT, UPT, UR21, 0x402, URZ ;  /* 0x0000040215387890 */ /* 0x000fe2000fffe0ff */
[----:B------:R-:W-:Y:S01]  /*2250*/  IMAD.U32 R24, RZ, RZ, UR10 ;  /* 0x0000000aff187e24 */ /* 0x000fe2000f8e00ff */
[----:B------:R-:W-:Y:S01]  /*2260*/  UIADD3 UR54, UPT, UPT, UR21, 0x404, URZ ;  /* 0x0000040415367890 */ /* 0x000fe2000fffe0ff */
[----:B------:R-:W-:Y:S01]  /*2270*/  MOV.SPILL R12, UR22 ;  /* 0x00000016000c7c02 */ /* 0x000fe20009000f00 */
[----:B-1----:R-:W-:Y:S01]  /*2280*/  UIADD3 UR14, UPT, UPT, UR10, 0x4, URZ ;  /* 0x000000040a0e7890 */ /* 0x002fe2000fffe0ff */
[----:B------:R-:W-:Y:S01]  /*2290*/  R2UR.FILL UR15, R22 ;  /* 0x00000000160f72ca */ /* 0x000fe200004e0000 */
[----:B--2---:R-:W-:Y:S01]  /*22a0*/  UIADD3 UR18, UPT, UPT, UR10, 0x6, URZ ;  /* 0x000000060a127890 */ /* 0x004fe2000fffe0ff */
[----:B------:R-:W-:Y:S01]  /*22b0*/  R2UR.FILL UR17, R21 ;  /* 0x00000000151172ca */ /* 0x000fe200004e0000 */
[----:B------:R-:W-:Y:S01]  /*22c0*/  UMOV UR19, 0x40004040 ;  /* 0x4000404000137882 */ /* 0x000fe20000000000 */
[----:B------:R-:W-:Y:S01]  /*22d0*/  R2UR.FILL UR16, R20 ;  /* 0x00000000141072ca */ /* 0x000fe200004e0000 */
[----:B------:R-:W-:Y:S01]  /*22e0*/  IMAD.U32 R20, RZ, RZ, UR14 ;  /* 0x0000000eff147e24 */ /* 0x000fe2000f8e00ff */
[----:B------:R-:W-:Y:S01]  /*22f0*/  UIADD3 UR64, UPT, UPT, UR10, 0x400, URZ ;  /* 0x000004000a407890 */ /* 0x000fe2000fffe0ff */
[----:B------:R-:W-:Y:S01]  /*2300*/  R2UR.FILL UR11, R15 ;  /* 0x000000000f0b72ca */ /* 0x000fe200004e0000 */
[----:B------:R-:W-:Y:S01]  /*2310*/  UMOV UR32, 0x0 ;  /* 0x0000000000207882 */ /* 0x000fe20000000000 */
[----:B------:R-:W-:Y:S01]  /*2320*/  UMOV UR40, 0x0 ;  /* 0x0000000000287882 */ /* 0x000fe20000000000 */
[----:B------:R-:W-:Y:S01]  /*2330*/  MOV.SPILL R16, UR32 ;  /* 0x0000002000107c02 */ /* 0x000fe20009000f00 */
[----:B------:R-:W-:Y:S01]  /*2340*/  UMOV UR15, 0x40004040 ;  /* 0x40004040000f7882 */ /* 0x000fe20000000000 */
[----:B------:R-:W-:Y:S01]  /*2350*/  UIADD3 UR32, UPT, UPT, UR21, 0xc04, URZ ;  /* 0x00000c0415207890 */ /* 0x000fe2000fffe0ff */
[----:B------:R-:W-:Y:S01]  /*2360*/  IMAD.U32 R21, RZ, RZ, UR15 ;  /* 0x0000000fff157e24 */ /* 0x000fe2000f8e00ff */
[----:B------:R-:W-:Y:S01]  /*2370*/  UMOV UR41, 0x8200010 ;  /* 0x0820001000297882 */ /* 0x000fe20000000000 */
[----:B------:R1:W-:Y:S01]  /*2380*/  UTCHMMA gdesc[UR62], gdesc[UR14], tmem[UR17], tmem[UR44], idesc[UR45], UPT ;  /* 0x00ff2c0e3e0075ea */ /* 0x0003e2000b800011 */
[----:B------:R-:W-:Y:S01]  /*2390*/  UMOV UR33, 0x8200010 ;  /* 0x0820001000217882 */ /* 0x000fe20000000000 */
[----:B------:R2:W-:Y:S01]  /*23a0*/  UTCHMMA gdesc[UR60], gdesc[UR18], tmem[UR16], tmem[UR42], idesc[UR43], UPT ;  /* 0x00ff2a123c0075ea */ /* 0x0005e2000b800010 */
[----:B------:R-:W-:Y:S01]  /*23b0*/  UMOV UR59, 0x40004040 ;  /* 0x40004040003b7882 */ /* 0x000fe20000000000 */
[----:B------:R-:W-:Y:S01]  /*23c0*/  UMOV UR38, 0x0 ;  /* 0x0000000000267882 */ /* 0x000fe20000000000 */
[----:B------:R-:W-:Y:S01]  /*23d0*/  UMOV UR39, 0x8200010 ;  /* 0x0820001000277882 */ /* 0x000fe20000000000 */
[----:B------:R-:W-:Y:S01]  /*23e0*/  UMOV UR57, 0x40004040 ;  /* 0x4000404000397882 */ /* 0x000fe20000000000 */
[----:B------:R-:W-:Y:S01]  /*23f0*/  UMOV UR36, 0x0 ;  /* 0x0000000000247882 */ /* 0x000fe20000000000 */
[----:B------:R-:W-:Y:S01]  /*2400*/  UMOV UR37, 0x8200010 ;  /* 0x0820001000257882 */ /* 0x000fe20000000000 */
[----:B------:R-:W-:Y:S01]  /*2410*/  MOV.SPILL R17, UR33 ;  /* 0x0000002100117c02 */ /* 0x000fe20009000f00 */
[----:B------:R-:W-:Y:S01]  /*2420*/  UMOV UR55, 0x40004040 ;  /* 0x4000404000377882 */ /* 0x000fe20000000000 */
[----:B------:R-:W-:Y:S01]  /*2430*/  UMOV UR33, 0x40004040 ;  /* 0x4000404000217882 */ /* 0x000fe20000000000 */
[----:B------:R-:W-:Y:S01]  /*2440*/  UIADD3 UR52, UPT, UPT, UR21, 0x406, URZ ;  /* 0x0000040615347890 */ /* 0x000fe2000fffe0ff */
[----:B------:R-:W-:Y:S01]  /*2450*/  MOV.SPILL R13, UR23 ;  /* 0x00000017000d7c02 */ /* 0x000fe20009000f00 */
[----:B------:R-:W-:Y:S01]  /*2460*/  UIADD3 UR50, UPT, UPT, UR21, 0x800, URZ ;  /* 0x0000080015327890 */ /* 0x000fe2000fffe0ff */
[----:B------:R-:W-:Y:S01]  /*2470*/  MOV.SPILL R11, UR29 ;  /* 0x0000001d000b7c02 */ /* 0x000fe20009000f00 */
[----:B------:R-:W-:-:S02]  /*2480*/  UIADD3 UR48, UPT, UPT, UR21, 0x802, URZ ;  /* 0x0000080215307890 */ /* 0x000fc4000fffe0ff */
[----:B------:R-:W-:Y:S02]  /*2490*/  UIADD3 UR22, UPT, UPT, UR21, 0x806, URZ ;  /* 0x0000080615167890 */ /* 0x000fe4000fffe0ff */
[----:B------:R-:W-:Y:S02]  /*24a0*/  UIADD3 UR70, UPT, UPT, UR21, 0x804, URZ ;  /* 0x0000080415467890 */ /* 0x000fe4000fffe0ff */
[----:B------:R-:W-:Y:S01]  /*24b0*/  UIADD3 UR76, UPT, UPT, UR21, 0xc00, URZ ;  /* 0x00000c00154c7890 */ /* 0x000fe2000fffe0ff */
[----:B------:R-:W-:Y:S01]  /*24c0*/  UMOV UR34, 0x0 ;  /* 0x0000000000227882 */ /* 0x000fe20000000000 */
[----:B-1----:R-:W-:Y:S01]  /*24d0*/  R2UR.FILL UR15, R19 ;  /* 0x00000000130f72ca */ /* 0x002fe200004e0000 */
[----:B------:R-:W-:Y:S01]  /*24e0*/  UIADD3 UR44, UPT, UPT, UR10, 0x406, URZ ;  /* 0x000004060a2c7890 */ /* 0x000fe2000fffe0ff */
[----:B------:R-:W-:Y:S01]  /*24f0*/  R2UR.FILL UR14, R18 ;  /* 0x00000000120e72ca */ /* 0x000fe200004e0000 */
[----:B--2---:R-:W-:Y:S02]  /*2500*/  UIADD3 UR60, UPT, UPT, UR10, 0x402, URZ ;  /* 0x000004020a3c7890 */ /* 0x004fe4000fffe0ff */
[----:B------:R-:W-:Y:S01]  /*2510*/  UIADD3 UR42, UPT, UPT, UR10, 0x404, URZ ;  /* 0x000004040a2a7890 */ /* 0x000fe2000fffe0ff */
[----:B------:R-:W-:Y:S01]  /*2520*/  UMOV UR43, 0x40004040 ;  /* 0x40004040002b7882 */ /* 0x000fe20000000000 */
[----:B------:R-:W-:-:S02]  /*2530*/  UIADD3 UR62, UPT, UPT, UR10, 0x802, URZ ;  /* 0x000008020a3e7890 */ /* 0x000fc4000fffe0ff */
[----:B------:R-:W-:Y:S01]  /*2540*/  UIADD3 UR16, UPT, UPT, UR10, 0x804, URZ ;  /* 0x000008040a107890 */ /* 0x000fe2000fffe0ff */
[----:B------:R-:W-:-:S03]  /*2550*/  UMOV UR35, 0x8200010 ;  /* 0x0820001000237882 */ /* 0x000fc60000000000 */
[----:B------:R1:W-:Y:S01]  /*2560*/  UTCHMMA gdesc[UR58], gdesc[UR64], tmem[UR15], tmem[UR40], idesc[UR41], UPT ;  /* 0x00ff28403a0075ea */ /* 0x0003e2000b80000f */
[----:B------:R-:W-:Y:S01]  /*2570*/  UIADD3 UR28, UPT, UPT, UR21, 0xc02, URZ ;  /* 0x00000c02151c7890 */ /* 0x000fe2000fffe0ff */
[----:B------:R2:W-:Y:S01]  /*2580*/  UTCHMMA gdesc[UR56], gdesc[UR60], tmem[UR14], tmem[UR38], idesc[UR39], UPT ;  /* 0x00ff263c380075ea */ /* 0x0005e2000b80000e */
[----:B------:R3:W-:Y:S01]  /*2590*/  UTCHMMA gdesc[UR54], gdesc[UR42], tmem[UR13], tmem[UR36], idesc[UR37], UPT ;  /* 0x00ff242a360075ea */ /* 0x0007e2000b80000d */
[----:B------:R-:W-:Y:S01]  /*25a0*/  UMOV UR53, 0x40004040 ;  /* 0x4000404000357882 */ /* 0x000fe20000000000 */
[----:B------:R-:W-:Y:S01]  /*25b0*/  UMOV UR45, 0x40004040 ;  /* 0x40004040002d7882 */ /* 0x000fe20000000000 */
[----:B------:R-:W-:Y:S01]  /*25c0*/  UMOV UR23, 0x40004040 ;  /* 0x4000404000177882 */ /* 0x000fe20000000000 */
[----:B------:R-:W-:Y:S01]  /*25d0*/  UIADD3 UR68, UPT, UPT, UR21, 0xc06, URZ ;  /* 0x00000c0615447890 */ /* 0x000fe2000fffe0ff */
[----:B------:R4:W-:Y:S01]  /*25e0*/  UTCHMMA gdesc[UR52], gdesc[UR44], tmem[UR12], tmem[UR34], idesc[UR35], UPT ;  /* 0x00ff222c340075ea */ /* 0x0009e2000b80000c */
[----:B------:R-:W-:Y:S01]  /*25f0*/  UMOV UR51, 0x40004040 ;  /* 0x4000404000337882 */ /* 0x000fe20000000000 */
        /* <DEDUP_REMOVED lines=14> */
[----:B-1----:R-:W-:-:S02]  /*26e0*/  UIADD3 UR40, UPT, UPT, UR10, 0x800, URZ ;  /* 0x000008000a287890 */ /* 0x002fc4000fffe0ff */
[----:B--2---:R-:W-:Y:S01]  /*26f0*/  UIADD3 UR56, UPT, UPT, UR10, 0x806, URZ ;  /* 0x000008060a387890 */ /* 0x004fe2000fffe0ff */
[----:B---3--:R-:W-:Y:S01]  /*2700*/  UMOV UR54, UR32 ;  /* 0x0000002000367c82 */ /* 0x008fe20008000000 */
[----:B------:R-:W-:Y:S01]  /*2710*/  UMOV UR55, UR33 ;  /* 0x0000002100377c82 */ /* 0x000fe20008000000 */
[----:B------:R-:W-:Y:S01]  /*2720*/  UIADD3 UR38, UPT, UPT, UR10, 0xc00, URZ ;  /* 0x00000c000a267890 */ /* 0x000fe2000fffe0ff */
[----:B------:R-:W-:Y:S01]  /*2730*/  R2UR.FILL UR33, R17 ;  /* 0x00000000112172ca */ /* 0x000fe200004e0000 */
[----:B------:R-:W-:Y:S01]  /*2740*/  UIADD3 UR58, UPT, UPT, UR10, 0xc02, URZ ;  /* 0x00000c020a3a7890 */ /* 0x000fe2000fffe0ff */
[----:B------:R-:W-:Y:S01]  /*2750*/  R2UR.FILL UR32, R16 ;  /* 0x00000000102072ca */ /* 0x000fe200004e0000 */
[----:B------:R-:W-:Y:S02]  /*2760*/  UIADD3 UR36, UPT, UPT, UR10, 0xc04, URZ ;  /* 0x00000c040a247890 */ /* 0x000fe4000fffe0ff */
[----:B------:R-:W-:Y:S01]  /*2770*/  UIADD3 UR14, UPT, UPT, UR10, 0xc06, URZ ;  /* 0x00000c060a0e7890 */ /* 0x000fe2000fffe0ff */
[----:B------:R-:W-:Y:S01]  /*2780*/  R2UR.FILL UR10, R14 ;  /* 0x000000000e0a72ca */ /* 0x000fe200004e0000 */
[----:B------:R-:W-:Y:S01]  /*2790*/  UMOV UR41, 0x40004040 ;  /* 0x4000404000297882 */ /* 0x000fe20000000000 */
[----:B----4-:R-:W-:Y:S01]  /*27a0*/  UMOV UR34, UR22 ;  /* 0x0000001600227c82 */ /* 0x010fe20008000000 */
[----:B------:R-:W-:Y:S01]  /*27b0*/  UMOV UR35, UR23 ;  /* 0x0000001700237c82 */ /* 0x000fe20008000000 */
[----:B------:R-:W-:Y:S01]  /*27c0*/  UMOV UR39, 0x40004040 ;  /* 0x4000404000277882 */ /* 0x000fe20000000000 */
[----:B------:R-:W-:Y:S01]  /*27d0*/  UMOV UR12, UR28 ;  /* 0x0000001c000c7c82 */ /* 0x000fe20008000000 */
[----:B------:R-:W-:Y:S01]  /*27e0*/  UMOV UR13, UR29 ;  /* 0x0000001d000d7c82 */ /* 0x000fe20008000000 */
[----:B------:R-:W-:Y:S01]  /*27f0*/  UMOV UR52, 0x0 ;  /* 0x0000000000347882 */ /* 0x000fe20000000000 */
[----:B------:R-:W-:Y:S01]  /*2800*/  UMOV UR53, 0x8200010 ;  /* 0x0820001000357882 */ /* 0x000fe20000000000 */
[----:B------:R1:W-:Y:S01]  /*2810*/  UTCHMMA gdesc[UR50], gdesc[UR40], tmem[UR11], tmem[UR32], idesc[UR33], UPT ;  /* 0x00ff2028320075ea */ /* 0x0003e2000b80000b */
[----:B------:R-:W-:Y:S01]  /*2820*/  UMOV UR37, 0x40004040 ;  /* 0x4000404000257882 */ /* 0x000fe20000000000 */
[----:B------:R-:W-:Y:S01]  /*2830*/  UMOV UR15, 0x40004040 ;  /* 0x40004040000f7882 */ /* 0x000fe20000000000 */
[----:B------:R-:W-:Y:S01]  /*2840*/  R2UR.FILL UR23, R13 ;  /* 0x000000000d1772ca */ /* 0x000fe200004e0000 */
[----:B------:R2:W-:Y:S01]  /*2850*/  UTCHMMA gdesc[UR48], gdesc[UR62], tmem[UR10], tmem[UR30], idesc[UR31], UPT ;  /* 0x00ff1e3e300075ea */ /* 0x0005e2000b80000a */
[----:B------:R2:W-:Y:S01]  /*2860*/  UTCHMMA gdesc[UR70], gdesc[UR16], tmem[UR9], tmem[UR66], idesc[UR67], UPT ;  /* 0x00ff4210460075ea */ /* 0x0005e2000b800009 */
[----:B------:R-:W-:-:S02]  /*2870*/  R2UR.FILL UR22, R12 ;  /* 0x000000000c1672ca */ /* 0x000fc400004e0000 */
[----:B------:R-:W-:Y:S02]  /*2880*/  R2UR.FILL UR29, R11 ;  /* 0x000000000b1d72ca */ /* 0x000fe400004e0000 */
[----:B------:R-:W-:Y:S01]  /*2890*/  R2UR.FILL UR28, R10 ;  /* 0x000000000a1c72ca */ /* 0x000fe200004e0000 */
[----:B-1----:R-:W-:Y:S01]  /*28a0*/  UMOV UR32, UR34 ;  /* 0x0000002200207c82 */ /* 0x002fe20008000000 */
[----:B------:R-:W-:Y:S01]  /*28b0*/  UMOV UR33, UR35 ;  /* 0x0000002300217c82 */ /* 0x000fe20008000000 */
[----:B------:R-:W-:Y:S01]  /*28c0*/  UMOV UR34, 0x0 ;  /* 0x0000000000227882 */ /* 0x000fe20000000000 */
[----:B------:R2:W-:Y:S01]  /*28d0*/  UTCHMMA gdesc[UR32], gdesc[UR56], tmem[UR8], tmem[UR74], idesc[UR75], UPT ;  /* 0x00ff4a38200075ea */ /* 0x0005e2000b800008 */
[----:B------:R-:W-:Y:S01]  /*28e0*/  UMOV UR35, 0x8200010 ;  /* 0x0820001000237882 */ /* 0x000fe20000000000 */
[----:B------:R2:W-:Y:S01]  /*28f0*/  UTCHMMA gdesc[UR76], gdesc[UR38], tmem[UR7], tmem[UR72], idesc[UR73], UPT ;  /* 0x00ff48264c0075ea */ /* 0x0005e2000b800007 */
[----:B------:R2:W-:Y:S01]  /*2900*/  UTCHMMA gdesc[UR12], gdesc[UR58], tmem[UR5], tmem[UR52], idesc[UR53], UPT ;  /* 0x00ff343a0c0075ea */ /* 0x0005e2000b800005 */
[----:B------:R2:W-:Y:S01]  /*2910*/  UTCHMMA gdesc[UR54], gdesc[UR36], tmem[UR4], tmem[UR34], idesc[UR35], UPT ;  /* 0x00ff2224360075ea */ /* 0x0005e2000b800004 */
[----:B------:R2:W-:Y:S01]  /*2920*/  UTCHMMA gdesc[UR68], gdesc[UR14], tmem[UR6], tmem[UR46], idesc[UR47], UPT ;  /* 0x00ff2e0e440075ea */ /* 0x0005e2000b800006 */
[----:B------:R-:W-:Y:S05]  /*2930*/  BRA.U UP4, `(.L_x_42) ;  /* 0x0000000104047547 */ /* 0x000fea000b800000 */
[----:B--2---:R-:W-:Y:S05]  /*2940*/  BPT.TRAP 0x1 ;  /* 0x000000040000795c */ /* 0x004fea0000300000 */
.L_x_42:
[----:B--2---:R-:W-:Y:S01]  /*2950*/  UIADD3 UR4, UPT, UPT, UR22, 0x70050, URZ ;  /* 0x0007005016047890 */ /* 0x004fe2000fffe0ff */
[----:B------:R-:W-:Y:S08]  /*2960*/  BSSY.RECONVERGENT B0, `(.L_x_43) ;  /* 0x0000004000007945 */ /* 0x000ff00003800200 */
[----:B------:R1:W-:Y:S01]  /*2970*/  UTCBAR [UR4], URZ ;  /* 0x000000ff040073e9 */ /* 0x0003e200080000ff */
[----:B------:R-:W-:Y:S05]  /*2980*/  @!P4 BRA `(.L_x_44) ;  /* 0x000000000004c947 */ /* 0x000fea0003800000 */
[----:B-1----:R-:W-:Y:S05]  /*2990*/  BPT.TRAP 0x1 ;  /* 0x000000040000795c */ /* 0x002fea0000300000 */
.L_x_44:
[----:B-1----:R-:W-:Y:S05]  /*29a0*/  BSYNC.RECONVERGENT B0 ;  /* 0x0000000000007941 */ /* 0x002fea0003800200 */
.L_x_43:
[----:B------:R-:W1:Y:S01]  /*29b0*/  SYNCS.PHASECHK.TRANS64.TRYWAIT P0, [UR22+0x70008], R0 ;  /* 0x07000800ff0075a7 */ /* 0x000e620008001116 */
[----:B------:R-:W-:Y:S01]  /*29c0*/  UISETP.NE.AND UP3, UPT, UR23, URZ, UPT ;  /* 0x000000ff1700728c */ /* 0x000fe2000bf65270 */
[----:B-1----:R-:W-:Y:S10]  /*29d0*/  @!P0 BRA `(.L_x_45) ;  /* 0x0000029400c08947 */ /* 0x002ff40003800000 */
.L_x_425:
[----:B------:R-:W-:Y:S05]  /*29e0*/  BRA.U UP3, `(.L_x_46) ;  /* 0x0000000103047547 */ /* 0x000fea000b800000 */
[----:B------:R-:W-:Y:S05]  /*29f0*/  BPT.TRAP 0x1 ;  /* 0x000000040000795c */ /* 0x000fea0000300000 */
.L_x_46:
[----:B------:R-:W-:Y:S01]  /*2a00*/  SHF.L.U32 R12, R6, 0x1f, RZ ;  /* 0x0000001f060c7819 */ /* 0x000fe200000006ff */
[----:B-1----:R-:W-:Y:S02]  /*2a10*/  HFMA2 R0, -RZ, RZ, 0, 7.62939453125e-06 ;  /* 0x00000080ff007431 */ /* 0x002fe400000001ff */
[----:B------:R-:W-:Y:S01]  /*2a20*/  IMAD.MOV.U32 R10, RZ, RZ, 0x80 ;  /* 0x00000080ff0a7424 */ /* 0x000fe200078e00ff */
[----:B------:R-:W1:Y:S02]  /*2a30*/  SYNCS.PHASECHK.TRANS64.TRYWAIT P0, [UR22+0x70068], R12 ;  /* 0x0700680cff0075a7 */ /* 0x000e640008001116 */
[----:B-1----:R-:W-:Y:S05]  /*2a40*/  @!P0 BRA `(.L_x_47) ;  /* 0x0000029400bc8947 */ /* 0x002fea0003800000 */
.L_x_427:
[----:B------:R-:W-:Y:S01]  /*2a50*/  R2UR UR30, R0 ;  /* 0x00000000001e72ca */ /* 0x000fe200000e0000 */
[----:B------:R-:W-:Y:S01]  /*2a60*/  IMAD.MOV.U32 R0, RZ, RZ, 0x80 ;  /* 0x00000080ff007424 */ /* 0x000fe200078e00ff */
[----:B------:R-:W-:Y:S01]  /*2a70*/  R2UR UR49, R3 ;  /* 0x00000000033172ca */ /* 0x000fe200000e0000 */
[----:B------:R-:W-:Y:S01]  /*2a80*/  IMAD.MOV.U32 R3, RZ, RZ, 0x80 ;  /* 0x00000080ff037424 */ /* 0x000fe200078e00ff */
[----:B------:R-:W-:Y:S01]  /*2a90*/  R2UR UR48, R2 ;  /* 0x00000000023072ca */ /* 0x000fe200000e0000 */
[----:B------:R-:W-:Y:S01]  /*2aa0*/  IMAD.MOV.U32 R2, RZ, RZ, 0x80 ;  /* 0x00000080ff027424 */ /* 0x000fe200078e00ff */
[----:B------:R-:W-:Y:S01]  /*2ab0*/  R2UR UR12, R0 ;  /* 0x00000000000c72ca */ /* 0x000fe200000e0000 */
[----:B------:R-:W-:Y:S01]  /*2ac0*/  UIADD3 UR34, UPT, UPT, UR21, 0x1000, URZ ;  /* 0x0000100015227890 */ /* 0x000fe2000fffe0ff */
[----:B------:R-:W-:Y:S01]  /*2ad0*/  R2UR UR54, R20 ;  /* 0x00000000143672ca */ /* 0x000fe200000e0000 */
[----:B------:R-:W-:Y:S01]  /*2ae0*/  UIADD3 UR52, UPT, UPT, UR21, 0x1002, URZ ;  /* 0x0000100215347890 */ /* 0x000fe2000fffe0ff */
[----:B------:R-:W-:Y:S01]  /*2af0*/  R2UR UR46, R24 ;  /* 0x00000000182e72ca */ /* 0x000fe200000e0000 */
[----:B------:R-:W-:Y:S01]  /*2b00*/  UIADD3 UR68, UPT, UPT, UR21, 0x1004, URZ ;  /* 0x0000100415447890 */ /* 0x000fe2000fffe0ff */
[----:B------:R-:W-:Y:S01]  /*2b10*/  R2UR UR47, R25 ;  /* 0x00000000192f72ca */ /* 0x000fe200000e0000 */
[----:B------:R-:W-:Y:S01]  /*2b20*/  UIADD3 UR74, UPT, UPT, UR21, 0x1006, URZ ;  /* 0x00001006154a7890 */ /* 0x000fe2000fffe0ff */
[----:B------:R-:W-:Y:S01]  /*2b30*/  R2UR UR31, R10 ;  /* 0x000000000a1f72ca */ /* 0x000fe200000e0000 */
[----:B------:R-:W-:Y:S01]  /*2b40*/  IMAD.MOV.U32 R10, RZ, RZ, 0x80 ;  /* 0x00000080ff0a7424 */ /* 0x000fe200078e00ff */
[----:B------:R-:W-:Y:S01]  /*2b50*/  R2UR UR55, R21 ;  /* 0x00000000153772ca */ /* 0x000fe200000e0000 */
[----:B------:R-:W-:Y:S01]  /*2b60*/  UMOV UR72, UR18 ;  /* 0x0000001200487c82 */ /* 0x000fe20008000000 */
[C---:B------:R-:W-:Y:S01]  /*2b70*/  R2UR UR25, R3.reuse ;  /* 0x00000000031972ca */ /* 0x040fe200000e0000 */
[----:B------:R-:W-:Y:S01]  /*2b80*/  UIADD3 UR18, UPT, UPT, UR21, 0x1400, URZ ;  /* 0x0000140015127890 */ /* 0x000fe2000fffe0ff */
[----:B------:R-:W-:Y:S01]  /*2b90*/  R2UR UR19, R2 ;  /* 0x00000000021372ca */ /* 0x000fe200000e0000 */
[----:B------:R-:W-:Y:S01]  /*2ba0*/  UMOV UR32, 0x0 ;  /* 0x0000000000207882 */ /* 0x000fe20000000000 */
[----:B------:R-:W-:Y:S01]  /*2bb0*/  R2UR UR8, R0 ;  /* 0x00000000000872ca */ /* 0x000fe200000e0000 */
[----:B------:R-:W-:Y:S01]  /*2bc0*/  UMOV UR33, 0x8200010 ;  /* 0x0820001000217882 */ /* 0x000fe20000000000 */
[C---:B------:R-:W-:Y:S01]  /*2bd0*/  R2UR UR13, R2.reuse ;  /* 0x00000000020d72ca */ /* 0x040fe200000e0000 */
[----:B------:R-:W-:Y:S01]  /*2be0*/  UMOV UR47, 0x40004040 ;  /* 0x40004040002f7882 */ /* 0x000fe20000000000 */
[C---:B------:R-:W-:Y:S01]  /*2bf0*/  R2UR UR10, R3.reuse ;  /* 0x00000000030a72ca */ /* 0x040fe200000e0000 */
[----:B------:R-:W-:Y:S01]  /*2c00*/  UMOV UR50, UR48 ;  /* 0x0000003000327c82 */ /* 0x000fe20008000000 */
[----:B------:R-:W-:Y:S01]  /*2c10*/  R2UR UR9, R2 ;  /* 0x00000000020972ca */ /* 0x000fe200000e0000 */
[----:B------:R-:W-:Y:S01]  /*2c20*/  UMOV UR35, 0x40004040 ;  /* 0x4000404000237882 */ /* 0x000fe20000000000 */
[C---:B------:R-:W-:Y:S01]  /*2c30*/  R2UR UR17, R10.reuse ;  /* 0x000000000a1172ca */ /* 0x040fe200000e0000 */
[----:B------:R-:W-:Y:S01]  /*2c40*/  UMOV UR51, 0x40004040 ;  /* 0x4000404000337882 */ /* 0x000fe20000000000 */
[C---:B------:R-:W-:Y:S01]  /*2c50*/  R2UR UR15, R3.reuse ;  /* 0x00000000030f72ca */ /* 0x040fe200000e0000 */
[----:B------:R-:W-:Y:S01]  /*2c60*/  UMOV UR48, 0x0 ;  /* 0x0000000000307882 */ /* 0x000fe20000000000 */
[C---:B------:R-:W-:Y:S01]  /*2c70*/  R2UR UR11, R10.reuse ;  /* 0x000000000a0b72ca */ /* 0x040fe200000e0000 */
[----:B------:R-:W-:Y:S01]  /*2c80*/  UMOV UR49, 0x8200010 ;  /* 0x0820001000317882 */ /* 0x000fe20000000000 */
[----:B------:R-:W-:Y:S01]  /*2c90*/  MOV.SPILL R19, UR12 ;  /* 0x0000000c00137c02 */ /* 0x000fe20009000f00 */
[----:B------:R-:W-:Y:S01]  /*2ca0*/  UIADD3 UR12, UPT, UPT, UR21, 0x1402, URZ ;  /* 0x00001402150c7890 */ /* 0x000fe2000fffe0ff */
[----:B------:R2:W-:Y:S01]  /*2cb0*/  UTCHMMA gdesc[UR34], gdesc[UR46], tmem[UR31], tmem[UR32], idesc[UR33], !UPT ;  /* 0x00ff202e220075ea */ /* 0x0005e2000f80001f */
[----:B------:R-:W-:Y:S01]  /*2cc0*/  UMOV UR66, UR54 ;  /* 0x0000003600427c82 */ /* 0x000fe20008000000 */
        /* <DEDUP_REMOVED lines=8> */
[----:B------:R3:W-:Y:S01]  /*2d50*/  UTCHMMA gdesc[UR52], gdesc[UR50], tmem[UR30], tmem[UR48], idesc[UR49], UPT ;  /* 0x00ff3032340075ea */ /* 0x0007e2000b80001e */
[----:B------:R-:W-:Y:S01]  /*2d60*/  UMOV UR75, 0x40004040 ;  /* 0x40004040004b7882 */ /* 0x000fe20000000000 */
[----:B------:R-:W-:Y:S01]  /*2d70*/  UTCHMMA gdesc[UR68], gdesc[UR66], tmem[UR25], tmem[UR54], idesc[UR55], UPT ;  /* 0x00ff3642440075ea */ /* 0x000fe2000b800019 */
[----:B------:R-:W-:Y:S01]  /*2d80*/  MOV.SPILL R21, UR8 ;  /* 0x0000000800157c02 */ /* 0x000fe20009000f00 */
[----:B------:R-:W-:Y:S01]  /*2d90*/  UMOV UR76, UR64 ;  /* 0x00000040004c7c82 */ /* 0x000fe20008000000 */
[----:B------:R4:W-:Y:S01]  /*2da0*/  UTCHMMA gdesc[UR74], gdesc[UR72], tmem[UR19], tmem[UR70], idesc[UR71], UPT ;  /* 0x00ff46484a0075ea */ /* 0x0009e2000b800013 */
[----:B------:R-:W-:Y:S01]  /*2db0*/  MOV.SPILL R20, UR13 ;  /* 0x0000000d00147c02 */ /* 0x000fe20009000f00 */
[----:B------:R-:W-:Y:S01]  /*2dc0*/  UMOV UR77, 0x40004040 ;  /* 0x40004040004d7882 */ /* 0x000fe20000000000 */
[----:B------:R-:W-:Y:S01]  /*2dd0*/  MOV.SPILL R17, UR10 ;  /* 0x0000000a00117c02 */ /* 0x000fe20009000f00 */
[----:B------:R-:W-:Y:S01]  /*2de0*/  UMOV UR64, 0x0 ;  /* 0x0000000000407882 */ /* 0x000fe20000000000 */
[----:B------:R-:W-:Y:S01]  /*2df0*/  MOV.SPILL R22, UR9 ;  /* 0x0000000900167c02 */ /* 0x000fe20009000f00 */
[----:B------:R-:W-:Y:S01]  /*2e00*/  UMOV UR65, 0x8200010 ;  /* 0x0820001000417882 */ /* 0x000fe20000000000 */
[----:B------:R-:W-:Y:S01]  /*2e10*/  UMOV UR8, UR60 ;  /* 0x0000003c00087c82 */ /* 0x000fe20008000000 */
[----:B------:R-:W-:Y:S01]  /*2e20*/  UMOV UR9, 0x40004040 ;  /* 0x4000404000097882 */ /* 0x000fe20000000000 */
[----:B------:R-:W-:Y:S01]  /*2e30*/  UMOV UR60, 0x0 ;  /* 0x00000000003c7882 */ /* 0x000fe20000000000 */
[----:B------:R-:W-:Y:S01]  /*2e40*/  UMOV UR61, 0x8200010 ;  /* 0x08200010003d7882 */ /* 0x000fe20000000000 */
[----:B------:R-:W-:Y:S01]  /*2e50*/  UIADD3 UR10, UPT, UPT, UR21, 0x1406, URZ ;  /* 0x00001406150a7890 */ /* 0x000fe2000fffe0ff */
[----:B------:R-:W-:Y:S01]  /*2e60*/  MOV.SPILL R18, UR11 ;  /* 0x0000000b00127c02 */ /* 0x000fe20009000f00 */
[----:B------:R-:W-:Y:S01]  /*2e70*/  UMOV UR13, 0x40004040 ;  /* 0x40004040000d7882 */ /* 0x000fe20000000000 */
[----:B------:R-:W-:Y:S01]  /*2e80*/  MOV.SPILL R13, UR26 ;  /* 0x0000001a000d7c02 */ /* 0x000fe20009000f00 */
[----:B------:R-:W-:Y:S01]  /*2e90*/  UIADD3 UR26, UPT, UPT, UR21, 0x1404, URZ ;  /* 0x00001404151a7890 */ /* 0x000fe2000fffe0ff */
[----:B------:R-:W-:Y:S01]  /*2ea0*/  R2UR UR7, R10 ;  /* 0x000000000a0772ca */ /* 0x000fe200000e0000 */
[----:B--2---:R-:W-:Y:S01]  /*2eb0*/  UIADD3 UR34, UPT, UPT, UR21, 0x1800, URZ ;  /* 0x0000180015227890 */ /* 0x004fe2000fffe0ff */
[----:B------:R-:W-:Y:S01]  /*2ec0*/  MOV.SPILL R15, UR28 ;  /* 0x0000001c000f7c02 */ /* 0x000fe20009000f00 */
[----:B------:R-:W-:Y:S01]  /*2ed0*/  UIADD3 UR46, UPT, UPT, UR21, 0x1802, URZ ;  /* 0x00001802152e7890 */ /* 0x000fe2000fffe0ff */
[----:B------:R-:W-:Y:S01]  /*2ee0*/  R2UR UR6, R3 ;  /* 0x00000000030672ca */ /* 0x000fe200000e0000 */
[----:B---3--:R-:W-:Y:S01]  /*2ef0*/  UMOV UR50, UR16 ;  /* 0x0000001000327c82 */ /* 0x008fe20008000000 */
[----:B------:R-:W-:Y:S01]  /*2f00*/  MOV.SPILL R16, UR29 ;  /* 0x0000001d00107c02 */ /* 0x000fe20009000f00 */
[----:B------:R-:W-:Y:S01]  /*2f10*/  UMOV UR28, UR42 ;  /* 0x0000002a001c7c82 */ /* 0x000fe20008000000 */
[----:B------:R-:W-:Y:S01]  /*2f20*/  MOV.SPILL R14, UR27 ;  /* 0x0000001b000e7c02 */ /* 0x000fe20009000f00 */
[----:B----4-:R-:W-:Y:S01]  /*2f30*/  UMOV UR19, 0x40004040 ;  /* 0x4000404000137882 */ /* 0x010fe20000000000 */
[----:B------:R-:W-:Y:S01]  /*2f40*/  R2UR UR5, R2 ;  /* 0x00000000020572ca */ /* 0x000fe200000e0000 */
[----:B------:R-:W-:Y:S01]  /*2f50*/  UTCHMMA gdesc[UR18], gdesc[UR76], tmem[UR17], tmem[UR64], idesc[UR65], UPT ;  /* 0x00ff404c120075ea */ /* 0x000fe2000b800011 */
[----:B------:R2:W-:Y:S01]  /*2f60*/  UTCHMMA gdesc[UR12], gdesc[UR8], tmem[UR15], tmem[UR60], idesc[UR61], UPT ;  /* 0x00ff3c080c0075ea */ /* 0x0005e2000b80000f */
[----:B------:R-:W-:Y:S01]  /*2f70*/  UIADD3 UR16, UPT, UPT, UR21, 0x1804, URZ ;  /* 0x0000180415107890 */ /* 0x000fe2000fffe0ff */
[----:B-1----:R-:W-:Y:S01]  /*2f80*/  MOV.SPILL R12, UR23 ;  /* 0x00000017000c7c02 */ /* 0x002fe20009000f00 */
[----:B------:R-:W-:Y:S01]  /*2f90*/  UMOV UR29, 0x40004040 ;  /* 0x40004040001d7882 */ /* 0x000fe20000000000 */
[----:B------:R-:W-:Y:S01]  /*2fa0*/  MOV.SPILL R11, UR22 ;  /* 0x00000016000b7c02 */ /* 0x000fe20009000f00 */
[----:B------:R-:W-:Y:S01]  /*2fb0*/  UMOV UR42, 0x0 ;  /* 0x00000000002a7882 */ /* 0x000fe20000000000 */
[----:B------:R-:W-:Y:S01]  /*2fc0*/  R2UR UR4, R0 ;  /* 0x00000000000472ca */ /* 0x000fe200000e0000 */
[----:B------:R-:W-:Y:S01]  /*2fd0*/  UMOV UR43, 0x8200010 ;  /* 0x08200010002b7882 */ /* 0x000fe20000000000 */
[----:B------:R-:W-:Y:S01]  /*2fe0*/  UIADD3 UR54, UPT, UPT, UR21, 0x1806, URZ ;  /* 0x0000180615367890 */ /* 0x000fe2000fffe0ff */
[----:B------:R-:W-:Y:S01]  /*2ff0*/  UMOV UR27, 0x40004040 ;  /* 0x40004040001b7882 */ /* 0x000fe20000000000 */
[----:B------:R-:W-:Y:S01]  /*3000*/  UMOV UR22, UR44 ;  /* 0x0000002c00167c82 */ /* 0x000fe20008000000 */
[----:B------:R-:W-:Y:S01]  /*3010*/  UMOV UR23, 0x40004040 ;  /* 0x4000404000177882 */ /* 0x000fe20000000000 */
[----:B------:R-:W-:-:S02]  /*3020*/  UIADD3 UR66, UPT, UPT, UR21, 0x1c00, URZ ;  /* 0x00001c0015427890 */ /* 0x000fc4000fffe0ff */
[----:B------:R-:W-:Y:S01]  /*3030*/  UIADD3 UR72, UPT, UPT, UR21, 0x1c02, URZ ;  /* 0x00001c0215487890 */ /* 0x000fe2000fffe0ff */
[----:B------:R-:W-:Y:S01]  /*3040*/  UMOV UR44, 0x0 ;  /* 0x00000000002c7882 */ /* 0x000fe20000000000 */
[----:B------:R-:W-:Y:S01]  /*3050*/  UMOV UR45, 0x8200010 ;  /* 0x08200010002d7882 */ /* 0x000fe20000000000 */
[----:B------:R-:W-:Y:S01]  /*3060*/  UMOV UR32, UR40 ;  /* 0x0000002800207c82 */ /* 0x000fe20008000000 */
[----:B------:R-:W-:Y:S01]  /*3070*/  UIADD3 UR74, UPT, UPT, UR21, 0x1c04, URZ ;  /* 0x00001c04154a7890 */ /* 0x000fe2000fffe0ff */
[----:B------:R-:W-:Y:S01]  /*3080*/  UMOV UR33, 0x40004040 ;  /* 0x4000404000217882 */ /* 0x000fe20000000000 */
[----:B------:R-:W-:Y:S01]  /*3090*/  UMOV UR40, 0x0 ;  /* 0x0000000000287882 */ /* 0x000fe20000000000 */
[----:B------:R-:W-:Y:S01]  /*30a0*/  UMOV UR41, 0x8200010 ;  /* 0x0820001000297882 */ /* 0x000fe20000000000 */
[----:B--2---:R-:W-:Y:S01]  /*30b0*/  R2UR.FILL UR13, R20 ;  /* 0x00000000140d72ca */ /* 0x004fe200004e0000 */
[----:B------:R-:W-:Y:S01]  /*30c0*/  UMOV UR61, UR11 ;  /* 0x0000000b003d7c82 */ /* 0x000fe20008000000 */
[----:B------:R-:W-:Y:S01]  /*30d0*/  R2UR.FILL UR12, R19 ;  /* 0x00000000130c72ca */ /* 0x000fe200004e0000 */
[----:B------:R-:W-:Y:S01]  /*30e0*/  UMOV UR60, UR10 ;  /* 0x0000000a003c7c82 */ /* 0x000fe20008000000 */
[----:B------:R-:W-:Y:S01]  /*30f0*/  R2UR.FILL UR11, R18 ;  /* 0x00000000120b72ca */ /* 0x000fe200004e0000 */
[----:B------:R-:W-:Y:S01]  /*3100*/  UMOV UR61, 0x40004040 ;  /* 0x40004040003d7882 */ /* 0x000fe20000000000 */
[----:B------:R-:W-:Y:S01]  /*3110*/  R2UR.FILL UR10, R17 ;  /* 0x00000000110a72ca */ /* 0x000fe200004e0000 */
[----:B------:R-:W-:Y:S01]  /*3120*/  UIADD3 UR76, UPT, UPT, UR21, 0x1c06, URZ ;  /* 0x00001c06154c7890 */ /* 0x000fe2000fffe0ff */
[----:B------:R-:W-:Y:S01]  /*3130*/  R2UR.FILL UR9, R22 ;  /* 0x00000000160972ca */ /* 0x000fe200004e0000 */
[----:B------:R-:W-:Y:S01]  /*3140*/  UMOV UR63, 0x40004040 ;  /* 0x40004040003f7882 */ /* 0x000fe20000000000 */
[----:B------:R-:W-:Y:S01]  /*3150*/  R2UR.FILL UR8, R21 ;  /* 0x00000000150872ca */ /* 0x000fe200004e0000 */
[----:B------:R-:W-:Y:S01]  /*3160*/  UMOV UR30, 0x0 ;  /* 0x00000000001e7882 */ /* 0x000fe20000000000 */
[----:B------:R-:W-:Y:S01]  /*3170*/  UMOV UR31, 0x8200010 ;  /* 0x08200010001f7882 */ /* 0x000fe20000000000 */
[----:B------:R1:W-:Y:S01]  /*3180*/  UTCHMMA gdesc[UR26], gdesc[UR28], tmem[UR13], tmem[UR42], idesc[UR43], UPT ;  /* 0x00ff2a1c1a0075ea */ /* 0x0003e2000b80000d */
        /* <DEDUP_REMOVED lines=8> */
[----:B------:R-:W-:Y:S01]  /*3210*/  UMOV UR70, UR58 ;  /* 0x0000003a00467c82 */ /* 0x000fe20008000000 */
[----:B------:R-:W-:Y:S01]  /*3220*/  UMOV UR71, 0x40004040 ;  /* 0x4000404000477882 */ /* 0x000fe20000000000 */
[----:B------:R-:W-:Y:S01]  /*3230*/  UMOV UR58, 0x0 ;  /* 0x00000000003a7882 */ /* 0x000fe20000000000 */
[----:B------:R-:W-:Y:S01]  /*3240*/  UMOV UR59, 0x8200010 ;  /* 0x08200010003b7882 */ /* 0x000fe20000000000 */
[----:B------:R-:W-:Y:S01]  /*3250*/  UMOV UR37, 0x40004040 ;  /* 0x4000404000257882 */ /* 0x000fe20000000000 */
[----:B------:R-:W-:Y:S01]  /*3260*/  UMOV UR18, UR14 ;  /* 0x0000000e00127c82 */ /* 0x000fe20008000000 */
[----:B------:R-:W-:Y:S01]  /*3270*/  UMOV UR14, 0x0 ;  /* 0x00000000000e7882 */ /* 0x000fe20000000000 */
[----:B------:R-:W-:Y:S01]  /*3280*/  UMOV UR15, 0x8200010 ;  /* 0x08200010000f7882 */ /* 0x000fe20000000000 */
[----:B-1----:R-:W-:Y:S01]  /*3290*/  UMOV UR42, UR22 ;  /* 0x00000016002a7c82 */ /* 0x002fe20008000000 */
[----:B------:R-:W-:Y:S01]  /*32a0*/  UMOV UR43, UR23 ;  /* 0x00000017002b7c82 */ /* 0x000fe20008000000 */
[----:B------:R-:W-:Y:S01]  /*32b0*/  R2UR.FILL UR29, R16 ;  /* 0x00000000101d72ca */ /* 0x000fe200004e0000 */
[----:B------:R1:W-:Y:S01]  /*32c0*/  UTCHMMA gdesc[UR60], gdesc[UR42], tmem[UR12], tmem[UR44], idesc[UR45], UPT ;  /* 0x00ff2c2a3c0075ea */ /* 0x0003e2000b80000c */
        /* <DEDUP_REMOVED lines=8> */
[----:B------:R-:W-:-:S02]  /*3350*/  R2UR.FILL UR28, R15 ;  /* 0x000000000f1c72ca */ /* 0x000fc400004e0000 */
[----:B------:R-:W-:Y:S02]  /*3360*/  R2UR.FILL UR27, R14 ;  /* 0x000000000e1b72ca */ /* 0x000fe400004e0000 */
[----:B------:R-:W-:Y:S02]  /*3370*/  R2UR.FILL UR26, R13 ;  /* 0x000000000d1a72ca */ /* 0x000fe400004e0000 */
[----:B------:R-:W-:Y:S02]  /*3380*/  R2UR.FILL UR23, R12 ;  /* 0x000000000c1772ca */ /* 0x000fe400004e0000 */
[----:B------:R-:W-:Y:S01]  /*3390*/  R2UR.FILL UR22, R11 ;  /* 0x000000000b1672ca */ /* 0x000fe200004e0000 */
[----:B------:R-:W-:-:S14]  /*33a0*/  BRA.U UP3, `(.L_x_48) ;  /* 0x0000000103047547 */ /* 0x000fdc000b800000 */
[----:B-1----:R-:W-:Y:S05]  /*33b0*/  BPT.TRAP 0x1 ;  /* 0x000000040000795c */ /* 0x002fea0000300000 */
.L_x_48:
[----:B-1----:R-:W-:-:S09]  /*33c0*/  UIADD3 UR4, UPT, UPT, UR22, 0x70060, URZ ;  /* 0x0007006016047890 */ /* 0x002fd2000fffe0ff */
[----:B------:R1:W-:Y:S01]  /*33d0*/  UTCBAR [UR4], URZ ;  /* 0x000000ff040073e9 */ /* 0x0003e200080000ff */
[----:B------:R-:W-:Y:S05]  /*33e0*/  BRA.U !UP1, `(.L_x_49) ;  /* 0x0000000109047547 */ /* 0x000fea000b800000 */
[----:B-1----:R-:W-:Y:S05]  /*33f0*/  BPT.TRAP 0x1 ;  /* 0x000000040000795c */ /* 0x002fea0000300000 */
.L_x_49:
[----:B------:R-:W-:-:S09]  /*3400*/  UIADD3 UR20, UPT, UPT, UR20, 0x70038, URZ ;  /* 0x0007003814147890 */ /* 0x000fd2000fffe0ff */
[----:B------:R2:W-:Y:S01]  /*3410*/  UTCBAR [UR20], URZ ;  /* 0x000000ff140073e9 */ /* 0x0005e200080000ff */
[----:B------:R-:W-:Y:S05]  /*3420*/  BRA.U !UP1, `(.L_x_50) ;  /* 0x0000000109047547 */ /* 0x000fea000b800000 */
[----:B-12---:R-:W-:Y:S05]  /*3430*/  BPT.TRAP 0x1 ;  /* 0x000000040000795c */ /* 0x006fea0000300000 */
.L_x_50:
[----:B-1----:R-:W-:Y:S01]  /*3440*/  ULEA UR4, UR27, UR22, 0x3 ;  /* 0x000000161b047291 */ /* 0x002fe2000f8e18ff */
[----:B------:R-:W-:-:S08]  /*3450*/  SHF.L.U32 R3, R9, 0x1f, RZ ;  /* 0x0000001f09037819 */ /* 0x000fd000000006ff */
[----:B------:R-:W1:Y:S02]  /*3460*/  SYNCS.PHASECHK.TRANS64.TRYWAIT P0, [UR4+0x70020], R3 ;  /* 0x07002003ff0075a7 */ /* 0x000e640008001104 */
[----:B-1----:R-:W-:Y:S05]  /*3470*/  @!P0 BRA `(.L_x_51) ;  /* 0x0000028c00488947 */ /* 0x002fea0003800000 */
.L_x_429:
[----:B------:R-:W-:-:S04]  /*3480*/  UIADD3 UR6, UPT, UPT, UR27, 0x1, URZ ;  /* 0x000000011b067890 */ /* 0x000fc8000fffe0ff */
[----:B------:R-:W-:-:S04]  /*3490*/  UISETP.NE.AND UP0, UPT, UR6, 0x3, UPT ;  /* 0x000000030600788c */ /* 0x000fc8000bf05270 */
[----:B------:R-:W-:Y:S02]  /*34a0*/  USEL UR4, URZ, 0x1, UP0 ;  /* 0x00000001ff047887 */ /* 0x000fe40008000000 */
[----:B------:R-:W-:-:S04]  /*34b0*/  USEL UR6, UR6, URZ, UP0 ;  /* 0x000000ff06067287 */ /* 0x000fc80008000000 */
[----:B-1----:R-:W-:Y:S01]  /*34c0*/  LOP3.LUT R3, R9, UR4, RZ, 0x3c, !PT ;  /* 0x0000000409037c12 */ /* 0x002fe2000f8e3cff */
[----:B------:R-:W-:Y:S07]  /*34d0*/  BRA.U UP5, `(.L_x_52) ;  /* 0x0000000105047547 */ /* 0x000fee000b800000 */
[----:B--2---:R-:W-:Y:S05]  /*34e0*/  BPT.TRAP 0x1 ;  /* 0x000000040000795c */ /* 0x004fea0000300000 */
.L_x_52:
[----:B------:R-:W-:-:S04]  /*34f0*/  SHF.L.U32 R9, R8, 0x1f, RZ ;  /* 0x0000001f08097819 */ /* 0x000fc800000006ff */
[----:B------:R-:W1:Y:S02]  /*3500*/  SYNCS.PHASECHK.TRANS64.TRYWAIT P0, [UR22+0x700a0], R9 ;  /* 0x0700a009ff0075a7 */ /* 0x000e640008001116 */
[----:B-1----:R-:W-:Y:S05]  /*3510*/  @!P0 BRA `(.L_x_53) ;  /* 0x0000028c00388947 */ /* 0x002fea0003800000 */
.L_x_431:
[----:B------:R-:W-:Y:S05]  /*3520*/  BRA.U UP4, `(.L_x_54) ;  /* 0x0000000104047547 */ /* 0x000fea000b800000 */
[----:B--2---:R-:W-:Y:S05]  /*3530*/  BPT.TRAP 0x1 ;  /* 0x000000040000795c */ /* 0x004fea0000300000 */
.L_x_54:
[----:B------:R-:W-:Y:S01]  /*3540*/  LOP3.LUT R12, R5, 0x1, RZ, 0x3c, !PT ;  /* 0x00000001050c7812 */ /* 0x000fe200078e3cff */
[----:B-1----:R-:W-:Y:S01]  /*3550*/  IMAD.MOV.U32 R9, RZ, RZ, 0x20 ;  /* 0x00000020ff097424 */ /* 0x002fe200078e00ff */
[----:B------:R-:W-:Y:S01]  /*3560*/  MOV R2, 0x100 ;  /* 0x0000010000027802 */ /* 0x000fe20000000f00 */
[----:B------:R-:W-:Y:S01]  /*3570*/  IMAD.MOV.U32 R0, RZ, RZ, 0x28 ;  /* 0x00000028ff007424 */ /* 0x000fe200078e00ff */
[----:B------:R-:W-:-:S04]  /*3580*/  SHF.L.U32 R10, R12, 0x1f, RZ ;  /* 0x0000001f0c0a7819 */ /* 0x000fc800000006ff */
[----:B------:R-:W1:Y:S02]  /*3590*/  SYNCS.PHASECHK.TRANS64.TRYWAIT P0, [UR22+0x70058], R10 ;  /* 0x0700580aff0075a7 */ /* 0x000e640008001116 */
[----:B-1----:R-:W-:Y:S05]  /*35a0*/  @!P0 BRA `(.L_x_55) ;  /* 0x0000028c002c8947 */ /* 0x002fea0003800000 */
.L_x_433:
[----:B------:R-:W-:Y:S01]  /*35b0*/  R2UR UR15, R2 ;  /* 0x00000000020f72ca */ /* 0x000fe200000e0000 */
[----:B------:R-:W-:Y:S01]  /*35c0*/  IMAD.MOV.U32 R2, RZ, RZ, 0x38 ;  /* 0x00000038ff027424 */ /* 0x000fe200078e00ff */
        /* <DEDUP_REMOVED lines=8> */
[----:B--2---:R-:W-:Y:S01]  /*3650*/  ULOP3.LUT UR20, UR26, 0x4000000, URZ, 0xfc, !UPT ;  /* 0x040000001a147892 */ /* 0x004fe2000f8efcff */
[C---:B------:R-:W-:Y:S01]  /*3660*/  R2UR UR13, R9.reuse ;  /* 0x00000000090d72ca */ /* 0x040fe200000e0000 */
[----:B------:R-:W-:Y:S01]  /*3670*/  UMOV UR44, 0x0 ;  /* 0x00000000002c7882 */ /* 0x000fe20000000000 */
[----:B------:R-:W-:Y:S01]  /*3680*/  R2UR UR5, R2 ;  /* 0x00000000020572ca */ /* 0x000fe200000e0000 */
[----:B------:R-:W-:Y:S01]  /*3690*/  IMAD.MOV.U32 R2, RZ, RZ, 0x100 ;  /* 0x00000100ff027424 */ /* 0x000fe200078e00ff */
[----:B------:R-:W-:Y:S01]  /*36a0*/  R2UR UR9, R0 ;  /* 0x00000000000972ca */ /* 0x000fe200000e0000 */
[----:B------:R-:W-:Y:S01]  /*36b0*/  IMAD.MOV.U32 R0, RZ, RZ, 0x48 ;  /* 0x00000048ff007424 */ /* 0x000fe200078e00ff */
[----:B------:R-:W-:Y:S01]  /*36c0*/  ULEA UR60, UR27, UR20, 0xc ;  /* 0x000000141b3c7291 */ /* 0x000fe2000f8e60ff */
[C---:B------:R-:W-:Y:S01]  /*36d0*/  R2UR UR11, R9.reuse ;  /* 0x00000000090b72ca */ /* 0x040fe200000e0000 */
[----:B------:R-:W-:Y:S01]  /*36e0*/  UMOV UR45, 0x8410010 ;  /* 0x08410010002d7882 */ /* 0x000fe20000000000 */
[----:B------:R-:W-:Y:S01]  /*36f0*/  R2UR UR21, R2 ;  /* 0x00000000021572ca */ /* 0x000fe200000e0000 */
[----:B------:R-:W-:Y:S01]  /*3700*/  IMAD.MOV.U32 R2, RZ, RZ, 0x50 ;  /* 0x00000050ff027424 */ /* 0x000fe200078e00ff */
[----:B------:R-:W-:Y:S01]  /*3710*/  R2UR UR4, R0 ;  /* 0x00000000000472ca */ /* 0x000fe200000e0000 */
[----:B------:R-:W-:Y:S01]  /*3720*/  IMAD.MOV.U32 R0, RZ, RZ, 0x100 ;  /* 0x00000100ff007424 */ /* 0x000fe200078e00ff */
[----:B------:R-:W-:Y:S01]  /*3730*/  R2UR UR7, R9 ;  /* 0x00000000090772ca */ /* 0x000fe200000e0000 */
[----:B------:R-:W-:Y:S01]  /*3740*/  UIADD3 UR58, UPT, UPT, UR60, 0x80, URZ ;  /* 0x000000803c3a7890 */ /* 0x000fe2000fffe0ff */
[----:B------:R-:W-:Y:S01]  /*3750*/  R2UR UR18, R2 ;  /* 0x00000000021272ca */ /* 0x000fe200000e0000 */
[----:B------:R-:W-:Y:S01]  /*3760*/  IMAD.MOV.U32 R2, RZ, RZ, 0x58 ;  /* 0x00000058ff027424 */ /* 0x000fe200078e00ff */
[C---:B------:R-:W-:Y:S01]  /*3770*/  R2UR UR19, R0.reuse ;  /* 0x00000000001372ca */ /* 0x040fe200000e0000 */
[----:B------:R-:W-:Y:S01]  /*3780*/  UIADD3 UR56, UPT, UPT, UR60, 0x100, URZ ;  /* 0x000001003c387890 */ /* 0x000fe2000fffe0ff */
[----:B------:R-:W-:Y:S01]  /*3790*/  R2UR UR17, R0 ;  /* 0x00000000001172ca */ /* 0x000fe200000e0000 */
[----:B------:R-:W-:Y:S01]  /*37a0*/  UIADD3 UR54, UPT, UPT, UR60, 0x180, URZ ;  /* 0x000001803c367890 */ /* 0x000fe2000fffe0ff */
[----:B------:R-:W-:Y:S01]  /*37b0*/  R2UR UR16, R2 ;  /* 0x00000000021072ca */ /* 0x000fe200000e0000 */
[----:B------:R-:W-:-:S02]  /*37c0*/  UIADD3 UR52, UPT, UPT, UR60, 0x200, URZ ;  /* 0x000002003c347890 */ /* 0x000fc4000fffe0ff */
[----:B------:R-:W-:Y:S02]  /*37d0*/  UIADD3 UR50, UPT, UPT, UR60, 0x280, URZ ;  /* 0x000002803c327890 */ /* 0x000fe4000fffe0ff */
[----:B------:R-:W-:Y:S01]  /*37e0*/  UIADD3 UR48, UPT, UPT, UR60, 0x300, URZ ;  /* 0x000003003c307890 */ /* 0x000fe2000fffe0ff */
[----:B------:R-:W-:Y:S01]  /*37f0*/  UMOV UR61, 0x40004040 ;  /* 0x40004040003d7882 */ /* 0x000fe20000000000 */
[----:B------:R-:W-:Y:S01]  /*3800*/  UIADD3 UR46, UPT, UPT, UR60, 0x380, URZ ;  /* 0x000003803c2e7890 */ /* 0x000fe2000fffe0ff */
[----:B------:R2:W-:Y:S01]  /*3810*/  UTCHMMA tmem[UR14], gdesc[UR60], tmem[UR15], tmem[UR44], idesc[UR45], !UPT ;  /* 0x00ff2c3c0e0079ea */ /* 0x0005e2000f80000f */
        /* <DEDUP_REMOVED lines=9> */
[----:B------:R2:W-:Y:S01]  /*38b0*/  UTCHMMA tmem[UR12], gdesc[UR58], tmem[UR13], tmem[UR42], idesc[UR43], UPT ;  /* 0x00ff2a3a0c0079ea */ /* 0x0005e2000b80000d */
        /* <DEDUP_REMOVED lines=16> */
[----:B------:R2:W-:Y:S01]  /*39c0*/  UTCHMMA tmem[UR18], gdesc[UR48], tmem[UR19], tmem[UR32], idesc[UR33], UPT ;  /* 0x00ff2030120079ea */ /* 0x0005e2000b800013 */
[----:B------:R2:W-:Y:S01]  /*39d0*/  UTCHMMA tmem[UR16], gdesc[UR46], tmem[UR17], tmem[UR30], idesc[UR31], UPT ;  /* 0x00ff1e2e100079ea */ /* 0x0005e2000b800011 */
[----:B------:R-:W-:Y:S05]  /*39e0*/  BRA.U UP5, `(.L_x_56) ;  /* 0x0000000105047547 */ /* 0x000fea000b800000 */
[----:B--2---:R-:W-:Y:S05]  /*39f0*/  BPT.TRAP 0x1 ;  /* 0x000000040000795c */ /* 0x004fea0000300000 */
.L_x_56:
[----:B--2---:R-:W-:Y:S01]  /*3a00*/  UIADD3 UR4, UPT, UPT, UR22, 0x70090, URZ ;  /* 0x0007009016047890 */ /* 0x004fe2000fffe0ff */
[----:B------:R-:W-:Y:S01]  /*3a10*/  LOP3.LUT R0, R6, 0x1, RZ, 0x3c, !PT ;  /* 0x0000000106007812 */ /* 0x000fe200078e3cff */
[----:B------:R-:W-:Y:S01]  /*3a20*/  UISETP.GE.AND UP0, UPT, UR28, 0x2, UPT ;  /* 0x000000021c00788c */ /* 0x000fe2000bf06270 */
[----:B------:R-:W-:Y:S01]  /*3a30*/  UMOV UR5, URZ ;  /* 0x000000ff00057c82 */ /* 0x000fe20008000000 */
[----:B------:R-:W-:-:S05]  /*3a40*/  UMOV UR26, UR27 ;  /* 0x0000001b001a7c82 */ /* 0x000fca0008000000 */
[----:B------:R2:W-:Y:S02]  /*3a50*/  UTCBAR [UR4], URZ ;  /* 0x000000ff040073e9 */ /* 0x0005e400080000ff */
[----:B------:R-:W-:Y:S05]  /*3a60*/  BRA.U !UP0, `(.L_x_57) ;  /* 0x0000002508cc7547 */ /* 0x000fea000b800000 */
[----:B------:R-:W-:Y:S01]  /*3a70*/  UMOV UR5, URZ ;  /* 0x000000ff00057c82 */ /* 0x000fe20008000000 */
[----:B------:R-:W-:Y:S01]  /*3a80*/  UMOV UR26, UR27 ;  /* 0x0000001b001a7c82 */ /* 0x000fe20008000000 */
[----:B--2---:R-:W-:Y:S01]  /*3a90*/  UMOV UR4, UR27 ;  /* 0x0000001b00047c82 */ /* 0x004fe20008000000 */
.L_x_76:
[----:B------:R-:W-:Y:S01]  /*3aa0*/  MOV R5, R12 ;  /* 0x0000000c00057202 */ /* 0x000fe20000000f00 */
[----:B---3--:R-:W-:Y:S01]  /*3ab0*/  UMOV UR7, UR28 ;  /* 0x0000001c00077c82 */ /* 0x008fe20008000000 */
[----:B------:R-:W-:Y:S01]  /*3ac0*/  UIADD3 UR28, UPT, UPT, UR28, -0x1, URZ ;  /* 0xffffffff1c1c7890 */ /* 0x000fe2000fffe0ff */
[----:B------:R-:W-:Y:S01]  /*3ad0*/  MOV R6, R0 ;  /* 0x0000000000067202 */ /* 0x000fe20000000f00 */
[----:B------:R-:W-:Y:S01]  /*3ae0*/  UISETP.GT.U32.AND UP2, UPT, UR7, 0x2, UPT ;  /* 0x000000020700788c */ /* 0x000fe2000bf44070 */
[----:B------:R-:W-:Y:S10]  /*3af0*/  BRA.U !UP1, `(.L_x_58) ;  /* 0x0000000109047547 */ /* 0x000ff4000b800000 */
[----:B------:R-:W-:Y:S05]  /*3b00*/  BPT.TRAP 0x1 ;  /* 0x000000040000795c */ /* 0x000fea0000300000 */
.L_x_58:
[----:B------:R-:W2:Y:S01]  /*3b10*/  S2UR UR22, SR_CgaCtaId ;  /* 0x00000000001679c3 */ /* 0x000ea20000008800 */
[----:B------:R-:W-:Y:S01]  /*3b20*/  UMOV UR7, 0x400 ;  /* 0x0000040000077882 */ /* 0x000fe20000000000 */
[----:B------:R-:W-:Y:S01]  /*3b30*/  SHF.L.U32 R9, R3, 0x1f, RZ ;  /* 0x0000001f03097819 */ /* 0x000fe200000006ff */
[----:B------:R-:W-:Y:S02]  /*3b40*/  HFMA2 R12, -RZ, RZ, 0, 0 ;  /* 0x00000000ff0c7431 */ /* 0x000fe400000001ff */
[----:B------:R-:W-:Y:S01]  /*3b50*/  IMAD.MOV.U32 R14, RZ, RZ, RZ ;  /* 0x000000ffff0e7224 */ /* 0x000fe200078e00ff */
[----:B--2---:R-:W-:Y:S04]  /*3b60*/  ULEA UR22, UR22, UR7, 0x18 ;  /* 0x0000000716167291 */ /* 0x004fe8000f8ec0ff */
[----:B------:R-:W-:Y:S02]  /*3b70*/  ULEA UR7, UR6, UR22, 0x3 ;  /* 0x0000001606077291 */ /* 0x000fe4000f8e18ff */
[----:B------:R-:W-:Y:S04]  /*3b80*/  USHF.R.U32.HI UR21, URZ, 0x4, UR22 ;  /* 0x00000004ff157899 */ /* 0x000fe80008011616 */
[----:B------:R-:W-:Y:S03]  /*3b90*/  ULOP3.LUT UR21, UR21, 0x3fff, URZ, 0xc0, !UPT ;  /* 0x00003fff15157892 */ /* 0x000fe6000f8ec0ff */
[----:B------:R-:W2:Y:S01]  /*3ba0*/  SYNCS.PHASECHK.TRANS64.TRYWAIT P0, [UR7+0x70020], R9 ;  /* 0x07002009ff0075a7 */ /* 0x000ea20008001107 */
[----:B------:R-:W-:Y:S01]  /*3bb0*/  ULOP3.LUT UR21, UR21, 0x10000, URZ, 0xfc, !UPT ;  /* 0x0001000015157892 */ /* 0x000fe2000f8efcff */
[----:B--2---:R-:W-:Y:S11]  /*3bc0*/  @!P0 BRA `(.L_x_59) ;  /* 0x0000028400c08947 */ /* 0x004ff60003800000 */
.L_x_435:
[----:B------:R-:W-:Y:S01]  /*3bd0*/  UIADD3 UR20, UPT, UPT, UR22, 0x20000, URZ ;  /* 0x0002000016147890 */ /* 0x000fe2000fffe0ff */
[----:B------:R-:W-:Y:S01]  /*3be0*/  R2UR UR31, R12 ;  /* 0x000000000c1f72ca */ /* 0x000fe200000e0000 */
[----:B------:R-:W-:Y:S01]  /*3bf0*/  UIADD3 UR76, UPT, UPT, UR21, 0x6, URZ ;  /* 0x00000006154c7890 */ /* 0x000fe2000fffe0ff */
[----:B------:R-:W-:Y:S01]  /*3c00*/  R2UR UR33, R14 ;  /* 0x000000000e2172ca */ /* 0x000fe200000e0000 */
[----:B------:R-:W-:Y:S01]  /*3c10*/  USHF.R.U32.HI UR20, URZ, 0x4, UR20 ;  /* 0x00000004ff147899 */ /* 0x000fe20008011614 */
[----:B------:R-:W-:Y:S01]  /*3c20*/  CS2R R12, SRZ ;  /* 0x00000000000c7805 */ /* 0x000fe2000001ff00 */
[----:B------:R-:W-:Y:S01]  /*3c30*/  UIADD3 UR72, UPT, UPT, UR21, 0x400, URZ ;  /* 0x0000040015487890 */ /* 0x000fe2000fffe0ff */
[----:B------:R-:W-:Y:S01]  /*3c40*/  CS2R R14, SRZ ;  /* 0x00000000000e7805 */ /* 0x000fe2000001ff00 */
[----:B------:R-:W-:Y:S01]  /*3c50*/  ULOP3.LUT UR20, UR20, 0x3fff, URZ, 0xc0, !UPT ;  /* 0x00003fff14147892 */ /* 0x000fe2000f8ec0ff */
[----:B------:R-:W-:Y:S01]  /*3c60*/  CS2R R20, SRZ ;  /* 0x0000000000147805 */ /* 0x000fe2000001ff00 */
[----:B------:R-:W-:Y:S01]  /*3c70*/  UIADD3 UR68, UPT, UPT, UR21, 0x402, URZ ;  /* 0x0000040215447890 */ /* 0x000fe2000fffe0ff */
[----:B------:R-:W-:Y:S01]  /*3c80*/  R2UR UR25, R12 ;  /* 0x000000000c1972ca */ /* 0x000fe200000e0000 */
[----:B------:R-:W-:Y:S01]  /*3c90*/  ULOP3.LUT UR60, UR20, 0x10000, URZ, 0xfc, !UPT ;  /* 0x00010000143c7892 */ /* 0x000fe2000f8efcff */
[----:B------:R-:W-:Y:S01]  /*3ca0*/  R2UR UR27, R13 ;  /* 0x000000000d1b72ca */ /* 0x000fe200000e0000 */
[----:B------:R-:W-:Y:S01]  /*3cb0*/  UIADD3 UR64, UPT, UPT, UR21, 0x404, URZ ;  /* 0x0000040415407890 */ /* 0x000fe2000fffe0ff */
[----:B------:R-:W-:Y:S01]  /*3cc0*/  R2UR UR17, R14 ;  /* 0x000000000e1172ca */ /* 0x000fe200000e0000 */
[----:B------:R-:W-:Y:S01]  /*3cd0*/  ULEA UR60, UR6, UR60, 0xc ;  /* 0x0000003c063c7291 */ /* 0x000fe2000f8e60ff */
[C---:B------:R-:W-:Y:S01]  /*3ce0*/  R2UR UR16, R20.reuse ;  /* 0x00000000141072ca */ /* 0x040fe200000e0000 */
[----:B------:R-:W-:Y:S01]  /*3cf0*/  UIADD3 UR56, UPT, UPT, UR21, 0x406, URZ ;  /* 0x0000040615387890 */ /* 0x000fe2000fffe0ff */
[----:B--2---:R-:W-:Y:S01]  /*3d00*/  MOV.SPILL R9, UR28 ;  /* 0x0000001c00097c02 */ /* 0x004fe20009000f00 */
[----:B------:R-:W-:Y:S01]  /*3d10*/  UIADD3 UR28, UPT, UPT, UR21, 0x2, URZ ;  /* 0x00000002151c7890 */ /* 0x000fe2000fffe0ff */
[----:B------:R-:W-:Y:S01]  /*3d20*/  MOV.SPILL R17, UR26 ;  /* 0x0000001a00117c02 */ /* 0x000fe20009000f00 */
[----:B------:R-:W-:Y:S01]  /*3d30*/  UIADD3 UR26, UPT, UPT, UR60, 0x2, URZ ;  /* 0x000000023c1a7890 */ /* 0x000fe2000fffe0ff */
[----:B------:R-:W-:Y:S01]  /*3d40*/  MOV.SPILL R12, UR24 ;  /* 0x00000018000c7c02 */ /* 0x000fe20009000f00 */
[----:B------:R-:W-:Y:S01]  /*3d50*/  UIADD3 UR52, UPT, UPT, UR21, 0x800, URZ ;  /* 0x0000080015347890 */ /* 0x000fe2000fffe0ff */
[----:B------:R-:W-:Y:S01]  /*3d60*/  MOV.SPILL R13, UR25 ;  /* 0x00000019000d7c02 */ /* 0x000fe20009000f00 */
[----:B------:R-:W-:Y:S01]  /*3d70*/  UIADD3 UR48, UPT, UPT, UR21, 0x802, URZ ;  /* 0x0000080215307890 */ /* 0x000fe2000fffe0ff */
[----:B------:R-:W-:Y:S01]  /*3d80*/  MOV.SPILL R26, UR25 ;  /* 0x00000019001a7c02 */ /* 0x000fe20009000f00 */
[----:B------:R-:W-:Y:S01]  /*3d90*/  UIADD3 UR44, UPT, UPT, UR21, 0x804, URZ ;  /* 0x00000804152c7890 */ /* 0x000fe2000fffe0ff */
[C---:B------:R-:W-:Y:S01]  /*3da0*/  R2UR UR15, R21.reuse ;  /* 0x00000000150f72ca */ /* 0x040fe200000e0000 */
[----:B------:R-:W-:Y:S01]  /*3db0*/  UIADD3 UR40, UPT, UPT, UR21, 0x806, URZ ;  /* 0x0000080615287890 */ /* 0x000fe2000fffe0ff */
[C---:B------:R-:W-:Y:S01]  /*3dc0*/  R2UR UR13, R21.reuse ;  /* 0x00000000150d72ca */ /* 0x040fe200000e0000 */
[----:B------:R-:W-:Y:S01]  /*3dd0*/  UIADD3 UR36, UPT, UPT, UR21, 0xc00, URZ ;  /* 0x00000c0015247890 */ /* 0x000fe2000fffe0ff */
[C---:B------:R-:W-:Y:S01]  /*3de0*/  R2UR UR11, R21.reuse ;  /* 0x00000000150b72ca */ /* 0x040fe200000e0000 */
[----:B------:R-:W-:Y:S01]  /*3df0*/  UIADD3 UR32, UPT, UPT, UR21, 0xc02, URZ ;  /* 0x00000c0215207890 */ /* 0x000fe2000fffe0ff */
[----:B------:R-:W-:Y:S01]  /*3e00*/  R2UR UR9, R21 ;  /* 0x00000000150972ca */ /* 0x000fe200000e0000 */
[----:B------:R-:W-:Y:S01]  /*3e10*/  UIADD3 UR30, UPT, UPT, UR21, 0xc04, URZ ;  /* 0x00000c04151e7890 */ /* 0x000fe2000fffe0ff */
[----:B------:R-:W-:Y:S01]  /*3e20*/  R2UR UR19, R15 ;  /* 0x000000000f1372ca */ /* 0x000fe200000e0000 */
[----:B------:R-:W-:Y:S01]  /*3e30*/  UIADD3 UR18, UPT, UPT, UR21, 0xc06, URZ ;  /* 0x00000c0615127890 */ /* 0x000fe2000fffe0ff */
[C---:B------:R-:W-:Y:S01]  /*3e40*/  R2UR UR14, R20.reuse ;  /* 0x00000000140e72ca */ /* 0x040fe200000e0000 */
[----:B------:R-:W-:Y:S01]  /*3e50*/  UMOV UR58, 0x0 ;  /* 0x00000000003a7882 */ /* 0x000fe20000000000 */
[----:B------:R-:W-:Y:S01]  /*3e60*/  UMOV UR59, 0x8200010 ;  /* 0x08200010003b7882 */ /* 0x000fe20000000000 */
[----:B------:R-:W-:Y:S01]  /*3e70*/  UMOV UR24, UR21 ;  /* 0x0000001500187c82 */ /* 0x000fe20008000000 */
[----:B------:R-:W-:Y:S01]  /*3e80*/  UMOV UR25, 0x40004040 ;  /* 0x4000404000197882 */ /* 0x000fe20000000000 */
[----:B------:R-:W-:Y:S01]  /*3e90*/  UMOV UR61, 0x40004040 ;  /* 0x40004040003d7882 */ /* 0x000fe20000000000 */
[----:B------:R-:W-:Y:S01]  /*3ea0*/  MOV.SPILL R18, UR29 ;  /* 0x0000001d00127c02 */ /* 0x000fe20009000f00 */
[----:B------:R2:W-:Y:S01]  /*3eb0*/  UTCHMMA gdesc[UR24], gdesc[UR60], tmem[UR33], tmem[UR58], idesc[UR59], !UPT ;  /* 0x00ff3a3c180075ea */ /* 0x0005e2000f800021 */
[----:B-1----:R-:W-:Y:S01]  /*3ec0*/  MOV.SPILL R10, UR29 ;  /* 0x0000001d000a7c02 */ /* 0x002fe20009000f00 */
[----:B------:R-:W-:Y:S01]  /*3ed0*/  UMOV UR74, 0x0 ;  /* 0x00000000004a7882 */ /* 0x000fe20000000000 */
[----:B------:R-:W-:Y:S01]  /*3ee0*/  MOV.SPILL R16, UR29 ;  /* 0x0000001d00107c02 */ /* 0x000fe20009000f00 */
[----:B------:R-:W-:Y:S01]  /*3ef0*/  UMOV UR29, 0x40004040 ;  /* 0x40004040001d7882 */ /* 0x000fe20000000000 */
[----:B------:R-:W-:Y:S01]  /*3f00*/  MOV.SPILL R23, UR27 ;  /* 0x0000001b00177c02 */ /* 0x000fe20009000f00 */
[----:B------:R-:W-:Y:S01]  /*3f10*/  UMOV UR27, 0x40004040 ;  /* 0x40004040001b7882 */ /* 0x000fe20000000000 */
[----:B------:R-:W-:Y:S01]  /*3f20*/  MOV.SPILL R25, UR17 ;  /* 0x0000001100197c02 */ /* 0x000fe20009000f00 */
[----:B------:R-:W-:Y:S01]  /*3f30*/  UMOV UR17, 0x8200010 ;  /* 0x0820001000117882 */ /* 0x000fe20000000000 */
[----:B------:R-:W-:Y:S01]  /*3f40*/  MOV.SPILL R24, UR16 ;  /* 0x0000001000187c02 */ /* 0x000fe20009000f00 */
[----:B------:R-:W-:Y:S01]  /*3f50*/  UMOV UR16, 0x0 ;  /* 0x0000000000107882 */ /* 0x000fe20000000000 */
[----:B------:R-:W-:Y:S01]  /*3f60*/  IMAD.U32 R21, RZ, RZ, UR27 ;  /* 0x0000001bff157e24 */ /* 0x000fe2000f8e00ff */
[----:B------:R1:W-:Y:S01]  /*3f70*/  UTCHMMA gdesc[UR28], gdesc[UR26], tmem[UR31], tmem[UR16], idesc[UR17], UPT ;  /* 0x00ff101a1c0075ea */ /* 0x0003e2000b80001f */
[----:B------:R-:W-:Y:S01]  /*3f80*/  MOV.SPILL R0, UR4 ;  /* 0x0000000400007c02 */ /* 0x000fe20009000f00 */
[----:B------:R-:W-:Y:S01]  /*3f90*/  UIADD3 UR4, UPT, UPT, UR21, 0x4, URZ ;  /* 0x0000000415047890 */ /* 0x000fe2000fffe0ff */
[C---:B------:R-:W-:Y:S01]  /*3fa0*/  R2UR UR12, R20.reuse ;  /* 0x00000000140c72ca */ /* 0x040fe200000e0000 */
[----:B------:R-:W-:Y:S01]  /*3fb0*/  UMOV UR75, 0x8200010 ;  /* 0x08200010004b7882 */ /* 0x000fe20000000000 */
[C---:B------:R-:W-:Y:S01]  /*3fc0*/  R2UR UR10, R20.reuse ;  /* 0x00000000140a72ca */ /* 0x040fe200000e0000 */
[----:B------:R-:W-:Y:S01]  /*3fd0*/  UMOV UR77, 0x40004040 ;  /* 0x40004040004d7882 */ /* 0x000fe20000000000 */
[C---:B------:R-:W-:Y:S01]  /*3fe0*/  R2UR UR8, R20.reuse ;  /* 0x00000000140872ca */ /* 0x040fe200000e0000 */
[----:B------:R-:W-:Y:S01]  /*3ff0*/  UMOV UR70, 0x0 ;  /* 0x0000000000467882 */ /* 0x000fe20000000000 */
[----:B------:R-:W-:Y:S01]  /*4000*/  R2UR UR7, R20 ;  /* 0x00000000140772ca */ /* 0x000fe200000e0000 */
[----:B------:R-:W-:Y:S01]  /*4010*/  UMOV UR71, 0x8200010 ;  /* 0x0820001000477882 */ /* 0x000fe20000000000 */
[----:B------:R-:W-:Y:S01]  /*4020*/  UMOV UR73, 0x40004040 ;  /* 0x4000404000497882 */ /* 0x000fe20000000000 */
[----:B------:R-:W-:Y:S01]  /*4030*/  UMOV UR66, 0x0 ;  /* 0x0000000000427882 */ /* 0x000fe20000000000 */
[----:B--2---:R-:W-:Y:S01]  /*4040*/  UIADD3 UR24, UPT, UPT, UR60, 0x4, URZ ;  /* 0x000000043c187890 */ /* 0x004fe2000fffe0ff */
[----:B------:R-:W-:Y:S01]  /*4050*/  R2UR.FILL UR25, R26 ;  /* 0x000000001a1972ca */ /* 0x000fe200004e0000 */
        /* <DEDUP_REMOVED lines=10> */
[----:B-1----:R-:W-:Y:S01]  /*4100*/  UIADD3 UR28, UPT, UPT, UR60, 0x6, URZ ;  /* 0x000000063c1c7890 */ /* 0x002fe2000fffe0ff */
[----:B------:R-:W-:Y:S01]  /*4110*/  R2UR.FILL UR27, R23 ;  /* 0x00000000171b72ca */ /* 0x000fe200004e0000 */
[----:B------:R-:W-:Y:S01]  /*4120*/  UMOV UR22, 0x0 ;  /* 0x0000000000167882 */ /* 0x000fe20000000000 */
[----:B------:R-:W-:Y:S01]  /*4130*/  MOV.SPILL R22, UR23 ;  /* 0x0000001700167c02 */ /* 0x000fe20009000f00 */
[----:B------:R-:W-:Y:S01]  /*4140*/  UMOV UR23, 0x8200010 ;  /* 0x0820001000177882 */ /* 0x000fe20000000000 */
[----:B------:R-:W-:Y:S01]  /*4150*/  UMOV UR25, 0x40004040 ;  /* 0x4000404000197882 */ /* 0x000fe20000000000 */
[----:B------:R-:W-:Y:S01]  /*4160*/  IMAD.U32 R20, RZ, RZ, UR26 ;  /* 0x0000001aff147e24 */ /* 0x000fe2000f8e00ff */
[----:B------:R-:W-:Y:S01]  /*4170*/  R2UR.FILL UR26, R17 ;  /* 0x00000000111a72ca */ /* 0x000fe200004e0000 */
[----:B------:R-:W-:Y:S01]  /*4180*/  IMAD.U32 R17, RZ, RZ, UR25 ;  /* 0x00000019ff117e24 */ /* 0x000fe2000f8e00ff */
[----:B------:R-:W-:Y:S01]  /*4190*/  R2UR.FILL UR29, R16 ;  /* 0x00000000101d72ca */ /* 0x000fe200004e0000 */
[----:B------:R-:W-:Y:S01]  /*41a0*/  UMOV UR65, 0x40004040 ;  /* 0x4000404000417882 */ /* 0x000fe20000000000 */
[----:B------:R-:W-:Y:S01]  /*41b0*/  R2UR.FILL UR17, R25 ;  /* 0x00000000191172ca */ /* 0x000fe200004e0000 */
[----:B------:R-:W-:Y:S01]  /*41c0*/  UMOV UR54, 0x0 ;  /* 0x0000000000367882 */ /* 0x000fe20000000000 */
[----:B------:R-:W-:Y:S01]  /*41d0*/  R2UR.FILL UR16, R24 ;  /* 0x00000000181072ca */ /* 0x000fe200004e0000 */
        /* <DEDUP_REMOVED lines=21> */
[----:B------:R-:W-:Y:S01]  /*4330*/  IMAD.U32 R16, RZ, RZ, UR24 ;  /* 0x00000018ff107e24 */ /* 0x000fe2000f8e00ff */
[----:B-1----:R-:W-:Y:S01]  /*4340*/  UIADD3 UR4, UPT, UPT, UR60, 0x400, URZ ;  /* 0x000004003c047890 */ /* 0x002fe2000fffe0ff */
[----:B------:R-:W-:Y:S01]  /*4350*/  R2UR.FILL UR25, R13 ;  /* 0x000000000d1972ca */ /* 0x000fe200004e0000 */
[----:B------:R-:W-:Y:S01]  /*4360*/  UIADD3 UR22, UPT, UPT, UR60, 0x402, URZ ;  /* 0x000004023c167890 */ /* 0x000fe2000fffe0ff */
[----:B------:R-:W-:Y:S01]  /*4370*/  R2UR.FILL UR5, R11 ;  /* 0x000000000b0572ca */ /* 0x000fe200004e0000 */
[----:B------:R-:W-:Y:S01]  /*4380*/  UIADD3 UR27, UPT, UPT, UR6, 0x1, URZ ;  /* 0x00000001061b7890 */ /* 0x000fe2000fffe0ff */
[----:B------:R-:W-:Y:S01]  /*4390*/  R2UR.FILL UR23, R22 ;  /* 0x00000000161772ca */ /* 0x000fe200004e0000 */
[----:B------:R-:W-:Y:S01]  /*43a0*/  IMAD.U32 R13, RZ, RZ, UR29 ;  /* 0x0000001dff0d7e24 */ /* 0x000fe2000f8e00ff */
[----:B------:R-:W-:Y:S01]  /*43b0*/  R2UR.FILL UR24, R12 ;  /* 0x000000000c1872ca */ /* 0x000fe200004e0000 */
[----:B------:R-:W-:Y:S01]  /*43c0*/  UISETP.NE.AND UP0, UPT, UR27, 0x3, UPT ;  /* 0x000000031b00788c */ /* 0x000fe2000bf05270 */
[----:B------:R-:W-:Y:S02]  /*43d0*/  IMAD.U32 R22, RZ, RZ, UR22 ;  /* 0x00000016ff167e24 */ /* 0x000fe4000f8e00ff */
[----:B------:R-:W-:Y:S01]  /*43e0*/  IMAD.U32 R12, RZ, RZ, UR28 ;  /* 0x0000001cff0c7e24 */ /* 0x000fe2000f8e00ff */
[----:B------:R-:W-:Y:S02]  /*43f0*/  USEL UR6, URZ, 0x1, UP0 ;  /* 0x00000001ff067887 */ /* 0x000fe40008000000 */
[----:B------:R-:W-:Y:S01]  /*4400*/  USEL UR27, UR27, URZ, UP0 ;  /* 0x000000ff1b1b7287 */ /* 0x000fe20008000000 */
[----:B------:R1:W-:Y:S01]  /*4410*/  UTCHMMA gdesc[UR76], gdesc[UR28], tmem[UR25], tmem[UR74], idesc[UR75], UPT ;  /* 0x00ff4a1c4c0075ea */ /* 0x0003e2000b800019 */
[----:B------:R-:W-:Y:S01]  /*4420*/  UMOV UR5, 0x40004040 ;  /* 0x4000404000057882 */ /* 0x000fe20000000000 */
[----:B------:R-:W-:Y:S01]  /*4430*/  UMOV UR23, 0x40004040 ;  /* 0x4000404000177882 */ /* 0x000fe20000000000 */
[----:B------:R2:W-:Y:S01]  /*4440*/  UTCHMMA gdesc[UR72], gdesc[UR4], tmem[UR19], tmem[UR70], idesc[UR71], UPT ;  /* 0x00ff4604480075ea */ /* 0x0005e2000b800013 */
[----:B------:R3:W-:Y:S01]  /*4450*/  UTCHMMA gdesc[UR68], gdesc[UR22], tmem[UR17], tmem[UR66], idesc[UR67], UPT ;  /* 0x00ff4216440075ea */ /* 0x0007e2000b800011 */
[----:B------:R-:W-:Y:S01]  /*4460*/  UISETP.NE.AND UP4, UPT, UR24, URZ, UPT ;  /* 0x000000ff1800728c */ /* 0x000fe2000bf85270 */
[----:B------:R-:W-:Y:S01]  /*4470*/  IMAD.U32 R23, RZ, RZ, UR23 ;  /* 0x00000017ff177e24 */ /* 0x000fe2000f8e00ff */
[----:B------:R-:W-:Y:S01]  /*4480*/  LOP3.LUT R3, R3, UR6, RZ, 0x3c, !PT ;  /* 0x0000000603037c12 */ /* 0x000fe2000f8e3cff */
[----:B------:R-:W-:Y:S03]  /*4490*/  IMAD.U32 R11, RZ, RZ, UR5 ;  /* 0x00000005ff0b7e24 */ /* 0x000fe6000f8e00ff */
[----:B------:R4:W-:Y:S01]  /*44a0*/  STL.64 [R1+0x28], R22 ;  /* 0x0000281601007387 */ /* 0x0009e20000100a00 */
[----:B-1----:R-:W-:Y:S01]  /*44b0*/  UIADD3 UR28, UPT, UPT, UR60, 0x404, URZ ;  /* 0x000004043c1c7890 */ /* 0x002fe2000fffe0ff */
[----:B------:R-:W-:Y:S01]  /*44c0*/  R2UR.FILL UR29, R10 ;  /* 0x000000000a1d72ca */ /* 0x000fe200004e0000 */
[----:B------:R-:W-:Y:S01]  /*44d0*/  UIADD3 UR76, UPT, UPT, UR60, 0x800, URZ ;  /* 0x000008003c4c7890 */ /* 0x000fe2000fffe0ff */
[----:B--2---:R-:W-:Y:S01]  /*44e0*/  R2UR.FILL UR5, R19 ;  /* 0x00000000130572ca */ /* 0x004fe200004e0000 */
[----:B------:R-:W-:Y:S01]  /*44f0*/  UIADD3 UR74, UPT, UPT, UR60, 0x802, URZ ;  /* 0x000008023c4a7890 */ /* 0x000fe2000fffe0ff */
[----:B------:R-:W-:Y:S01]  /*4500*/  IMAD.U32 R10, RZ, RZ, UR4 ;  /* 0x00000004ff0a7e24 */ /* 0x000fe2000f8e00ff */
[----:B------:R-:W-:Y:S01]  /*4510*/  UIADD3 UR4, UPT, UPT, UR60, 0x406, URZ ;  /* 0x000004063c047890 */ /* 0x000fe2000fffe0ff */
[----:B---3--:R-:W-:Y:S01]  /*4520*/  R2UR.FILL UR23, R15 ;  /* 0x000000000f1772ca */ /* 0x008fe200004e0000 */
[----:B------:R-:W-:Y:S01]  /*4530*/  UIADD3 UR72, UPT, UPT, UR60, 0x804, URZ ;  /* 0x000008043c487890 */ /* 0x000fe2000fffe0ff */
[----:B------:R-:W-:Y:S01]  /*4540*/  R2UR.FILL UR22, R14 ;  /* 0x000000000e1672ca */ /* 0x000fe200004e0000 */
[----:B------:R-:W-:Y:S01]  /*4550*/  UIADD3 UR70, UPT, UPT, UR60, 0x806, URZ ;  /* 0x000008063c467890 */ /* 0x000fe2000fffe0ff */
[----:B------:R-:W-:Y:S01]  /*4560*/  IMAD.U32 R14, RZ, RZ, UR28 ;  /* 0x0000001cff0e7e24 */ /* 0x000fe2000f8e00ff */
[----:B------:R-:W-:Y:S02]  /*4570*/  UIADD3 UR68, UPT, UPT, UR60, 0xc00, URZ ;  /* 0x00000c003c447890 */ /* 0x000fe4000fffe0ff */
[----:B------:R-:W-:Y:S01]  /*4580*/  UIADD3 UR66, UPT, UPT, UR60, 0xc02, URZ ;  /* 0x00000c023c427890 */ /* 0x000fe2000fffe0ff */
[----:B------:R-:W-:Y:S01]  /*4590*/  UMOV UR29, 0x40004040 ;  /* 0x40004040001d7882 */ /* 0x000fe20000000000 */
[----:B------:R-:W-:Y:S01]  /*45a0*/  UMOV UR75, 0x40004040 ;  /* 0x40004040004b7882 */ /* 0x000fe20000000000 */
[----:B------:R1:W-:Y:S01]  /*45b0*/  UTCHMMA gdesc[UR64], gdesc[UR28], tmem[UR16], tmem[UR62], idesc[UR63], UPT ;  /* 0x00ff3e1c400075ea */ /* 0x0003e2000b800010 */
[----:B------:R-:W-:Y:S01]  /*45c0*/  UMOV UR17, UR5 ;  /* 0x0000000500117c82 */ /* 0x000fe20008000000 */
[----:B------:R-:W-:Y:S01]  /*45d0*/  UMOV UR17, 0x40004040 ;  /* 0x4000404000117882 */ /* 0x000fe20000000000 */
[----:B------:R-:W-:Y:S01]  /*45e0*/  IMAD.U32 R15, RZ, RZ, UR29 ;  /* 0x0000001dff0f7e24 */ /* 0x000fe2000f8e00ff */
[----:B------:R-:W-:Y:S01]  /*45f0*/  UMOV UR71, 0x40004040 ;  /* 0x4000404000477882 */ /* 0x000fe20000000000 */
[----:B------:R-:W-:Y:S01]  /*4600*/  IMAD.U32 R19, RZ, RZ, UR17 ;  /* 0x00000011ff137e24 */ /* 0x000fe2000f8e00ff */
[----:B------:R-:W-:Y:S01]  /*4610*/  UMOV UR67, 0x40004040 ;  /* 0x4000404000437882 */ /* 0x000fe20000000000 */
[----:B------:R-:W-:Y:S01]  /*4620*/  UMOV UR19, 0x40004040 ;  /* 0x4000404000137882 */ /* 0x000fe20000000000 */
[----:B------:R-:W-:Y:S01]  /*4630*/  R2UR.FILL UR5, R2 ;  /* 0x00000000020572ca */ /* 0x000fe200004e0000 */
[----:B-1----:R-:W-:Y:S01]  /*4640*/  UMOV UR16, UR4 ;  /* 0x0000000400107c82 */ /* 0x002fe20008000000 */
[----:B------:R-:W-:Y:S01]  /*4650*/  UIADD3 UR64, UPT, UPT, UR60, 0xc04, URZ ;  /* 0x00000c043c407890 */ /* 0x000fe2000fffe0ff */
[----:B------:R1:W-:Y:S01]  /*4660*/  UTCHMMA gdesc[UR56], gdesc[UR16], tmem[UR15], tmem[UR54], idesc[UR55], UPT ;  /* 0x00ff3610380075ea */ /* 0x0003e2000b80000f */
[----:B------:R-:W-:Y:S01]  /*4670*/  UIADD3 UR62, UPT, UPT, UR60, 0xc06, URZ ;  /* 0x00000c063c3e7890 */ /* 0x000fe2000fffe0ff */
[----:B------:R4:W-:Y:S01]  /*4680*/  UTCHMMA gdesc[UR52], gdesc[UR76], tmem[UR14], tmem[UR50], idesc[UR51], UPT ;  /* 0x00ff324c340075ea */ /* 0x0009e2000b80000e */
[----:B------:R4:W-:Y:S01]  /*4690*/  UTCHMMA gdesc[UR48], gdesc[UR74], tmem[UR13], tmem[UR46], idesc[UR47], UPT ;  /* 0x00ff2e4a300075ea */ /* 0x0009e2000b80000d */
[----:B------:R-:W-:Y:S01]  /*46a0*/  R2UR.FILL UR29, R18 ;  /* 0x00000000121d72ca */ /* 0x000fe200004e0000 */
[----:B------:R4:W-:Y:S01]  /*46b0*/  UTCHMMA gdesc[UR44], gdesc[UR72], tmem[UR12], tmem[UR42], idesc[UR43], UPT ;  /* 0x00ff2a482c0075ea */ /* 0x0009e2000b80000c */
[----:B------:R-:W-:Y:S01]  /*46c0*/  IMAD.U32 R18, RZ, RZ, UR16 ;  /* 0x00000010ff127e24 */ /* 0x000fe2000f8e00ff */
[----:B------:R4:W-:Y:S01]  /*46d0*/  UTCHMMA gdesc[UR40], gdesc[UR70], tmem[UR11], tmem[UR38], idesc[UR39], UPT ;  /* 0x00ff2646280075ea */ /* 0x0009e2000b80000b */
[----:B------:R4:W-:Y:S01]  /*46e0*/  UTCHMMA gdesc[UR36], gdesc[UR68], tmem[UR10], tmem[UR34], idesc[UR35], UPT ;  /* 0x00ff2244240075ea */ /* 0x0009e2000b80000a */
[----:B------:R4:W-:Y:S01]  /*46f0*/  UTCHMMA gdesc[UR32], gdesc[UR66], tmem[UR9], tmem[UR58], idesc[UR59], UPT ;  /* 0x00ff3a42200075ea */ /* 0x0009e2000b800009 */
[----:B------:R-:W-:Y:S01]  /*4700*/  UMOV UR63, 0x40004040 ;  /* 0x40004040003f7882 */ /* 0x000fe20000000000 */
[----:B------:R4:W-:Y:S01]  /*4710*/  STL.64 [R1+0x20], R18 ;  /* 0x0000201201007387 */ /* 0x0009e20000100a00 */
[----:B------:R-:W-:Y:S02]  /*4720*/  R2UR.FILL UR28, R9 ;  /* 0x00000000091c72ca */ /* 0x000fe400004e0000 */
[----:B------:R-:W-:Y:S01]  /*4730*/  R2UR.FILL UR4, R0 ;  /* 0x00000000000472ca */ /* 0x000fe200004e0000 */
[----:B------:R4:W-:Y:S01]  /*4740*/  UTCHMMA gdesc[UR30], gdesc[UR64], tmem[UR8], tmem[UR54], idesc[UR55], UPT ;  /* 0x00ff36401e0075ea */ /* 0x0009e2000b800008 */
[----:B-1----:R-:W-:Y:S01]  /*4750*/  UMOV UR16, 0x0 ;  /* 0x0000000000107882 */ /* 0x002fe20000000000 */
[----:B------:R-:W-:Y:S02]  /*4760*/  UMOV UR17, 0x8200010 ;  /* 0x0820001000117882 */ /* 0x000fe40000000000 */
[----:B------:R4:W-:Y:S01]  /*4770*/  UTCHMMA gdesc[UR18], gdesc[UR62], tmem[UR7], tmem[UR16], idesc[UR17], UPT ;  /* 0x00ff103e120075ea */ /* 0x0009e2000b800007 */
[----:B------:R-:W-:Y:S09]  /*4780*/  BRA.U UP4, `(.L_x_60) ;  /* 0x0000000104047547 */ /* 0x000ff2000b800000 */
[----:B----4-:R-:W-:Y:S05]  /*4790*/  BPT.TRAP 0x1 ;  /* 0x000000040000795c */ /* 0x010fea0000300000 */
.L_x_60:
[----:B------:R-:W-:Y:S09]  /*47a0*/  UIADD3 UR6, UPT, UPT, UR22, 0x70050, URZ ;  /* 0x0007005016067890 */ /* 0x000ff2000fffe0ff */
[----:B------:R1:W-:Y:S01]  /*47b0*/  UTCBAR [UR6], URZ ;  /* 0x000000ff060073e9 */ /* 0x0003e200080000ff */
[----:B------:R-:W-:Y:S05]  /*47c0*/  BRA.U UP5, `(.L_x_61) ;  /* 0x0000000105047547 */ /* 0x000fea000b800000 */
[----:B-1--4-:R-:W-:Y:S05]  /*47d0*/  BPT.TRAP 0x1 ;  /* 0x000000040000795c */ /* 0x012fea0000300000 */
.L_x_61:
[----:B------:R-:W-:Y:S01]  /*47e0*/  SHF.L.U32 R9, R8, 0x1f, RZ ;  /* 0x0000001f08097819 */ /* 0x000fe200000006ff */
[----:B------:R-:W-:Y:S03]  /*47f0*/  UISETP.NE.AND UP3, UPT, UR23, URZ, UPT ;  /* 0x000000ff1700728c */ /* 0x000fe6000bf65270 */
[----:B------:R-:W2:Y:S02]  /*4800*/  SYNCS.PHASECHK.TRANS64.TRYWAIT P0, [UR22+0x700a8], R9 ;  /* 0x0700a809ff0075a7 */ /* 0x000ea40008001116 */
[----:B--2---:R-:W-:Y:S06]  /*4810*/  @!P0 BRA `(.L_x_62) ;  /* 0x0000027800c48947 */ /* 0x004fec0003800000 */
.L_x_437:
[----:B------:R-:W-:Y:S05]  /*4820*/  BRA.U UP3, `(.L_x_63) ;  /* 0x0000000103047547 */ /* 0x000fea000b800000 */
[----:B-1--4-:R-:W-:Y:S05]  /*4830*/  BPT.TRAP 0x1 ;  /* 0x000000040000795c */ /* 0x012fea0000300000 */
.L_x_63:
[----:B----4-:R-:W-:Y:S01]  /*4840*/  SHF.L.U32 R19, R6, 0x1f, RZ ;  /* 0x0000001f06137819 */ /* 0x010fe200000006ff */
[----:B--2---:R-:W-:Y:S01]  /*4850*/  IMAD.MOV.U32 R0, RZ, RZ, 0xa0 ;  /* 0x000000a0ff007424 */ /* 0x004fe200078e00ff */
[----:B------:R-:W-:Y:S02]  /*4860*/  MOV R9, 0x180 ;  /* 0x0000018000097802 */ /* 0x000fe40000000f00 */
[----:B------:R-:W2:Y:S02]  /*4870*/  SYNCS.PHASECHK.TRANS64.TRYWAIT P0, [UR22+0x70068], R19 ;  /* 0x07006813ff0075a7 */ /* 0x000ea40008001116 */
[----:B--2---:R-:W-:Y:S05]  /*4880*/  @!P0 BRA `(.L_x_64) ;  /* 0x0000027800c08947 */ /* 0x004fea0003800000 */
.L_x_439:
[----:B------:R-:W-:Y:S01]  /*4890*/  ULEA UR17, UR4, UR20, 0xc ;  /* 0x0000001404117291 */ /* 0x000fe2000f8e60ff */
[----:B--2---:R-:W-:Y:S01]  /*48a0*/  IMAD.MOV.U32 R2, RZ, RZ, 0xa8 ;  /* 0x000000a8ff027424 */ /* 0x004fe200078e00ff */
[----:B------:R-:W-:Y:S01]  /*48b0*/  UISETP.NE.U32.AND UP0, UPT, UR5, URZ, UPT ;  /* 0x000000ff0500728c */ /* 0x000fe2000bf05070 */
[----:B------:R-:W-:Y:S01]  /*48c0*/  R2UR UR15, R0 ;  /* 0x00000000000f72ca */ /* 0x000fe200000e0000 */
[----:B------:R-:W-:Y:S01]  /*48d0*/  UIADD3 UR58, UPT, UPT, UR17, 0x4000000, URZ ;  /* 0x04000000113a7890 */ /* 0x000fe2000fffe0ff */
[----:B------:R-:W-:Y:S01]  /*48e0*/  IMAD.MOV.U32 R0, RZ, RZ, 0x180 ;  /* 0x00000180ff007424 */ /* 0x000fe200078e00ff */
[----:B------:R-:W-:Y:S01]  /*48f0*/  UIADD3 UR56, UPT, UPT, UR17, 0x4000080, URZ ;  /* 0x0400008011387890 */ /* 0x000fe2000fffe0ff */
[----:B------:R-:W-:Y:S01]  /*4900*/  R2UR UR13, R2 ;  /* 0x00000000020d72ca */ /* 0x000fe200000e0000 */
[----:B------:R-:W-:Y:S01]  /*4910*/  UIADD3 UR54, UPT, UPT, UR17, 0x4000100, URZ ;  /* 0x0400010011367890 */ /* 0x000fe2000fffe0ff */
[----:B------:R-:W-:Y:S01]  /*4920*/  R2UR UR16, R9 ;  /* 0x00000000091072ca */ /* 0x000fe200000e0000 */
[----:B------:R-:W-:Y:S01]  /*4930*/  UIADD3 UR52, UPT, UPT, UR17, 0x4000180, URZ ;  /* 0x0400018011347890 */ /* 0x000fe2000fffe0ff */
[----:B------:R-:W-:Y:S01]  /*4940*/  R2UR UR14, R0 ;  /* 0x00000000000e72ca */ /* 0x000fe200000e0000 */
[----:B------:R-:W-:Y:S01]  /*4950*/  UIADD3 UR50, UPT, UPT, UR17, 0x4000200, URZ ;  /* 0x0400020011327890 */ /* 0x000fe2000fffe0ff */
[----:B------:R-:W-:Y:S01]  /*4960*/  MOV.SPILL R18, UR22 ;  /* 0x0000001600127c02 */ /* 0x000fe20009000f00 */
[----:B------:R-:W-:Y:S01]  /*4970*/  UIADD3 UR48, UPT, UPT, UR17, 0x4000280, URZ ;  /* 0x0400028011307890 */ /* 0x000fe2000fffe0ff */
[----:B------:R-:W-:Y:S01]  /*4980*/  MOV.SPILL R19, UR23 ;  /* 0x0000001700137c02 */ /* 0x000fe20009000f00 */
[----:B------:R-:W-:Y:S01]  /*4990*/  UIADD3 UR46, UPT, UPT, UR17, 0x4000300, URZ ;  /* 0x04000300112e7890 */ /* 0x000fe2000fffe0ff */
[----:B------:R-:W-:Y:S01]  /*49a0*/  IMAD.MOV.U32 R2, RZ, RZ, 0xb0 ;  /* 0x000000b0ff027424 */ /* 0x000fe200078e00ff */
[----:B------:R-:W-:Y:S01]  /*49b0*/  UMOV UR44, 0x0 ;  /* 0x00000000002c7882 */ /* 0x000fe20000000000 */
[----:B------:R-:W-:Y:S01]  /*49c0*/  UMOV UR45, 0x8410010 ;  /* 0x08410010002d7882 */ /* 0x000fe20000000000 */
[----:B------:R-:W-:Y:S01]  /*49d0*/  UIADD3 UR22, UPT, UPT, UR17, 0x4000380, URZ ;  /* 0x0400038011167890 */ /* 0x000fe2000fffe0ff */
[----:B------:R-:W-:Y:S01]  /*49e0*/  IMAD.MOV.U32 R0, RZ, RZ, 0xb8 ;  /* 0x000000b8ff007424 */ /* 0x000fe200078e00ff */
[----:B------:R-:W-:Y:S01]  /*49f0*/  R2UR UR11, R2 ;  /* 0x00000000020b72ca */ /* 0x000fe200000e0000 */
[----:B------:R-:W-:Y:S01]  /*4a00*/  IMAD.MOV.U32 R2, RZ, RZ, 0x180 ;  /* 0x00000180ff027424 */ /* 0x000fe200078e00ff */
[----:B------:R-:W-:Y:S01]  /*4a10*/  UMOV UR59, 0x40004040 ;  /* 0x40004040003b7882 */ /* 0x000fe20000000000 */
[----:B------:R-:W-:Y:S01]  /*4a20*/  UMOV UR42, 0x0 ;  /* 0x00000000002a7882 */ /* 0x000fe20000000000 */
[----:B------:R-:W-:Y:S01]  /*4a30*/  R2UR UR9, R0 ;  /* 0x00000000000972ca */ /* 0x000fe200000e0000 */
[----:B------:R-:W-:Y:S01]  /*4a40*/  UTCHMMA tmem[UR15], gdesc[UR58], tmem[UR16], tmem[UR44], idesc[UR45], UP0 ;  /* 0x00ff2c3a0f0079ea */ /* 0x000fe20008000010 */
[----:B------:R-:W-:Y:S01]  /*4a50*/  R2UR UR10, R2 ;  /* 0x00000000020a72ca */ /* 0x000fe200000e0000 */
[----:B------:R-:W-:Y:S01]  /*4a60*/  IMAD.MOV.U32 R2, RZ, RZ, 0xc8 ;  /* 0x000000c8ff027424 */ /* 0x000fe200078e00ff */
[----:B------:R-:W-:Y:S01]  /*4a70*/  UMOV UR43, 0x8410010 ;  /* 0x08410010002b7882 */ /* 0x000fe20000000000 */
[----:B------:R-:W-:Y:S01]  /*4a80*/  IMAD.MOV.U32 R0, RZ, RZ, 0xc0 ;  /* 0x000000c0ff007424 */ /* 0x000fe200078e00ff */
[----:B------:R-:W-:Y:S01]  /*4a90*/  UMOV UR57, 0x40004040 ;  /* 0x4000404000397882 */ /* 0x000fe20000000000 */
[----:B------:R-:W-:Y:S01]  /*4aa0*/  UMOV UR40, 0x0 ;  /* 0x0000000000287882 */ /* 0x000fe20000000000 */
[----:B-1----:R-:W-:Y:S01]  /*4ab0*/  R2UR UR6, R2 ;  /* 0x00000000020672ca */ /* 0x002fe200000e0000 */
[----:B------:R-:W-:Y:S01]  /*4ac0*/  IMAD.MOV.U32 R2, RZ, RZ, 0xd0 ;  /* 0x000000d0ff027424 */ /* 0x000fe200078e00ff */
[----:B------:R-:W-:Y:S01]  /*4ad0*/  R2UR UR7, R0 ;  /* 0x00000000000772ca */ /* 0x000fe200000e0000 */
[----:B------:R-:W-:Y:S01]  /*4ae0*/  IMAD.MOV.U32 R9, RZ, RZ, 0x180 ;  /* 0x00000180ff097424 */ /* 0x000fe200078e00ff */
[----:B------:R-:W-:Y:S01]  /*4af0*/  UTCHMMA tmem[UR13], gdesc[UR56], tmem[UR14], tmem[UR42], idesc[UR43], UPT ;  /* 0x00ff2a380d0079ea */ /* 0x000fe2000b80000e */
[----:B------:R-:W-:Y:S01]  /*4b00*/  IMAD.MOV.U32 R0, RZ, RZ, 0x180 ;  /* 0x00000180ff007424 */ /* 0x000fe200078e00ff */
[----:B------:R-:W-:Y:S01]  /*4b10*/  R2UR UR19, R2 ;  /* 0x00000000021372ca */ /* 0x000fe200000e0000 */
[----:B------:R-:W-:Y:S01]  /*4b20*/  IMAD.MOV.U32 R2, RZ, RZ, 0xd8 ;  /* 0x000000d8ff027424 */ /* 0x000fe200078e00ff */
[C---:B------:R-:W-:Y:S01]  /*4b30*/  R2UR UR12, R9.reuse ;  /* 0x00000000090c72ca */ /* 0x040fe200000e0000 */
[----:B------:R-:W-:Y:S01]  /*4b40*/  UMOV UR41, 0x8410010 ;  /* 0x0841001000297882 */ /* 0x000fe20000000000 */
[----:B------:R-:W-:Y:S01]  /*4b50*/  R2UR UR8, R9 ;  /* 0x00000000090872ca */ /* 0x000fe200000e0000 */
[----:B------:R-:W-:Y:S01]  /*4b60*/  UMOV UR55, 0x40004040 ;  /* 0x4000404000377882 */ /* 0x000fe20000000000 */
[C---:B------:R-:W-:Y:S01]  /*4b70*/  R2UR UR4, R0.reuse ;  /* 0x00000000000472ca */ /* 0x040fe200000e0000 */
[----:B------:R-:W-:Y:S01]  /*4b80*/  UMOV UR38, 0x0 ;  /* 0x0000000000267882 */ /* 0x000fe20000000000 */
[----:B------:R-:W-:Y:S01]  /*4b90*/  R2UR UR25, R0 ;  /* 0x00000000001972ca */ /* 0x000fe200000e0000 */
[----:B------:R-:W-:Y:S01]  /*4ba0*/  UMOV UR39, 0x8410010 ;  /* 0x0841001000277882 */ /* 0x000fe20000000000 */
[----:B------:R-:W-:Y:S01]  /*4bb0*/  R2UR UR5, R2 ;  /* 0x00000000020572ca */ /* 0x000fe200000e0000 */
[----:B------:R-:W-:Y:S01]  /*4bc0*/  UMOV UR53, 0x40004040 ;  /* 0x4000404000357882 */ /* 0x000fe20000000000 */
[----:B------:R-:W-:Y:S01]  /*4bd0*/  R2UR UR18, R0 ;  /* 0x00000000001272ca */ /* 0x000fe200000e0000 */
[----:B------:R-:W-:Y:S01]  /*4be0*/  UMOV UR36, 0x0 ;  /* 0x0000000000247882 */ /* 0x000fe20000000000 */
[----:B------:R-:W-:Y:S01]  /*4bf0*/  UMOV UR37, 0x8410010 ;  /* 0x0841001000257882 */ /* 0x000fe20000000000 */
[----:B------:R-:W-:Y:S01]  /*4c00*/  UTCHMMA tmem[UR11], gdesc[UR54], tmem[UR12], tmem[UR40], idesc[UR41], UPT ;  /* 0x00ff28360b0079ea */ /* 0x000fe2000b80000c */
[----:B------:R-:W-:Y:S01]  /*4c10*/  UTCHMMA tmem[UR9], gdesc[UR52], tmem[UR10], tmem[UR38], idesc[UR39], UPT ;  /* 0x00ff2634090079ea */ /* 0x000fe2000b80000a */
[----:B------:R-:W-:Y:S01]  /*4c20*/  UMOV UR51, 0x40004040 ;  /* 0x4000404000337882 */ /* 0x000fe20000000000 */
[----:B------:R-:W-:Y:S01]  /*4c30*/  UMOV UR34, 0x0 ;  /* 0x0000000000227882 */ /* 0x000fe20000000000 */
[----:B------:R-:W-:Y:S01]  /*4c40*/  UTCHMMA tmem[UR7], gdesc[UR50], tmem[UR8], tmem[UR36], idesc[UR37], UPT ;  /* 0x00ff2432070079ea */ /* 0x000fe2000b800008 */
[----:B------:R-:W-:Y:S01]  /*4c50*/  UMOV UR35, 0x8410010 ;  /* 0x0841001000237882 */ /* 0x000fe20000000000 */
[----:B------:R-:W-:Y:S01]  /*4c60*/  UMOV UR49, 0x40004040 ;  /* 0x4000404000317882 */ /* 0x000fe20000000000 */
[----:B------:R-:W-:Y:S01]  /*4c70*/  UMOV UR32, 0x0 ;  /* 0x0000000000207882 */ /* 0x000fe20000000000 */
[----:B------:R-:W-:Y:S01]  /*4c80*/  UTCHMMA tmem[UR6], gdesc[UR48], tmem[UR4], tmem[UR34], idesc[UR35], UPT ;  /* 0x00ff2230060079ea */ /* 0x000fe2000b800004 */
[----:B------:R-:W-:Y:S01]  /*4c90*/  UMOV UR33, 0x8410010 ;  /* 0x0841001000217882 */ /* 0x000fe20000000000 */
[----:B------:R-:W-:Y:S01]  /*4ca0*/  UMOV UR47, 0x40004040 ;  /* 0x40004040002f7882 */ /* 0x000fe20000000000 */
[----:B------:R-:W-:Y:S01]  /*4cb0*/  UMOV UR30, 0x0 ;  /* 0x00000000001e7882 */ /* 0x000fe20000000000 */
[----:B------:R-:W-:Y:S01]  /*4cc0*/  UMOV UR31, 0x8410010 ;  /* 0x08410010001f7882 */ /* 0x000fe20000000000 */
[----:B------:R-:W-:Y:S01]  /*4cd0*/  UMOV UR23, 0x40004040 ;  /* 0x4000404000177882 */ /* 0x000fe20000000000 */
[----:B------:R-:W-:Y:S01]  /*4ce0*/  UTCHMMA tmem[UR19], gdesc[UR46], tmem[UR25], tmem[UR32], idesc[UR33], UPT ;  /* 0x00ff202e130079ea */ /* 0x000fe2000b800019 */
[----:B------:R1:W-:Y:S02]  /*4cf0*/  UTCHMMA tmem[UR5], gdesc[UR22], tmem[UR18], tmem[UR30], idesc[UR31], UPT ;  /* 0x00ff1e16050079ea */ /* 0x0003e4000b800012 */
[----:B-1----:R-:W-:Y:S02]  /*4d00*/  R2UR.FILL UR23, R19 ;  /* 0x00000000131772ca */ /* 0x002fe400004e0000 */
[----:B------:R-:W-:Y:S01]  /*4d10*/  R2UR.FILL UR22, R18 ;  /* 0x00000000121672ca */ /* 0x000fe200004e0000 */
[----:B------:R-:W-:Y:S03]  /*4d20*/  @!UPT UIADD3 URZ, UPT, UPT, URZ, URZ, URZ ;  /* 0x000000fffffff290 */ /* 0x000fe6000fffe0ff */
[----:B------:R-:W-:Y:S11]  /*4d30*/  BRA.U UP5, `(.L_x_65) ;  /* 0x0000000105047547 */ /* 0x000ff6000b800000 */
[----:B------:R-:W-:Y:S05]  /*4d40*/  BPT.TRAP 0x1 ;  /* 0x000000040000795c */ /* 0x000fea0000300000 */
.L_x_65:
[----:B------:R-:W-:Y:S01]  /*4d50*/  LOP3.LUT R8, R8, 0x1, RZ, 0x3c, !PT ;  /* 0x0000000108087812 */ /* 0x000fe200078e3cff */
[----:B------:R-:W-:Y:S09]  /*4d60*/  UIADD3 UR4, UPT, UPT, UR22, 0x70098, URZ ;  /* 0x0007009816047890 */ /* 0x000ff2000fffe0ff */
[----:B------:R1:W-:Y:S01]  /*4d70*/  UTCBAR [UR4], URZ ;  /* 0x000000ff040073e9 */ /* 0x0003e200080000ff */
[----:B------:R-:W-:Y:S05]  /*4d80*/  BRA.U !UP1, `(.L_x_66) ;  /* 0x0000000109047547 */ /* 0x000fea000b800000 */
[----:B-1----:R-:W-:Y:S05]  /*4d90*/  BPT.TRAP 0x1 ;  /* 0x000000040000795c */ /* 0x002fea0000300000 */
.L_x_66:
[----:B------:R-:W-:Y:S01]  /*4da0*/  MOV.SPILL R0, UR73 ;  /* 0x0000004900007c02 */ /* 0x000fe20009000f00 */
[----:B------:R2:W-:Y:S01]  /*4db0*/  STL.64 [R1+0x78], R6 ;  /* 0x0000780601007387 */ /* 0x0005e20000100a00 */
[----:B------:R-:W-:Y:S01]  /*4dc0*/  R2UR UR73, R21 ;  /* 0x00000000154972ca */ /* 0x000fe200000e0000 */
[----:B------:R-:W-:Y:S01]  /*4dd0*/  IMAD.MOV.U32 R2, RZ, RZ, 0x80 ;  /* 0x00000080ff027424 */ /* 0x000fe200078e00ff */
[----:B------:R-:W-:Y:S01]  /*4de0*/  MOV.SPILL R25, UR66 ;  /* 0x0000004200197c02 */ /* 0x000fe20009000f00 */
[----:B------:R-:W-:Y:S01]  /*4df0*/  UIADD3 UR58, UPT, UPT, UR21, 0x1000, URZ ;  /* 0x00001000153a7890 */ /* 0x000fe2000fffe0ff */
[----:B------:R-:W-:Y:S01]  /*4e00*/  R2UR UR66, R12 ;  /* 0x000000000c4272ca */ /* 0x000fe200000e0000 */
[----:B------:R3:W-:Y:S01]  /*4e10*/  STL [R1+0x18], R0 ;  /* 0x0000180001007387 */ /* 0x0007e20000100800 */
[C---:B------:R-:W-:Y:S01]  /*4e20*/  R2UR UR9, R2.reuse ;  /* 0x00000000020972ca */ /* 0x040fe200000e0000 */
[----:B------:R-:W-:Y:S01]  /*4e30*/  UIADD3 UR54, UPT, UPT, UR21, 0x1002, URZ ;  /* 0x0000100215367890 */ /* 0x000fe2000fffe0ff */
[C---:B------:R-:W-:Y:S01]  /*4e40*/  R2UR UR19, R2.reuse ;  /* 0x00000000021372ca */ /* 0x040fe200000e0000 */
[----:B------:R4:W-:Y:S01]  /*4e50*/  STL [R1+0x74], R4 ;  /* 0x0000740401007387 */ /* 0x0009e20000100800 */
[C---:B------:R-:W-:Y:S01]  /*4e60*/  R2UR UR15, R2.reuse ;  /* 0x00000000020f72ca */ /* 0x040fe200000e0000 */
[----:B------:R-:W-:Y:S01]  /*4e70*/  UMOV UR56, 0x0 ;  /* 0x0000000000387882 */ /* 0x000fe20000000000 */
[C---:B------:R-:W-:Y:S01]  /*4e80*/  R2UR UR11, R2.reuse ;  /* 0x00000000020b72ca */ /* 0x040fe200000e0000 */
[----:B------:R1:W-:Y:S01]  /*4e90*/  STL [R1+0x70], R3 ;  /* 0x0000700301007387 */ /* 0x0003e20000100800 */
[C---:B------:R-:W-:Y:S01]  /*4ea0*/  R2UR UR7, R2.reuse ;  /* 0x00000000020772ca */ /* 0x040fe200000e0000 */
[----:B------:R-:W-:Y:S01]  /*4eb0*/  UMOV UR57, 0x8200010 ;  /* 0x0820001000397882 */ /* 0x000fe20000000000 */
[----:B------:R-:W-:Y:S01]  /*4ec0*/  R2UR UR5, R2 ;  /* 0x00000000020572ca */ /* 0x000fe200000e0000 */
[----:B------:R-:W-:Y:S01]  /*4ed0*/  UMOV UR61, 0x40004040 ;  /* 0x40004040003d7882 */ /* 0x000fe20000000000 */
[----:B------:R-:W-:Y:S01]  /*4ee0*/  MOV.SPILL R22, UR63 ;  /* 0x0000003f00167c02 */ /* 0x000fe20009000f00 */
[----:B------:R-:W4:Y:S01]  /*4ef0*/  LDL.LU R2, [R1+0x18] ;  /* 0x0000180001027983 */ /* 0x000f220000300800 */
[----:B------:R-:W-:Y:S01]  /*4f00*/  R2UR UR63, R11 ;  /* 0x000000000b3f72ca */ /* 0x000fe200000e0000 */
[----:B------:R-:W-:Y:S01]  /*4f10*/  UMOV UR59, 0x40004040 ;  /* 0x40004040003b7882 */ /* 0x000fe20000000000 */
[----:B------:R-:W-:Y:S01]  /*4f20*/  MOV.SPILL R28, UR69 ;  /* 0x00000045001c7c02 */ /* 0x000fe20009000f00 */
[----:B------:R-:W-:Y:S01]  /*4f30*/  UMOV UR52, 0x0 ;  /* 0x0000000000347882 */ /* 0x000fe20000000000 */
[----:B------:R-:W-:Y:S01]  /*4f40*/  MOV.SPILL R27, UR68 ;  /* 0x00000044001b7c02 */ /* 0x000fe20009000f00 */
[----:B------:R-:W-:Y:S01]  /*4f50*/  UMOV UR53, 0x8200010 ;  /* 0x0820001000357882 */ /* 0x000fe20000000000 */
[----:B------:R-:W-:Y:S01]  /*4f60*/  R2UR UR68, R16 ;  /* 0x00000000104472ca */ /* 0x000fe200000e0000 */
[----:B--2---:R-:W2:Y:S01]  /*4f70*/  LDL.LU.64 R6, [R1+0x28] ;  /* 0x0000280001067983 */ /* 0x004ea20000300a00 */
[----:B------:R-:W-:Y:S01]  /*4f80*/  R2UR UR69, R17 ;  /* 0x00000000114572ca */ /* 0x000fe200000e0000 */
[----:B------:R-:W-:Y:S01]  /*4f90*/  UMOV UR73, 0x40004040 ;  /* 0x4000404000497882 */ /* 0x000fe20000000000 */
[----:B------:R-:W-:Y:S01]  /*4fa0*/  MOV.SPILL R26, UR67 ;  /* 0x00000043001a7c02 */ /* 0x000fe20009000f00 */
[----:B---3--:R-:W-:Y:S01]  /*4fb0*/  IMAD.MOV.U32 R0, RZ, RZ, 0x80 ;  /* 0x00000080ff007424 */ /* 0x008fe200078e00ff */
[----:B------:R-:W-:Y:S01]  /*4fc0*/  R2UR UR67, R13 ;  /* 0x000000000d4372ca */ /* 0x000fe200000e0000 */
[----:B------:R-:W-:Y:S01]  /*4fd0*/  UMOV UR55, 0x40004040 ;  /* 0x4000404000377882 */ /* 0x000fe20000000000 */
[----:B----4-:R-:W-:Y:S01]  /*4fe0*/  MOV.SPILL R4, UR72 ;  /* 0x0000004800047c02 */ /* 0x010fe20009000f00 */
[----:B------:R-:W-:Y:S01]  /*4ff0*/  UIADD3 UR50, UPT, UPT, UR21, 0x1004, URZ ;  /* 0x0000100415327890 */ /* 0x000fe2000fffe0ff */
[----:B------:R-:W-:Y:S01]  /*5000*/  R2UR UR8, R0 ;  /* 0x00000000000872ca */ /* 0x000fe200000e0000 */
[----:B------:R-:W-:Y:S01]  /*5010*/  UIADD3 UR46, UPT, UPT, UR21, 0x1006, URZ ;  /* 0x00001006152e7890 */ /* 0x000fe2000fffe0ff */
[----:B------:R-:W-:Y:S01]  /*5020*/  R2UR UR72, R20 ;  /* 0x00000000144872ca */ /* 0x000fe200000e0000 */
[----:B------:R-:W-:Y:S01]  /*5030*/  UIADD3 UR42, UPT, UPT, UR21, 0x1400, URZ ;  /* 0x00001400152a7890 */ /* 0x000fe2000fffe0ff */
[----:B------:R-:W-:Y:S01]  /*5040*/  MOV.SPILL R20, UR9 ;  /* 0x0000000900147c02 */ /* 0x000fe20009000f00 */
[----:B------:R-:W-:Y:S01]  /*5050*/  UIADD3 UR38, UPT, UPT, UR21, 0x1402, URZ ;  /* 0x0000140215267890 */ /* 0x000fe2000fffe0ff */
[----:B------:R-:W-:Y:S01]  /*5060*/  R2UR UR18, R0 ;  /* 0x00000000001272ca */ /* 0x000fe200000e0000 */
[----:B------:R-:W-:Y:S01]  /*5070*/  UMOV UR48, 0x0 ;  /* 0x0000000000307882 */ /* 0x000fe20000000000 */
[----:B-1----:R-:W-:Y:S01]  /*5080*/  MOV.SPILL R3, UR71 ;  /* 0x0000004700037c02 */ /* 0x002fe20009000f00 */
[----:B------:R-:W-:Y:S01]  /*5090*/  UMOV UR49, 0x8200010 ;  /* 0x0820001000317882 */ /* 0x000fe20000000000 */
[----:B------:R-:W-:Y:S01]  /*50a0*/  MOV.SPILL R21, UR62 ;  /* 0x0000003e00157c02 */ /* 0x000fe20009000f00 */
[----:B------:R-:W-:Y:S01]  /*50b0*/  UMOV UR69, 0x40004040 ;  /* 0x4000404000457882 */ /* 0x000fe20000000000 */
[----:B------:R-:W-:Y:S01]  /*50c0*/  R2UR UR62, R10 ;  /* 0x000000000a3e72ca */ /* 0x000fe200000e0000 */
[----:B------:R-:W-:Y:S01]  /*50d0*/  UMOV UR51, 0x40004040 ;  /* 0x4000404000337882 */ /* 0x000fe20000000000 */
[----:B------:R-:W-:Y:S01]  /*50e0*/  MOV.SPILL R19, UR8 ;  /* 0x0000000800137c02 */ /* 0x000fe20009000f00 */
[----:B------:R-:W-:Y:S01]  /*50f0*/  ULEA UR25, UR26, UR22, 0x3 ;  /* 0x000000161a197291 */ /* 0x000fe2000f8e18ff */
[C---:B------:R-:W-:Y:S01]  /*5100*/  R2UR UR14, R0.reuse ;  /* 0x00000000000e72ca */ /* 0x040fe200000e0000 */
[----:B------:R-:W-:Y:S01]  /*5110*/  IMAD.MOV.U32 R12, RZ, RZ, 0x80 ;  /* 0x00000080ff0c7424 */ /* 0x000fe200078e00ff */
[----:B------:R-:W-:Y:S01]  /*5120*/  R2UR UR10, R0 ;  /* 0x00000000000a72ca */ /* 0x000fe200000e0000 */
[----:B------:R-:W-:Y:S01]  /*5130*/  UIADD3 UR25, UPT, UPT, UR25, 0x70038, URZ ;  /* 0x0007003819197890 */ /* 0x000fe2000fffe0ff */
[----:B------:R-:W-:Y:S01]  /*5140*/  MOV.SPILL R13, UR22 ;  /* 0x00000016000d7c02 */ /* 0x000fe20009000f00 */
        /* <DEDUP_REMOVED lines=8> */
[----:B------:R-:W-:Y:S01]  /*51d0*/  UTCBAR [UR25], URZ ;  /* 0x000000ff190073e9 */ /* 0x000fe200080000ff */
[----:B------:R-:W-:Y:S01]  /*51e0*/  MOV.SPILL R12, UR11 ;  /* 0x0000000b000c7c02 */ /* 0x000fe20009000f00 */
[----:B------:R-:W-:Y:S01]  /*51f0*/  UIADD3 UR34, UPT, UPT, UR21, 0x1404, URZ ;  /* 0x0000140415227890 */ /* 0x000fe2000fffe0ff */
[----:B------:R-:W-:Y:S01]  /*5200*/  MOV.SPILL R11, UR10 ;  /* 0x0000000a000b7c02 */ /* 0x000fe20009000f00 */
[----:B------:R-:W-:Y:S01]  /*5210*/  UIADD3 UR32, UPT, UPT, UR21, 0x1406, URZ ;  /* 0x0000140615207890 */ /* 0x000fe2000fffe0ff */
[----:B------:R-:W-:Y:S01]  /*5220*/  R2UR UR10, R14 ;  /* 0x000000000e0a72ca */ /* 0x000fe200000e0000 */
[----:B------:R-:W-:Y:S01]  /*5230*/  UIADD3 UR30, UPT, UPT, UR21, 0x1800, URZ ;  /* 0x00001800151e7890 */ /* 0x000fe2000fffe0ff */
[----:B------:R-:W-:Y:S01]  /*5240*/  R2UR UR11, R15 ;  /* 0x000000000f0b72ca */ /* 0x000fe200000e0000 */
[----:B------:R1:W-:Y:S01]  /*5250*/  UTCHMMA gdesc[UR58], gdesc[UR60], tmem[UR19], tmem[UR56], idesc[UR57], !UPT ;  /* 0x00ff383c3a0075ea */ /* 0x0003e2000f800013 */
[----:B------:R3:W-:Y:S01]  /*5260*/  UTCHMMA gdesc[UR54], gdesc[UR72], tmem[UR18], tmem[UR52], idesc[UR53], UPT ;  /* 0x00ff3448360075ea */ /* 0x0007e2000b800012 */
[----:B------:R4:W-:Y:S01]  /*5270*/  UTCHMMA gdesc[UR50], gdesc[UR68], tmem[UR17], tmem[UR48], idesc[UR49], UPT ;  /* 0x00ff3044320075ea */ /* 0x0009e2000b800011 */
[----:B------:R-:W-:Y:S01]  /*5280*/  UMOV UR47, 0x40004040 ;  /* 0x40004040002f7882 */ /* 0x000fe20000000000 */
[----:B------:R-:W-:Y:S01]  /*5290*/  MOV.SPILL R18, UR13 ;  /* 0x0000000d00127c02 */ /* 0x000fe20009000f00 */
[----:B------:R4:W-:Y:S01]  /*52a0*/  UTCHMMA gdesc[UR46], gdesc[UR66], tmem[UR16], tmem[UR44], idesc[UR45], UPT ;  /* 0x00ff2c422e0075ea */ /* 0x0009e2000b800010 */
[----:B------:R-:W-:Y:S01]  /*52b0*/  UMOV UR40, 0x0 ;  /* 0x0000000000287882 */ /* 0x000fe20000000000 */
[----:B------:R-:W-:Y:S01]  /*52c0*/  UMOV UR41, 0x8200010 ;  /* 0x0820001000297882 */ /* 0x000fe20000000000 */
[----:B------:R-:W-:Y:S01]  /*52d0*/  MOV.SPILL R14, UR23 ;  /* 0x00000017000e7c02 */ /* 0x000fe20009000f00 */
[----:B------:R-:W-:Y:S01]  /*52e0*/  UMOV UR63, 0x40004040 ;  /* 0x40004040003f7882 */ /* 0x000fe20000000000 */
[----:B------:R-:W-:Y:S01]  /*52f0*/  UMOV UR43, 0x40004040 ;  /* 0x40004040002b7882 */ /* 0x000fe20000000000 */
        /* <DEDUP_REMOVED lines=11> */
[----:B------:R4:W-:Y:S01]  /*53b0*/  UTCHMMA gdesc[UR42], gdesc[UR62], tmem[UR15], tmem[UR40], idesc[UR41], UPT ;  /* 0x00ff283e2a0075ea */ /* 0x0009e2000b80000f */
[----:B------:R-:W-:Y:S01]  /*53c0*/  UMOV UR36, 0x0 ;  /* 0x0000000000247882 */ /* 0x000fe20000000000 */
[----:B------:R-:W-:Y:S01]  /*53d0*/  UMOV UR37, 0x8200010 ;  /* 0x0820001000257882 */ /* 0x000fe20000000000 */
[----:B------:R-:W-:Y:S01]  /*53e0*/  MOV.SPILL R10, UR29 ;  /* 0x0000001d000a7c02 */ /* 0x000fe20009000f00 */
[----:B-1----:R-:W-:Y:S01]  /*53f0*/  UIADD3 UR56, UPT, UPT, UR21, 0x1c02, URZ ;  /* 0x00001c0215387890 */ /* 0x002fe2000fffe0ff */
[----:B---3--:R-:W-:Y:S01]  /*5400*/  R2UR.FILL UR72, R4 ;  /* 0x00000000044872ca */ /* 0x008fe200004e0000 */
[----:B------:R-:W-:Y:S01]  /*5410*/  UIADD3 UR58, UPT, UPT, UR21, 0x1c04, URZ ;  /* 0x00001c04153a7890 */ /* 0x000fe2000fffe0ff */
[----:B----4-:R-:W-:Y:S01]  /*5420*/  R2UR.FILL UR68, R27 ;  /* 0x000000001b4472ca */ /* 0x010fe200004e0000 */
[----:B------:R1:W5:Y:S01]  /*5430*/  LDL.LU R4, [R1+0x74] ;  /* 0x0000740001047983 */ /* 0x0003620000300800 */
[----:B------:R-:W-:Y:S01]  /*5440*/  UMOV UR39, 0x40004040 ;  /* 0x4000404000277882 */ /* 0x000fe20000000000 */
[----:B------:R-:W-:Y:S01]  /*5450*/  UMOV UR22, 0x0 ;  /* 0x0000000000167882 */ /* 0x000fe20000000000 */
[----:B------:R-:W-:Y:S01]  /*5460*/  R2UR.FILL UR69, R28 ;  /* 0x000000001c4572ca */ /* 0x000fe200004e0000 */
[----:B------:R-:W-:Y:S01]  /*5470*/  UMOV UR23, 0x8200010 ;  /* 0x0820001000177882 */ /* 0x000fe20000000000 */
[----:B------:R-:W-:Y:S01]  /*5480*/  UMOV UR11, 0x40004040 ;  /* 0x40004040000b7882 */ /* 0x000fe20000000000 */
[----:B------:R-:W-:Y:S01]  /*5490*/  R2UR UR6, R0 ;  /* 0x00000000000672ca */ /* 0x000fe200000e0000 */
[----:B------:R-:W-:Y:S01]  /*54a0*/  UMOV UR35, 0x40004040 ;  /* 0x4000404000237882 */ /* 0x000fe20000000000 */
[----:B------:R-:W-:Y:S01]  /*54b0*/  UMOV UR54, UR76 ;  /* 0x0000004c00367c82 */ /* 0x000fe20008000000 */
[----:B------:R-:W-:Y:S01]  /*54c0*/  R2UR.FILL UR67, R26 ;  /* 0x000000001a4372ca */ /* 0x000fe200004e0000 */
        /* <DEDUP_REMOVED lines=12> */
[----:B------:R-:W-:Y:S01]  /*5590*/  UMOV UR46, UR68 ;  /* 0x00000044002e7c82 */ /* 0x000fe20008000000 */
[----:B------:R-:W-:Y:S01]  /*55a0*/  UMOV UR68, 0x0 ;  /* 0x0000000000447882 */ /* 0x000fe20000000000 */
[----:B------:R-:W-:Y:S01]  /*55b0*/  MOV.SPILL R16, UR27 ;  /* 0x0000001b00107c02 */ /* 0x000fe20009000f00 */
[----:B------:R-:W-:Y:S01]  /*55c0*/  UMOV UR69, 0x8200010 ;  /* 0x0820001000457882 */ /* 0x000fe20000000000 */
[----:B------:R-:W-:Y:S01]  /*55d0*/  UMOV UR29, 0x40004040 ;  /* 0x40004040001d7882 */ /* 0x000fe20000000000 */
[----:B------:R-:W-:Y:S01]  /*55e0*/  UMOV UR19, UR71 ;  /* 0x0000004700137c82 */ /* 0x000fe20008000000 */
[----:B------:R-:W-:Y:S01]  /*55f0*/  R2UR.FILL UR71, R3 ;  /* 0x00000000034772ca */ /* 0x000fe200004e0000 */
[----:B------:R-:W-:Y:S01]  /*5600*/  UMOV UR67, 0x40004040 ;  /* 0x4000404000437882 */ /* 0x000fe20000000000 */
[----:B------:R1:W5:Y:S01]  /*5610*/  LDL.LU R3, [R1+0x70] ;  /* 0x0000700001037983 */ /* 0x0003620000300800 */
[----:B------:R-:W-:Y:S01]  /*5620*/  UMOV UR57, 0x40004040 ;  /* 0x4000404000397882 */ /* 0x000fe20000000000 */
[----:B------:R-:W-:Y:S01]  /*5630*/  UMOV UR63, 0x40004040 ;  /* 0x40004040003f7882 */ /* 0x000fe20000000000 */
[----:B------:R-:W-:Y:S01]  /*5640*/  UMOV UR18, UR70 ;  /* 0x0000004600127c82 */ /* 0x000fe20008000000 */
[----:B------:R-:W-:Y:S01]  /*5650*/  R2UR.FILL UR70, R29 ;  /* 0x000000001d4672ca */ /* 0x000fe200004e0000 */
[----:B------:R-:W-:Y:S01]  /*5660*/  UMOV UR50, UR18 ;  /* 0x0000001200327c82 */ /* 0x000fe20008000000 */
[----:B------:R-:W-:Y:S01]  /*5670*/  UMOV UR18, 0x0 ;  /* 0x0000000000127882 */ /* 0x000fe20000000000 */
[----:B------:R-:W-:Y:S01]  /*5680*/  UMOV UR40, UR50 ;  /* 0x0000003200287c82 */ /* 0x000fe20008000000 */
[----:B------:R-:W-:Y:S01]  /*5690*/  UMOV UR50, 0x0 ;  /* 0x0000000000327882 */ /* 0x000fe20000000000 */
[----:B------:R-:W-:Y:S01]  /*56a0*/  UMOV UR71, 0x40004040 ;  /* 0x4000404000477882 */ /* 0x000fe20000000000 */
[----:B------:R-:W-:Y:S01]  /*56b0*/  UMOV UR51, UR19 ;  /* 0x0000001300337c82 */ /* 0x000fe20008000000 */
[----:B------:R-:W-:Y:S01]  /*56c0*/  UMOV UR19, 0x8200010 ;  /* 0x0820001000137882 */ /* 0x000fe20000000000 */
[----:B------:R-:W-:Y:S01]  /*56d0*/  UMOV UR17, UR65 ;  /* 0x0000004100117c82 */ /* 0x000fe20008000000 */
[----:B------:R-:W-:Y:S01]  /*56e0*/  R2UR.FILL UR65, R24 ;  /* 0x00000000184172ca */ /* 0x000fe200004e0000 */
[----:B------:R-:W-:Y:S01]  /*56f0*/  UMOV UR16, UR64 ;  /* 0x0000004000107c82 */ /* 0x000fe20008000000 */
[----:B------:R-:W-:Y:S01]  /*5700*/  R2UR.FILL UR64, R23 ;  /* 0x00000000174072ca */ /* 0x000fe200004e0000 */
[----:B------:R-:W-:Y:S01]  /*5710*/  UMOV UR42, UR16 ;  /* 0x00000010002a7c82 */ /* 0x000fe20008000000 */
[----:B------:R-:W-:Y:S01]  /*5720*/  UMOV UR15, UR27 ;  /* 0x0000001b000f7c82 */ /* 0x000fe20008000000 */
[----:B------:R-:W-:Y:S01]  /*5730*/  UMOV UR15, 0x40004040 ;  /* 0x40004040000f7882 */ /* 0x000fe20000000000 */
[----:B------:R-:W-:Y:S01]  /*5740*/  UMOV UR43, UR17 ;  /* 0x00000011002b7c82 */ /* 0x000fe20008000000 */
[----:B------:R-:W-:Y:S01]  /*5750*/  UMOV UR43, 0x40004040 ;  /* 0x40004040002b7882 */ /* 0x000fe20000000000 */
[----:B------:R-:W-:Y:S01]  /*5760*/  UMOV UR17, 0x40004040 ;  /* 0x4000404000117882 */ /* 0x000fe20000000000 */
[----:B------:R-:W-:Y:S01]  /*5770*/  UMOV UR41, UR51 ;  /* 0x0000003300297c82 */ /* 0x000fe20008000000 */
[----:B------:R-:W-:Y:S01]  /*5780*/  UMOV UR51, 0x8200010 ;  /* 0x0820001000337882 */ /* 0x000fe20000000000 */
[----:B------:R-:W-:Y:S01]  /*5790*/  UMOV UR65, 0x8200010 ;  /* 0x0820001000417882 */ /* 0x000fe20000000000 */
[----:B------:R-:W-:Y:S01]  /*57a0*/  UMOV UR41, 0x40004040 ;  /* 0x4000404000297882 */ /* 0x000fe20000000000 */
[----:B------:R-:W-:Y:S02]  /*57b0*/  R2UR.FILL UR27, R16 ;  /* 0x00000000101b72ca */ /* 0x000fe400004e0000 */
[----:B------:R-:W-:Y:S01]  /*57c0*/  UMOV UR16, UR64 ;  /* 0x0000004000107c82 */ /* 0x000fe20008000000 */
[----:B------:R-:W-:Y:S01]  /*57d0*/  UMOV UR64, 0x0 ;  /* 0x0000000000407882 */ /* 0x000fe20000000000 */
[----:B--2---:R2:W-:Y:S01]  /*57e0*/  STL.64 [R1+0x80], R6 ;  /* 0x0000800601007387 */ /* 0x0045e20000100a00 */
[----:B------:R-:W-:Y:S11]  /*57f0*/  R2UR.FILL UR73, R2 ;  /* 0x00000000024972ca */ /* 0x000ff600004e0000 */
[----:B------:R-:W-:Y:S01]  /*5800*/  UMOV UR73, 0x8200010 ;  /* 0x0820001000497882 */ /* 0x000fe20000000000 */
[----:B--2---:R-:W2:Y:S02]  /*5810*/  LDL.LU.64 R6, [R1+0x20] ;  /* 0x0000200001067983 */ /* 0x004ea40000300a00 */
[----:B--2---:R-:W-:Y:S02]  /*5820*/  R2UR UR8, R6 ;  /* 0x00000000060872ca */ /* 0x004fe400000e0000 */
[----:B------:R-:W-:Y:S02]  /*5830*/  R2UR UR9, R7 ;  /* 0x00000000070972ca */ /* 0x000fe400000e0000 */
[----:B------:R-:W2:Y:S09]  /*5840*/  LDL.LU.64 R6, [R1+0x80] ;  /* 0x0000800001067983 */ /* 0x000eb20000300a00 */
[----:B------:R-:W-:Y:S01]  /*5850*/  UMOV UR9, 0x40004040 ;  /* 0x4000404000097882 */ /* 0x000fe20000000000 */
[----:B--2---:R-:W-:Y:S02]  /*5860*/  R2UR UR60, R6 ;  /* 0x00000000063c72ca */ /* 0x004fe400000e0000 */
[----:B------:R-:W-:Y:S02]  /*5870*/  R2UR UR61, R7 ;  /* 0x00000000073d72ca */ /* 0x000fe400000e0000 */
[----:B------:R1:W5:Y:S09]  /*5880*/  LDL.LU.64 R6, [R1+0x78] ;  /* 0x0000780001067983 */ /* 0x0003720000300a00 */
[----:B------:R-:W-:Y:S02]  /*5890*/  UMOV UR61, 0x40004040 ;  /* 0x40004040003d7882 */ /* 0x000fe40000000000 */
[----:B------:R2:W-:Y:S02]  /*58a0*/  UTCHMMA gdesc[UR38], gdesc[UR60], tmem[UR14], tmem[UR36], idesc[UR37], UPT ;  /* 0x00ff243c260075ea */ /* 0x0005e4000b80000e */
[----:B--2---:R-:W-:Y:S01]  /*58b0*/  UMOV UR61, UR13 ;  /* 0x0000000d003d7c82 */ /* 0x004fe20008000000 */
[----:B------:R-:W-:Y:S01]  /*58c0*/  R2UR.FILL UR13, R18 ;  /* 0x00000000120d72ca */ /* 0x000fe200004e0000 */
[----:B------:R-:W-:Y:S01]  /*58d0*/  UMOV UR60, UR12 ;  /* 0x0000000c003c7c82 */ /* 0x000fe20008000000 */
[----:B------:R-:W-:Y:S01]  /*58e0*/  R2UR.FILL UR12, R17 ;  /* 0x00000000110c72ca */ /* 0x000fe200004e0000 */
[----:B------:R-:W-:Y:S01]  /*58f0*/  UMOV UR39, UR9 ;  /* 0x0000000900277c82 */ /* 0x000fe20008000000 */
[----:B------:R-:W-:Y:S01]  /*5900*/  R2UR.FILL UR9, R20 ;  /* 0x00000000140972ca */ /* 0x000fe200004e0000 */
[----:B------:R-:W-:Y:S01]  /*5910*/  UMOV UR38, UR8 ;  /* 0x0000000800267c82 */ /* 0x000fe20008000000 */
[----:B------:R-:W-:Y:S01]  /*5920*/  R2UR.FILL UR8, R19 ;  /* 0x00000000130872ca */ /* 0x000fe200004e0000 */
[----:B------:R-:W-:Y:S01]  /*5930*/  UMOV UR61, 0x40004040 ;  /* 0x40004040003d7882 */ /* 0x000fe20000000000 */
[----:B------:R-:W-:Y:S01]  /*5940*/  UMOV UR14, UR26 ;  /* 0x0000001a000e7c82 */ /* 0x000fe20008000000 */
[----:B------:R-:W-:Y:S04]  /*5950*/  R2UR.FILL UR26, R15 ;  /* 0x000000000f1a72ca */ /* 0x000fe800004e0000 */
[----:B------:R2:W-:Y:S02]  /*5960*/  UTCHMMA gdesc[UR34], gdesc[UR10], tmem[UR13], tmem[UR22], idesc[UR23], UPT ;  /* 0x00ff160a220075ea */ /* 0x0005e4000b80000d */
[----:B------:R3:W-:Y:S01]  /*5970*/  UTCHMMA gdesc[UR32], gdesc[UR38], tmem[UR12], tmem[UR52], idesc[UR53], UPT ;  /* 0x00ff3426200075ea */ /* 0x0007e2000b80000c */
[----:B--2---:R-:W-:Y:S06]  /*5980*/  R2UR.FILL UR11, R12 ;  /* 0x000000000c0b72ca */ /* 0x004fec00004e0000 */
[----:B------:R-:W-:Y:S01]  /*5990*/  UIADD3 UR13, UPT, UPT, UR26, 0x1, URZ ;  /* 0x000000011a0d7890 */ /* 0x000fe2000fffe0ff */
[----:B------:R-:W-:Y:S02]  /*59a0*/  R2UR.FILL UR10, R11 ;  /* 0x000000000b0a72ca */ /* 0x000fe400004e0000 */
[----:B------:R-:W-:Y:S01]  /*59b0*/  R2UR.FILL UR23, R14 ;  /* 0x000000000e1772ca */ /* 0x000fe200004e0000 */
[----:B------:R-:W-:Y:S01]  /*59c0*/  UISETP.NE.AND UP0, UPT, UR13, 0x3, UPT ;  /* 0x000000030d00788c */ /* 0x000fe2000bf05270 */
[----:B------:R-:W-:Y:S03]  /*59d0*/  R2UR.FILL UR22, R13 ;  /* 0x000000000d1672ca */ /* 0x000fe600004e0000 */
[----:B---3--:R-:W-:Y:S01]  /*59e0*/  USEL UR12, UR13, URZ, UP0 ;  /* 0x000000ff0d0c7287 */ /* 0x008fe20008000000 */
[----:B------:R-:W-:Y:S05]  /*59f0*/  UTCHMMA gdesc[UR30], gdesc[UR54], tmem[UR11], tmem[UR76], idesc[UR77], UPT ;  /* 0x00ff4c361e0075ea */ /* 0x000fea000b80000b */
[----:B------:R-:W-:Y:S01]  /*5a00*/  UTCHMMA gdesc[UR60], gdesc[UR74], tmem[UR10], tmem[UR18], idesc[UR19], UPT ;  /* 0x00ff124a3c0075ea */ /* 0x000fe2000b80000a */
[----:B------:R-:W-:Y:S01]  /*5a10*/  UTCHMMA gdesc[UR14], gdesc[UR48], tmem[UR9], tmem[UR72], idesc[UR73], UPT ;  /* 0x00ff48300e0075ea */ /* 0x000fe2000b800009 */
[----:B------:R-:W-:Y:S01]  /*5a20*/  UTCHMMA gdesc[UR42], gdesc[UR70], tmem[UR8], tmem[UR44], idesc[UR45], UPT ;  /* 0x00ff2c462a0075ea */ /* 0x000fe2000b800008 */
[----:B------:R2:W-:Y:S01]  /*5a30*/  UTCHMMA gdesc[UR28], gdesc[UR46], tmem[UR7], tmem[UR68], idesc[UR69], UPT ;  /* 0x00ff442e1c0075ea */ /* 0x0005e2000b800007 */
[----:B------:R1:W-:Y:S01]  /*5a40*/  UTCHMMA gdesc[UR56], gdesc[UR66], tmem[UR6], tmem[UR50], idesc[UR51], UPT ;  /* 0x00ff3242380075ea */ /* 0x0003e2000b800006 */
[----:B------:R1:W-:Y:S01]  /*5a50*/  UTCHMMA gdesc[UR58], gdesc[UR16], tmem[UR5], tmem[UR64], idesc[UR65], UPT ;  /* 0x00ff40103a0075ea */ /* 0x0003e2000b800005 */
[----:B------:R1:W-:Y:S01]  /*5a60*/  UTCHMMA gdesc[UR40], gdesc[UR62], tmem[UR4], tmem[UR36], idesc[UR37], UPT ;  /* 0x00ff243e280075ea */ /* 0x0003e2000b800004 */
[----:B--2---:R-:W-:Y:S02]  /*5a70*/  R2UR.FILL UR29, R10 ;  /* 0x000000000a1d72ca */ /* 0x004fe400004e0000 */
[----:B------:R-:W-:Y:S01]  /*5a80*/  R2UR.FILL UR28, R9 ;  /* 0x00000000091c72ca */ /* 0x000fe200004e0000 */
[----:B------:R-:W-:Y:S03]  /*5a90*/  @!UPT UIADD3 URZ, UPT, UPT, URZ, URZ, URZ ;  /* 0x000000fffffff290 */ /* 0x000fe6000fffe0ff */
[----:B------:R-:W-:Y:S11]  /*5aa0*/  BRA.U UP3, `(.L_x_67) ;  /* 0x0000000103047547 */ /* 0x000ff6000b800000 */
[----:B-1----:R-:W-:Y:S05]  /*5ab0*/  BPT.TRAP 0x1 ;  /* 0x000000040000795c */ /* 0x002fea0000300000 */
.L_x_67:
[----:B-1----:R-:W-:Y:S09]  /*5ac0*/  UIADD3 UR4, UPT, UPT, UR22, 0x70060, URZ ;  /* 0x0007006016047890 */ /* 0x002ff2000fffe0ff */
[----:B------:R1:W-:Y:S01]  /*5ad0*/  UTCBAR [UR4], URZ ;  /* 0x000000ff040073e9 */ /* 0x0003e200080000ff */
[----:B------:R-:W-:Y:S05]  /*5ae0*/  BRA.U !UP1, `(.L_x_68) ;  /* 0x0000000109047547 */ /* 0x000fea000b800000 */
[----:B-1----:R-:W-:Y:S05]  /*5af0*/  BPT.TRAP 0x1 ;  /* 0x000000040000795c */ /* 0x002fea0000300000 */
.L_x_68:
[----:B------:R-:W-:Y:S02]  /*5b00*/  ULEA UR5, UR12, UR22, 0x3 ;  /* 0x000000160c057291 */ /* 0x000fe4000f8e18ff */
[----:B------:R-:W-:Y:S02]  /*5b10*/  UIADD3 UR12, UPT, UPT, UR12, 0x1, URZ ;  /* 0x000000010c0c7890 */ /* 0x000fe4000fffe0ff */
[----:B-1----:R-:W-:Y:S02]  /*5b20*/  UIADD3 UR4, UPT, UPT, UR5, 0x70038, URZ ;  /* 0x0007003805047890 */ /* 0x002fe4000fffe0ff */
[----:B------:R-:W-:Y:S04]  /*5b30*/  UISETP.NE.AND UP0, UPT, UR12, 0x3, UPT ;  /* 0x000000030c00788c */ /* 0x000fe8000bf05270 */
[----:B------:R-:W-:Y:S03]  /*5b40*/  USEL UR26, UR12, URZ, UP0 ;  /* 0x000000ff0c1a7287 */ /* 0x000fe60008000000 */
[----:B------:R1:W-:Y:S01]  /*5b50*/  UTCBAR [UR4], URZ ;  /* 0x000000ff040073e9 */ /* 0x0003e200080000ff */
[----:B------:R-:W-:Y:S08]  /*5b60*/  BRA.U !UP1, `(.L_x_69) ;  /* 0x0000000109047547 */ /* 0x000ff0000b800000 */
[----:B-1----:R-:W-:Y:S05]  /*5b70*/  BPT.TRAP 0x1 ;  /* 0x000000040000795c */ /* 0x002fea0000300000 */
.L_x_69:
[----:B-1----:R-:W-:Y:S01]  /*5b80*/  ULEA UR4, UR27, UR22, 0x3 ;  /* 0x000000161b047291 */ /* 0x002fe2000f8e18ff */
[----:B-----5:R-:W-:Y:S08]  /*5b90*/  SHF.L.U32 R9, R3, 0x1f, RZ ;  /* 0x0000001f03097819 */ /* 0x020ff000000006ff */
[----:B------:R-:W1:Y:S02]  /*5ba0*/  SYNCS.PHASECHK.TRANS64.TRYWAIT P0, [UR4+0x70020], R9 ;  /* 0x07002009ff0075a7 */ /* 0x000e640008001104 */
[----:B-1----:R-:W-:Y:S05]  /*5bb0*/  @!P0 BRA `(.L_x_70) ;  /* 0x00000268000c8947 */ /* 0x002fea0003800000 */
.L_x_441:
[----:B------:R-:W-:Y:S04]  /*5bc0*/  UIADD3 UR6, UPT, UPT, UR27, 0x1, URZ ;  /* 0x000000011b067890 */ /* 0x000fe8000fffe0ff */
[----:B------:R-:W-:Y:S04]  /*5bd0*/  UISETP.NE.AND UP0, UPT, UR6, 0x3, UPT ;  /* 0x000000030600788c */ /* 0x000fe8000bf05270 */
[----:B------:R-:W-:Y:S02]  /*5be0*/  USEL UR4, URZ, 0x1, UP0 ;  /* 0x00000001ff047887 */ /* 0x000fe40008000000 */
[----:B------:R-:W-:Y:S04]  /*5bf0*/  USEL UR6, UR6, URZ, UP0 ;  /* 0x000000ff06067287 */ /* 0x000fe80008000000 */
[----:B------:R-:W-:Y:S01]  /*5c00*/  LOP3.LUT R3, R3, UR4, RZ, 0x3c, !PT ;  /* 0x0000000403037c12 */ /* 0x000fe2000f8e3cff */
[----:B------:R-:W-:Y:S05]  /*5c10*/  BRA.U UP5, `(.L_x_71) ;  /* 0x0000000105047547 */ /* 0x000fea000b800000 */
[----:B------:R-:W-:Y:S05]  /*5c20*/  BPT.TRAP 0x1 ;  /* 0x000000040000795c */ /* 0x000fea0000300000 */
.L_x_71:
[----:B-1----:R-:W-:Y:S04]  /*5c30*/  SHF.L.U32 R9, R8, 0x1f, RZ ;  /* 0x0000001f08097819 */ /* 0x002fe800000006ff */
[----:B------:R-:W1:Y:S02]  /*5c40*/  SYNCS.PHASECHK.TRANS64.TRYWAIT P0, [UR22+0x700a0], R9 ;  /* 0x0700a009ff0075a7 */ /* 0x000e640008001116 */
[----:B-1----:R-:W-:Y:S05]  /*5c50*/  @!P0 BRA `(.L_x_72) ;  /* 0x0000026400fc8947 */ /* 0x002fea0003800000 */
.L_x_443:
[----:B------:R-:W-:Y:S05]  /*5c60*/  BRA.U UP4, `(.L_x_73) ;  /* 0x0000000104047547 */ /* 0x000fea000b800000 */
[----:B------:R-:W-:Y:S05]  /*5c70*/  BPT.TRAP 0x1 ;  /* 0x000000040000795c */ /* 0x000fea0000300000 */
.L_x_73:
[----:B------:R-:W-:Y:S01]  /*5c80*/  LOP3.LUT R12, R5, 0x1, RZ, 0x3c, !PT ;  /* 0x00000001050c7812 */ /* 0x000fe200078e3cff */
[----:B------:R-:W-:Y:S02]  /*5c90*/  HFMA2 R2, -RZ, RZ, 0, 1.52587890625e-05 ;  /* 0x00000100ff027431 */ /* 0x000fe400000001ff */
[----:B-1----:R-:W-:Y:S01]  /*5ca0*/  IMAD.MOV.U32 R9, RZ, RZ, 0x20 ;  /* 0x00000020ff097424 */ /* 0x002fe200078e00ff */
[----:B------:R-:W-:Y:S01]  /*5cb0*/  SHF.L.U32 R10, R12, 0x1f, RZ ;  /* 0x0000001f0c0a7819 */ /* 0x000fe200000006ff */
[----:B------:R-:W-:Y:S03]  /*5cc0*/  IMAD.MOV.U32 R0, RZ, RZ, 0x28 ;  /* 0x00000028ff007424 */ /* 0x000fe600078e00ff */
[----:B------:R-:W1:Y:S02]  /*5cd0*/  SYNCS.PHASECHK.TRANS64.TRYWAIT P0, [UR22+0x70058], R10 ;  /* 0x0700580aff0075a7 */ /* 0x000e640008001116 */
[----:B-1----:R-:W-:Y:S05]  /*5ce0*/  @!P0 BRA `(.L_x_74) ;  /* 0x0000026400f08947 */ /* 0x002fea0003800000 */
.L_x_445:
[----:B------:R-:W-:Y:S01]  /*5cf0*/  ULOP3.LUT UR20, UR20, 0x4000000, URZ, 0xfc, !UPT ;  /* 0x0400000014147892 */ /* 0x000fe2000f8efcff */
[----:B------:R-:W-:Y:S01]  /*5d00*/  R2UR UR14, R2 ;  /* 0x00000000020e72ca */ /* 0x000fe200000e0000 */
[----:B------:R-:W-:Y:S01]  /*5d10*/  IMAD.MOV.U32 R2, RZ, RZ, 0x30 ;  /* 0x00000030ff027424 */ /* 0x000fe200078e00ff */
[----:B------:R-:W-:Y:S01]  /*5d20*/  R2UR UR13, R9 ;  /* 0x00000000090d72ca */ /* 0x000fe200000e0000 */
[----:B------:R-:W-:Y:S01]  /*5d30*/  ULEA UR60, UR27, UR20, 0xc ;  /* 0x000000141b3c7291 */ /* 0x000fe2000f8e60ff */
[----:B------:R-:W-:Y:S01]  /*5d40*/  R2UR UR11, R0 ;  /* 0x00000000000b72ca */ /* 0x000fe200000e0000 */
[----:B------:R-:W-:Y:S01]  /*5d50*/  IMAD.MOV.U32 R9, RZ, RZ, 0x100 ;  /* 0x00000100ff097424 */ /* 0x000fe200078e00ff */
[----:B------:R-:W-:Y:S01]  /*5d60*/  R2UR UR9, R2 ;  /* 0x00000000020972ca */ /* 0x000fe200000e0000 */
[----:B------:R-:W-:Y:S01]  /*5d70*/  UIADD3 UR58, UPT, UPT, UR60, 0x80, URZ ;  /* 0x000000803c3a7890 */ /* 0x000fe2000fffe0ff */
[----:B------:R-:W-:Y:S01]  /*5d80*/  IMAD.MOV.U32 R0, RZ, RZ, 0x100 ;  /* 0x00000100ff007424 */ /* 0x000fe200078e00ff */
[----:B------:R-:W-:Y:S01]  /*5d90*/  UIADD3 UR56, UPT, UPT, UR60, 0x100, URZ ;  /* 0x000001003c387890 */ /* 0x000fe2000fffe0ff */
[----:B------:R-:W-:Y:S01]  /*5da0*/  IMAD.MOV.U32 R2, RZ, RZ, 0x100 ;  /* 0x00000100ff027424 */ /* 0x000fe200078e00ff */
[----:B------:R-:W-:Y:S01]  /*5db0*/  UIADD3 UR54, UPT, UPT, UR60, 0x180, URZ ;  /* 0x000001803c367890 */ /* 0x000fe2000fffe0ff */
[----:B------:R-:W-:Y:S01]  /*5dc0*/  R2UR UR12, R9 ;  /* 0x00000000090c72ca */ /* 0x000fe200000e0000 */
[----:B------:R-:W-:Y:S01]  /*5dd0*/  UIADD3 UR52, UPT, UPT, UR60, 0x200, URZ ;  /* 0x000002003c347890 */ /* 0x000fe2000fffe0ff */
[----:B------:R-:W-:Y:S01]  /*5de0*/  R2UR UR10, R0 ;  /* 0x00000000000a72ca */ /* 0x000fe200000e0000 */
[----:B------:R-:W-:Y:S01]  /*5df0*/  UIADD3 UR50, UPT, UPT, UR60, 0x280, URZ ;  /* 0x000002803c327890 */ /* 0x000fe2000fffe0ff */
[----:B------:R-:W-:Y:S01]  /*5e00*/  IMAD.MOV.U32 R9, RZ, RZ, 0x38 ;  /* 0x00000038ff097424 */ /* 0x000fe200078e00ff */
[----:B------:R-:W-:Y:S01]  /*5e10*/  UIADD3 UR48, UPT, UPT, UR60, 0x300, URZ ;  /* 0x000003003c307890 */ /* 0x000fe2000fffe0ff */
[----:B------:R-:W-:Y:S01]  /*5e20*/  IMAD.MOV.U32 R0, RZ, RZ, 0x40 ;  /* 0x00000040ff007424 */ /* 0x000fe200078e00ff */
[----:B------:R-:W-:Y:S01]  /*5e30*/  UIADD3 UR46, UPT, UPT, UR60, 0x380, URZ ;  /* 0x000003803c2e7890 */ /* 0x000fe2000fffe0ff */
[C---:B------:R-:W-:Y:S01]  /*5e40*/  R2UR UR8, R2.reuse ;  /* 0x00000000020872ca */ /* 0x040fe200000e0000 */
[----:B------:R-:W-:Y:S01]  /*5e50*/  UMOV UR44, 0x0 ;  /* 0x00000000002c7882 */ /* 0x000fe20000000000 */
        /* <DEDUP_REMOVED lines=9> */
[----:B------:R-:W-:Y:S01]  /*5ef0*/  UMOV UR45, 0x8410010 ;  /* 0x08410010002d7882 */ /* 0x000fe20000000000 */
[C---:B------:R-:W-:Y:S01]  /*5f00*/  R2UR UR21, R0.reuse ;  /* 0x00000000001572ca */ /* 0x040fe200000e0000 */
[----:B------:R-:W-:Y:S01]  /*5f10*/  UMOV UR61, 0x40004040 ;  /* 0x40004040003d7882 */ /* 0x000fe20000000000 */
[----:B------:R-:W-:Y:S01]  /*5f20*/  R2UR UR18, R0 ;  /* 0x00000000001272ca */ /* 0x000fe200000e0000 */
[----:B------:R2:W-:Y:S01]  /*5f30*/  UTCHMMA tmem[UR13], gdesc[UR60], tmem[UR14], tmem[UR44], idesc[UR45], UPT ;  /* 0x00ff2c3c0d0079ea */ /* 0x0005e2000b80000e */
[----:B------:R-:W-:Y:S01]  /*5f40*/  R2UR UR15, R2 ;  /* 0x00000000020f72ca */ /* 0x000fe200000e0000 */
[----:B------:R-:W-:Y:S01]  /*5f50*/  UMOV UR42, 0x0 ;  /* 0x00000000002a7882 */ /* 0x000fe20000000000 */
[----:B------:R-:W-:Y:S01]  /*5f60*/  R2UR UR16, R0 ;  /* 0x00000000001072ca */ /* 0x000fe200000e0000 */
        /* <DEDUP_REMOVED lines=25> */
[----:B------:R-:W-:Y:S02]  /*6100*/  UMOV UR47, 0x40004040 ;  /* 0x40004040002f7882 */ /* 0x000fe40000000000 */
[----:B------:R2:W-:Y:S01]  /*6110*/  UTCHMMA tmem[UR15], gdesc[UR46], tmem[UR16], tmem[UR30], idesc[UR31], UPT ;  /* 0x00ff1e2e0f0079ea */ /* 0x0005e2000b800010 */
[----:B------:R-:W-:Y:S05]  /*6120*/  BRA.U UP5, `(.L_x_75) ;  /* 0x0000000105047547 */ /* 0x000fea000b800000 */
[----:B--2---:R-:W-:Y:S05]  /*6130*/  BPT.TRAP 0x1 ;  /* 0x000000040000795c */ /* 0x004fea0000300000 */
.L_x_75:
[----:B--2---:R-:W-:Y:S01]  /*6140*/  UIADD3 UR7, UPT, UPT, UR22, 0x70090, URZ ;  /* 0x0007009016077890 */ /* 0x004fe2000fffe0ff */
[----:B------:R-:W-:Y:S01]  /*6150*/  LOP3.LUT R0, R6, 0x1, RZ, 0x3c, !PT ;  /* 0x0000000106007812 */ /* 0x000fe200078e3cff */
[----:B------:R-:W-:Y:S01]  /*6160*/  UMOV UR5, 0x1 ;  /* 0x0000000100057882 */ /* 0x000fe20000000000 */
[----:B------:R-:W-:Y:S06]  /*6170*/  UMOV UR4, UR27 ;  /* 0x0000001b00047c82 */ /* 0x000fec0008000000 */
[----:B------:R3:W-:Y:S01]  /*6180*/  UTCBAR [UR7], URZ ;  /* 0x000000ff070073e9 */ /* 0x0007e200080000ff */
[----:B------:R-:W-:Y:S05]  /*6190*/  BRA.U UP2, `(.L_x_76) ;  /* 0xffffffd902407547 */ /* 0x000fea000b83ffff */
.L_x_57:
[----:B------:R-:W-:Y:S04]  /*61a0*/  BSSY.RECONVERGENT B0, `(.L_x_77) ;  /* 0x0000003000007945 */ /* 0x000fe80003800200 */
[----:B------:R-:W-:Y:S05]  /*61b0*/  @!P4 BRA `(.L_x_78) ;  /* 0x000000000004c947 */ /* 0x000fea0003800000 */
[----:B--23--:R-:W-:Y:S05]  /*61c0*/  BPT.TRAP 0x1 ;  /* 0x000000040000795c */ /* 0x00cfea0000300000 */
.L_x_78:
[----:B--23--:R-:W-:Y:S05]  /*61d0*/  BSYNC.RECONVERGENT B0 ;  /* 0x0000000000007941 */ /* 0x00cfea0003800200 */
.L_x_77:
[----:B------:R-:W-:Y:S01]  /*61e0*/  UIADD3 UR4, UPT, UPT, UR22, 0x70010, URZ ;  /* 0x0007001016047890 */ /* 0x000fe2000fffe0ff */
[----:B------:R-:W-:Y:S08]  /*61f0*/  BSSY.RECONVERGENT B0, `(.L_x_79) ;  /* 0x0000004000007945 */ /* 0x000ff00003800200 */
[----:B------:R2:W-:Y:S01]  /*6200*/  UTCBAR [UR4], URZ ;  /* 0x000000ff040073e9 */ /* 0x0005e200080000ff */
[----:B------:R-:W-:Y:S05]  /*6210*/  @!P4 BRA `(.L_x_80) ;  /* 0x000000000004c947 */ /* 0x000fea0003800000 */
[----:B--2---:R-:W-:Y:S05]  /*6220*/  BPT.TRAP 0x1 ;  /* 0x000000040000795c */ /* 0x004fea0000300000 */
.L_x_80:
[----:B--2---:R-:W-:Y:S05]  /*6230*/  BSYNC.RECONVERGENT B0 ;  /* 0x0000000000007941 */ /* 0x004fea0003800200 */
.L_x_79:
[----:B------:R-:W-:-:S09]  /*6240*/  UIADD3 UR4, UPT, UPT, UR22, 0x70018, URZ ;  /* 0x0007001816047890 */ /* 0x000fd2000fffe0ff */
[----:B------:R2:W-:Y:S01]  /*6250*/  UTCBAR [UR4], URZ ;  /* 0x000000ff040073e9 */ /* 0x0005e200080000ff */
[----:B------:R-:W-:Y:S05]  /*6260*/  BRA.U UP5, `(.L_x_81) ;  /* 0x0000000105047547 */ /* 0x000fea000b800000 */
[----:B--2---:R-:W-:Y:S05]  /*6270*/  BPT.TRAP 0x1 ;  /* 0x000000040000795c */ /* 0x004fea0000300000 */
.L_x_81:
[----:B------:R-:W-:-:S04]  /*6280*/  SHF.L.U32 R9, R8, 0x1f, RZ ;  /* 0x0000001f08097819 */ /* 0x000fc800000006ff */
[----:B------:R-:W3:Y:S02]  /*6290*/  SYNCS.PHASECHK.TRANS64.TRYWAIT P0, [UR22+0x700a8], R9 ;  /* 0x0700a809ff0075a7 */ /* 0x000ee40008001116 */
[----:B---3--:R-:W-:Y:S05]  /*62a0*/  @!P0 BRA `(.L_x_82) ;  /* 0x00000260009c8947 */ /* 0x008fea0003800000 */
.L_x_447:
[----:B------:R-:W-:Y:S05]  /*62b0*/  BRA.U UP3, `(.L_x_83) ;  /* 0x0000000103047547 */ /* 0x000fea000b800000 */
[----:B--2---:R-:W-:Y:S05]  /*62c0*/  BPT.TRAP 0x1 ;  /* 0x000000040000795c */ /* 0x004fea0000300000 */
.L_x_83:
[----:B-1----:R-:W-:Y:S01]  /*62d0*/  SHF.L.U32 R11, R0, 0x1f, RZ ;  /* 0x0000001f000b7819 */ /* 0x002fe200000006ff */
[----:B---3--:R-:W-:Y:S02]  /*62e0*/  HFMA2 R9, -RZ, RZ, 0, 2.288818359375e-05 ;  /* 0x00000180ff097431 */ /* 0x008fe400000001ff */
[----:B------:R-:W-:Y:S01]  /*62f0*/  IMAD.MOV.U32 R10, RZ, RZ, 0xa0 ;  /* 0x000000a0ff0a7424 */ /* 0x000fe200078e00ff */
[----:B------:R-:W1:Y:S02]  /*6300*/  SYNCS.PHASECHK.TRANS64.TRYWAIT P0, [UR22+0x70068], R11 ;  /* 0x0700680bff0075a7 */ /* 0x000e640008001116 */
[----:B-1----:R-:W-:Y:S05]  /*6310*/  @!P0 BRA `(.L_x_84) ;  /* 0x0000026000988947 */ /* 0x002fea0003800000 */
.L_x_449:
[----:B------:R-:W-:Y:S01]  /*6320*/  IMAD.MOV.U32 R2, RZ, RZ, 0xa8 ;  /* 0x000000a8ff027424 */ /* 0x000fe200078e00ff */
[----:B------:R-:W-:Y:S01]  /*6330*/  R2UR UR16, R10 ;  /* 0x000000000a1072ca */ /* 0x000fe200000e0000 */
[----:B------:R-:W-:Y:S01]  /*6340*/  IMAD.MOV.U32 R10, RZ, RZ, 0xb0 ;  /* 0x000000b0ff0a7424 */ /* 0x000fe200078e00ff */
[----:B------:R-:W-:Y:S01]  /*6350*/  R2UR UR17, R9 ;  /* 0x00000000091172ca */ /* 0x000fe200000e0000 */
[----:B-1----:R-:W-:Y:S01]  /*6360*/  IMAD.MOV.U32 R0, RZ, RZ, 0x180 ;  /* 0x00000180ff007424 */ /* 0x002fe200078e00ff */
        /* <DEDUP_REMOVED lines=8> */
[----:B------:R-:W-:Y:S01]  /*63f0*/  ULEA UR30, UR27, UR20, 0xc ;  /* 0x000000141b1e7291 */ /* 0x000fe2000f8e60ff */
[C---:B------:R-:W-:Y:S01]  /*6400*/  R2UR UR13, R9.reuse ;  /* 0x00000000090d72ca */ /* 0x040fe200000e0000 */
[----:B------:R-:W-:Y:S01]  /*6410*/  UISETP.NE.U32.AND UP0, UPT, UR5, URZ, UPT ;  /* 0x000000ff0500728c */ /* 0x000fe2000bf05070 */
[----:B------:R-:W-:Y:S01]  /*6420*/  R2UR UR11, R0 ;  /* 0x00000000000b72ca */ /* 0x000fe200000e0000 */
[----:B------:R-:W-:Y:S01]  /*6430*/  UIADD3 UR60, UPT, UPT, UR30, 0x80, URZ ;  /* 0x000000801e3c7890 */ /* 0x000fe2000fffe0ff */
[----:B--2---:R-:W-:Y:S01]  /*6440*/  R2UR UR4, R2 ;  /* 0x00000000020472ca */ /* 0x004fe200000e0000 */
[----:B------:R-:W-:Y:S01]  /*6450*/  IMAD.MOV.U32 R2, RZ, RZ, 0xd0 ;  /* 0x000000d0ff027424 */ /* 0x000fe200078e00ff */
[----:B------:R-:W-:Y:S01]  /*6460*/  R2UR UR8, R10 ;  /* 0x000000000a0872ca */ /* 0x000fe200000e0000 */
[----:B------:R-:W-:Y:S01]  /*6470*/  UIADD3 UR58, UPT, UPT, UR30, 0x100, URZ ;  /* 0x000001001e3a7890 */ /* 0x000fe2000fffe0ff */
        /* <DEDUP_REMOVED lines=9> */
[----:B------:R-:W-:Y:S01]  /*6510*/  UIADD3 UR50, UPT, UPT, UR30, 0x300, URZ ;  /* 0x000003001e327890 */ /* 0x000fe2000fffe0ff */
[----:B------:R-:W-:Y:S01]  /*6520*/  R2UR UR18, R0 ;  /* 0x00000000001272ca */ /* 0x000fe200000e0000 */
[----:B------:R-:W-:Y:S01]  /*6530*/  UMOV UR46, 0x0 ;  /* 0x00000000002e7882 */ /* 0x000fe20000000000 */
[----:B------:R-:W-:Y:S01]  /*6540*/  UMOV UR47, 0x8410010 ;  /* 0x08410010002f7882 */ /* 0x000fe20000000000 */
[----:B------:R-:W-:Y:S01]  /*6550*/  UMOV UR31, 0x40004040 ;  /* 0x40004040001f7882 */ /* 0x000fe20000000000 */
[----:B------:R-:W-:Y:S01]  /*6560*/  UIADD3 UR48, UPT, UPT, UR30, 0x380, URZ ;  /* 0x000003801e307890 */ /* 0x000fe2000fffe0ff */
[----:B------:R1:W-:Y:S01]  /*6570*/  UTCHMMA tmem[UR16], gdesc[UR30], tmem[UR17], tmem[UR46], idesc[UR47], UP0 ;  /* 0x00ff2e1e100079ea */ /* 0x0003e20008000011 */
        /* <DEDUP_REMOVED lines=29> */
[----:B-1----:R-:W-:Y:S05]  /*6750*/  BPT.TRAP 0x1 ;  /* 0x000000040000795c */ /* 0x002fea0000300000 */
.L_x_85:
[----:B-1----:R-:W-:-:S09]  /*6760*/  UIADD3 UR4, UPT, UPT, UR22, 0x70098, URZ ;  /* 0x0007009816047890 */ /* 0x002fd2000fffe0ff */
[----:B------:R1:W-:Y:S01]  /*6770*/  UTCBAR [UR4], URZ ;  /* 0x000000ff040073e9 */ /* 0x0003e200080000ff */
[----:B------:R-:W-:Y:S05]  /*6780*/  BRA.U !UP1, `(.L_x_86) ;  /* 0x0000000109047547 */ /* 0x000fea000b800000 */
[----:B-1----:R-:W-:Y:S05]  /*6790*/  BPT.TRAP 0x1 ;  /* 0x000000040000795c */ /* 0x002fea0000300000 */
.L_x_86:
[----:B-1----:R-:W-:-:S04]  /*67a0*/  ULEA UR4, UR26, UR22, 0x3 ;  /* 0x000000161a047291 */ /* 0x002fc8000f8e18ff */
[----:B------:R-:W-:-:S09]  /*67b0*/  UIADD3 UR4, UPT, UPT, UR4, 0x70038, URZ ;  /* 0x0007003804047890 */ /* 0x000fd2000fffe0ff */
[----:B------:R1:W-:Y:S01]  /*67c0*/  UTCBAR [UR4], URZ ;  /* 0x000000ff040073e9 */ /* 0x0003e200080000ff */
[----:B------:R-:W-:Y:S05]  /*67d0*/  BRA.U UP4, `(.L_x_87) ;  /* 0x0000000104047547 */ /* 0x000fea000b800000 */
[----:B-1----:R-:W-:Y:S05]  /*67e0*/  BPT.TRAP 0x1 ;  /* 0x000000040000795c */ /* 0x002fea0000300000 */
.L_x_87:
[----:B-1----:R-:W-:-:S09]  /*67f0*/  UIADD3 UR4, UPT, UPT, UR22, 0x70050, URZ ;  /* 0x0007005016047890 */ /* 0x002fd2000fffe0ff */
[----:B------:R1:W-:Y:S01]  /*6800*/  UTCBAR [UR4], URZ ;  /* 0x000000ff040073e9 */ /* 0x0003e200080000ff */
[----:B------:R-:W-:Y:S05]  /*6810*/  BRA.U UP3, `(.L_x_88) ;  /* 0x0000000103047547 */ /* 0x000fea000b800000 */
[----:B-1----:R-:W-:Y:S05]  /*6820*/  BPT.TRAP 0x1 ;  /* 0x000000040000795c */ /* 0x002fea0000300000 */
.L_x_88:
[----:B------:R-:W-:Y:S01]  /*6830*/  UIADD3 UR22, UPT, UPT, UR22, 0x70060, URZ ;  /* 0x0007006016167890 */ /* 0x000fe2000fffe0ff */
[----:B------:R-:W-:Y:S02]  /*6840*/  LOP3.LUT R8, R8, 0x1, RZ, 0x3c, !PT ;  /* 0x0000000108087812 */ /* 0x000fe400078e3cff */
[----:B------:R-:W-:-:S06]  /*6850*/  LOP3.LUT R4, R4, 0x1, RZ, 0x3c, !PT ;  /* 0x0000000104047812 */ /* 0x000fcc00078e3cff */
[----:B------:R2:W-:Y:S01]  /*6860*/  UTCBAR [UR22], URZ ;  /* 0x000000ff160073e9 */ /* 0x0005e200080000ff */
[----:B------:R-:W-:Y:S02]  /*6870*/  NOP ;  /* 0x0000000000007918 */ /* 0x000fe40000000000 */
.L_x_29:
[----:B------:R-:W3:Y:S01]  /*6880*/  LDCU UR5, c[0x0][0x370] ;  /* 0x00006e00ff0577ac */ /* 0x000ee20008000800 */
[----:B-1----:R-:W1:Y:S01]  /*6890*/  LDCU UR4, c[0x0][0x900] ;  /* 0x00012000ff0477ac */ /* 0x002e620008000800 */
[----:B---3--:R-:W-:-:S04]  /*68a0*/  UIADD3 UR29, UPT, UPT, UR5, UR29, URZ ;  /* 0x0000001d051d7290 */ /* 0x008fc8000fffe0ff */
[----:B-1----:R-:W-:-:S09]  /*68b0*/  UISETP.GE.AND UP0, UPT, UR29, UR4, UPT ;  /* 0x000000041d00728c */ /* 0x002fd2000bf06270 */
[----:B------:R-:W-:Y:S05]  /*68c0*/  BRA.U !UP0, `(.L_x_89) ;  /* 0xffffffad08f07547 */ /* 0x000fea000b83ffff */
[----:B--2---:R-:W-:Y:S05]  /*68d0*/  EXIT ;  /* 0x000000000000794d */ /* 0x004fea0003800000 */
.L_x_28:
[----:B------:R-:W-:-:S08]  /*68e0*/  NOP ;  /* 0x0000000000007918 */ /* 0x000fd00000000000 */
[----:B------:R-:W1:-:S00]  /*68f0*/  USETMAXREG.DEALLOC.CTAPOOL 0x60 ;  /* 0x00000060000079c8 */ /* 0x000e4000080e0500 */
[----:B-1----:R-:W1:Y:S01]  /*6900*/  LDC R2, c[0x0][0x900] ;  /* 0x00024000ff027b82 */ /* 0x002e620000000800 */
[----:B------:R-:W-:Y:S02]  /*6910*/  MOV R57, UR9 ;  /* 0x0000000900397c02 */ /* 0x000fe40008000f00 */
[----:B-1----:R-:W-:-:S13]  /*6920*/  ISETP.LE.AND P0, PT, R2, UR9, PT ;  /* 0x0000000902007c0c */ /* 0x002fda000bf03270 */
[----:B------:R-:W-:Y:S05]  /*6930*/  @P0 EXIT ;  /* 0x000000000000094d */ /* 0x000fea0003800000 */
[----:B------:R-:W1:Y:S01]  /*6940*/  S2UR UR6, SR_CTAID.Z ;  /* 0x00000000000679c3 */ /* 0x000e620000002700 */
[----:B------:R-:W-:Y:S01]  /*6950*/  LOP3.LUT P0, RZ, R0, 0x7f, RZ, 0xc0, !PT ;  /* 0x0000007f00ff7812 */ /* 0x000fe2000780c0ff */
[----:B------:R-:W-:Y:S01]  /*6960*/  HFMA2 R23, -RZ, RZ, 0, 0 ;  /* 0x00000000ff177431 */ /* 0x000fe200000001ff */
[----:B------:R-:W-:Y:S01]  /*6970*/  BSSY B8, `(.L_x_90) ;  /* 0x00013d3000087945 */ /* 0x000fe20003800000 */
[----:B------:R-:W-:Y:S01]  /*6980*/  MOV R56, 0x1 ;  /* 0x0000000100387802 */ /* 0x000fe20000000f00 */
[----:B------:R-:W2:Y:S03]  /*6990*/  LDCU.64 UR44, c[0x0][0x358] ;  /* 0x00006b00ff2c77ac */ /* 0x000ea60008000a00 */
[----:B------:R-:W1:Y:S01]  /*69a0*/  LDC R4, c[0x0][0x370] ;  /* 0x0000dc00ff047b82 */ /* 0x000e620000000800 */
[----:B------:R-:W3:Y:S01]  /*69b0*/  LDCU UR4, c[0x0][0x374] ;  /* 0x00006e80ff0477ac */ /* 0x000ee20008000800 */
[----:B------:R-:W-:Y:S01]  /*69c0*/  UMOV UR42, URZ ;  /* 0x000000ff002a7c82 */ /* 0x000fe20008000000 */
[----:B------:R-:W-:-:S05]  /*69d0*/  UMOV UR39, URZ ;  /* 0x000000ff00277c82 */ /* 0x000fca0008000000 */
[----:B------:R-:W4:Y:S01]  /*69e0*/  S2UR UR5, SR_CTAID.Y ;  /* 0x00000000000579c3 */ /* 0x000f220000002600 */
[----:B-1----:R-:W-:-:S05]  /*69f0*/  IMAD R2, R4, UR6, RZ ;  /* 0x0000000604027c24 */ /* 0x002fca000f8e02ff */
[----:B------:R-:W-:Y:S01]  /*6a00*/  IADD3 R2, PT, PT, RZ, -R2, RZ ;  /* 0x80000002ff027210 */ /* 0x000fe20007ffe0ff */
[----:B----4-:R-:W-:-:S04]  /*6a10*/  IMAD R4, R4, UR5, R57 ;  /* 0x0000000504047c24 */ /* 0x010fc8000f8e0239 */
[----:B---3--:R-:W-:-:S05]  /*6a20*/  IMAD R3, R2, UR4, RZ ;  /* 0x0000000402037c24 */ /* 0x008fca000f8e02ff */
[----:B------:R-:W-:-:S04]  /*6a30*/  ISETP.NE.OR P0, PT, R4, R3, P0 ;  /* 0x000000030400720c */ /* 0x000fc80000705670 */
[----:B--2---:R-:W-:-:S09]  /*6a40*/  P2R R58, PR, RZ, 0x1 ;  /* 0x00000001ff3a7803 */ /* 0x004fd20000000000 */
.L_x_292:
[----:B------:R-:W-:Y:S05]  /*6a50*/  YIELD ;  /* 0x0000000000007946 */ /* 0x000fea0003800000 */
[----:B------:R-:W1:Y:S01]  /*6a60*/  LDC R6, c[0x0][0x904] ;  /* 0x00024100ff067b82 */ /* 0x000e620000000800 */
[----:B--2---:R-:W2:Y:S01]  /*6a70*/  LDCU.64 UR4, c[0x0][0x908] ;  /* 0x00012100ff0477ac */ /* 0x004ea20008000a00 */
[----:B------:R-:W-:Y:S01]  /*6a80*/  BSSY B7, `(.L_x_91) ;  /* 0x00013bc000077945 */ /* 0x000fe20003800000 */
[----:B---3--:R-:W3:Y:S05]  /*6a90*/  LDCU.64 UR6, c[0x0][0x920] ;  /* 0x00012400ff0677ac */ /* 0x008eea0008000a00 */
[----:B----4-:R-:W4:Y:S08]  /*6aa0*/  LDC.64 R4, c[0x0][0x918] ;  /* 0x00024600ff047b82 */ /* 0x010f300000000a00 */
[----:B------:R-:W5:Y:S01]  /*6ab0*/  LDC.64 R2, c[0x0][0x910] ;  /* 0x00024400ff027b82 */ /* 0x000f620000000a00 */
[----:B--2---:R-:W-:Y:S01]  /*6ac0*/  IMAD.HI.U32 R22, R57, UR4, RZ ;  /* 0x0000000439167c27 */ /* 0x004fe2000f8e00ff */
[----:B------:R-:W2:Y:S04]  /*6ad0*/  LDCU UR4, c[0x0][0x380] ;  /* 0x00007000ff0477ac */ /* 0x000ea80008000800 */
[----:B------:R-:W-:-:S02]  /*6ae0*/  SHF.R.U32.HI R22, RZ, UR5, R22 ;  /* 0x00000005ff167c19 */ /* 0x000fc40008011616 */
[----:B-1----:R-:W-:-:S04]  /*6af0*/  ISETP.NE.AND P0, PT, R6, 0x1, PT ;  /* 0x000000010600780c */ /* 0x002fc80003f05270 */
[----:B------:R-:W-:Y:S02]  /*6b00*/  SEL R22, R57, R22, !P0 ;  /* 0x0000001639167207 */ /* 0x000fe40004000000 */
[----:B----4-:R-:W-:-:S03]  /*6b10*/  ISETP.NE.AND P0, PT, R5, 0x1, PT ;  /* 0x000000010500780c */ /* 0x010fc60003f05270 */
[----:B---3--:R-:W-:-:S05]  /*6b20*/  IMAD.HI.U32 R7, R22, UR6, RZ ;  /* 0x0000000616077c27 */ /* 0x008fca000f8e00ff */
[----:B------:R-:W-:-:S04]  /*6b30*/  SHF.R.U32.HI R7, RZ, UR7, R7 ;  /* 0x00000007ff077c19 */ /* 0x000fc80008011607 */
[----:B------:R-:W-:Y:S01]  /*6b40*/  SEL R0, R22, R7, !P0 ;  /* 0x0000000716007207 */ /* 0x000fe20004000000 */
[----:B------:R-:W-:Y:S01]  /*6b50*/  IMAD.MOV R7, RZ, RZ, -R22 ;  /* 0x000000ffff077224 */ /* 0x000fe200078e0a16 */
[----:B-----5:R-:W-:-:S03]  /*6b60*/  ISETP.NE.AND P0, PT, R2, 0x1, PT ;  /* 0x000000010200780c */ /* 0x020fc60003f05270 */
[----:B------:R-:W-:-:S04]  /*6b70*/  IMAD.HI.U32 R3, R0, R3, RZ ;  /* 0x0000000300037227 */ /* 0x000fc800078e00ff */
[----:B------:R-:W-:Y:S01]  /*6b80*/  IMAD R7, R6, R7, R57 ;  /* 0x0000000706077224 */ /* 0x000fe200078e0239 */
[----:B------:R-:W-:-:S03]  /*6b90*/  SHF.R.U32.HI R3, RZ, R4, R3 ;  /* 0x00000004ff037219 */ /* 0x000fc60000011603 */
[----:B------:R-:W-:Y:S01]  /*6ba0*/  IMAD.SHL.U32 R4, R7, 0x100, RZ ;  /* 0x0000010007047824 */ /* 0x000fe200078e00ff */
[----:B------:R-:W-:-:S04]  /*6bb0*/  SEL R3, R0, R3, !P0 ;  /* 0x0000000300037207 */ /* 0x000fc80004000000 */
[----:B--2---:R-:W-:Y:S01]  /*6bc0*/  ISETP.GE.AND P0, PT, R4, UR4, PT ;  /* 0x0000000404007c0c */ /* 0x004fe2000bf06270 */
[----:B------:R-:W-:Y:S02]  /*6bd0*/  IMAD.MOV R4, RZ, RZ, -R0 ;  /* 0x000000ffff047224 */ /* 0x000fe400078e0a00 */
[----:B------:R-:W-:Y:S02]  /*6be0*/  IMAD.MOV R3, RZ, RZ, -R3 ;  /* 0x000000ffff037224 */ /* 0x000fe400078e0a03 */
[----:B------:R-:W-:Y:S02]  /*6bf0*/  IMAD R22, R5, R4, R22 ;  /* 0x0000000405167224 */ /* 0x000fe400078e0216 */
[----:B------:R-:W-:-:S06]  /*6c00*/  IMAD R2, R2, R3, R0 ;  /* 0x0000000302027224 */ /* 0x000fcc00078e0200 */
[----:B------:R-:W-:Y:S05]  /*6c10*/  @P0 BRA `(.L_x_92) ;  /* 0x0000013800880947 */ /* 0x000fea0003800000 */
[----:B------:R-:W1:Y:S02]  /*6c20*/  LDCU UR5, c[0x0][0x384] ;  /* 0x00007080ff0577ac */ /* 0x000e640008000800 */
[----:B-1----:R-:W-:-:S09]  /*6c30*/  UISETP.NE.AND UP0, UPT, UR5, URZ, UPT ;  /* 0x000000ff0500728c */ /* 0x002fd2000bf05270 */
[----:B------:R-:W-:Y:S05]  /*6c40*/  BRA.U UP0, `(.L_x_93) ;  /* 0x0000008100787547 */ /* 0x000fea000b800000 */
[----:B------:R-:W-:-:S09]  /*6c50*/  UISETP.NE.AND UP0, UPT, UR41, URZ, UPT ;  /* 0x000000ff2900728c */ /* 0x000fd2000bf05270 */
[----:B------:R-:W-:Y:S05]  /*6c60*/  BRA.U UP0, `(.L_x_94) ;  /* 0x0000000100047547 */ /* 0x000fea000b800000 */
[----:B------:R-:W-:Y:S05]  /*6c70*/  BPT.TRAP 0x1 ;  /* 0x000000040000795c */ /* 0x000fea0000300000 */
.L_x_94:
[----:B------:R-:W1:Y:S01]  /*6c80*/  S2R R16, SR_CgaCtaId ;  /* 0x0000000000107919 */ /* 0x000e620000008800 */
[----:B------:R-:W-:Y:S01]  /*6c90*/  MOV R5, 0x400 ;  /* 0x0000040000057802 */ /* 0x000fe20000000f00 */
[----:B------:R-:W-:Y:S01]  /*6ca0*/  BSSY B0, `(.L_x_95) ;  /* 0x0000005000007945 */ /* 0x000fe20003800000 */
[----:B------:R-:W-:Y:S02]  /*6cb0*/  SHF.L.U32 R3, R56, 0x1f, RZ ;  /* 0x0000001f38037819 */ /* 0x000fe400000006ff */
[----:B-1----:R-:W-:-:S04]  /*6cc0*/  LEA R16, R16, R5, 0x18 ;  /* 0x0000000510107211 */ /* 0x002fc800078ec0ff */
[----:B------:R-:W1:Y:S02]  /*6cd0*/  SYNCS.PHASECHK.TRANS64.TRYWAIT P0, [R16+URZ+0x700c0], R3 ;  /* 0x0700c003100075a7 */ /* 0x000e6400080011ff */
[----:B-1----:R-:W-:Y:S05]  /*6ce0*/  @!P0 BRA `(.L_x_96) ;  /* 0x00000258003c8947 */ /* 0x002fea0003800000 */
.L_x_450:
[----:B------:R-:W-:Y:S05]  /*6cf0*/  BSYNC B0 ;  /* 0x0000000000007941 */ /* 0x000fea0003800000 */
.L_x_95:
[----:B------:R-:W-:Y:S01]  /*6d00*/  ISETP.NE.AND P0, PT, R58, RZ, PT ;  /* 0x000000ff3a00720c */ /* 0x000fe20003f05270 */
[----:B------:R-:W-:-:S12]  /*6d10*/  BSSY.RECONVERGENT B6, `(.L_x_97) ;  /* 0x0000233000067945 */ /* 0x000fd80003800200 */
[----:B------:R-:W-:Y:S05]  /*6d20*/  @P0 BRA `(.L_x_98) ;  /* 0x0000002000c40947 */ /* 0x000fea0003800000 */
[----:B------:R-:W2:Y:S01]  /*6d30*/  LDC.64 R10, c[0x4][0xa0] ;  /* 0x01002800ff0a7b82 */ /* 0x000ea20000000a00 */
[----:B------:R-:W-:Y:S01]  /*6d40*/  MOV R17, 0x0 ;  /* 0x0000000000117802 */ /* 0x000fe20000000f00 */
[----:B------:R-:W3:Y:S01]  /*6d50*/  LDCU.64 UR4, c[0x4][0xd0] ;  /* 0x01001a00ff0477ac */ /* 0x000ee20008000a00 */
[----:B------:R-:W-:Y:S02]  /*6d60*/  MOV R6, UR37 ;  /* 0x0000002500067c02 */ /* 0x000fe40008000f00 */
[----:B------:R-:W-:-:S03]  /*6d70*/  MOV R7, UR36 ;  /* 0x0000002400077c02 */ /* 0x000fc60008000f00 */
[----:B------:R4:W1:Y:S01]  /*6d80*/  LDC.64 R8, c[0x4][R17] ;  /* 0x0100000011087b82 */ /* 0x0008620000000a00 */
[----:B---3--:R-:W-:Y:S02]  /*6d90*/  IMAD.U32 R4, RZ, RZ, UR4 ;  /* 0x00000004ff047e24 */ /* 0x008fe4000f8e00ff */
[----:B------:R-:W-:Y:S01]  /*6da0*/  IMAD.U32 R5, RZ, RZ, UR5 ;  /* 0x00000005ff057e24 */ /* 0x000fe2000f8e00ff */
[----:B--2---:R4:W-:Y:S04]  /*6db0*/  STL.64 [R1], R10 ;  /* 0x0000000a01007387 */ /* 0x0049e80000100a00 */
[----:B------:R-:W-:-:S07]  /*6dc0*/  LEPC R20, `(.L_x_99) ;  /* 0x000000001014794e */ /* 0x000fce0000000000 */
[----:B-1--4-:R-:W-:Y:S05]  /*6dd0*/  CALL.ABS.NOINC R8 ;  /* 0x0000000008007343 */ /* 0x012fea0003c00000 */
.L_x_99:
[----:B------:R-:W-:Y:S01]  /*6de0*/  IMAD.MOV.U32 R8, RZ, RZ, 0x3 ;  /* 0x00000003ff087424 */ /* 0x000fe200078e00ff */
[----:B------:R1:W2:Y:S01]  /*6df0*/  LDC.64 R10, c[0x4][R17] ;  /* 0x01000000110a7b82 */ /* 0x0002a20000000a00 */
[----:B------:R-:W-:Y:S01]  /*6e00*/  IMAD.MOV.U32 R9, RZ, RZ, 0x4 ;  /* 0x00000004ff097424 */ /* 0x000fe200078e00ff */
[----:B------:R-:W3:Y:S01]  /*6e10*/  LDCU.64 UR4, c[0x4][0xe8] ;  /* 0x01001d00ff0477ac */ /* 0x000ee20008000a00 */
[----:B------:R-:W-:Y:S01]  /*6e20*/  MOV R6, UR37 ;  /* 0x0000002500067c02 */ /* 0x000fe20008000f00 */
[----:B------:R1:W-:Y:S01]  /*6e30*/  STL [R1+0x8], R8 ;  /* 0x0000080801007387 */ /* 0x0003e20000100800 */
[----:B------:R-:W-:-:S03]  /*6e40*/  MOV R7, UR36 ;  /* 0x0000002400077c02 */ /* 0x000fc60008000f00 */
[----:B------:R1:W-:Y:S01]  /*6e50*/  STL.64 [R1], R8 ;  /* 0x0000000801007387 */ /* 0x0003e20000100a00 */
[----:B---3--:R-:W-:Y:S01]  /*6e60*/  MOV R4, UR4 ;  /* 0x0000000400047c02 */ /* 0x008fe20008000f00 */
[----:B------:R-:W-:Y:S02]  /*6e70*/  IMAD.U32 R5, RZ, RZ, UR5 ;  /* 0x00000005ff057e24 */ /* 0x000fe4000f8e00ff */
[----:B------:R-:W-:-:S07]  /*6e80*/  LEPC R20, `(.L_x_100) ;  /* 0x000000001014794e */ /* 0x000fce0000000000 */
[----:B-12---:R-:W-:Y:S05]  /*6e90*/  CALL.ABS.NOINC R10 ;  /* 0x000000000a007343 */ /* 0x006fea0003c00000 */
.L_x_100:
[----:B------:R1:W2:Y:S01]  /*6ea0*/  LDC.64 R8, c[0x4][R17] ;  /* 0x0100000011087b82 */ /* 0x0002a20000000a00 */
[----:B------:R-:W3:Y:S01]  /*6eb0*/  LDCU.64 UR4, c[0x4][0xe0] ;  /* 0x01001c00ff0477ac */ /* 0x000ee20008000a00 */
[----:B------:R-:W-:Y:S01]  /*6ec0*/  CS2R R6, SRZ ;  /* 0x0000000000067805 */ /* 0x000fe2000001ff00 */
[----:B---3--:R-:W-:Y:S01]  /*6ed0*/  IMAD.U32 R4, RZ, RZ, UR4 ;  /* 0x00000004ff047e24 */ /* 0x008fe2000f8e00ff */
[----:B------:R-:W-:-:S04]  /*6ee0*/  MOV R5, UR5 ;  /* 0x0000000500057c02 */ /* 0x000fc80008000f00 */
[----:B------:R-:W-:-:S07]  /*6ef0*/  LEPC R20, `(.L_x_101) ;  /* 0x000000001014794e */ /* 0x000fce0000000000 */
[----:B-12---:R-:W-:Y:S05]  /*6f00*/  CALL.ABS.NOINC R8 ;  /* 0x0000000008007343 */ /* 0x006fea0003c00000 */
.L_x_101:
[----:B------:R1:W2:Y:S01]  /*6f10*/  LDC.64 R8, c[0x4][R17] ;  /* 0x0100000011087b82 */ /* 0x0002a20000000a00 */
[----:B------:R-:W3:Y:S01]  /*6f20*/  LDCU.64 UR4, c[0x4][0xf0] ;  /* 0x01001e00ff0477ac */ /* 0x000ee20008000a00 */
[----:B------:R-:W-:Y:S01]  /*6f30*/  CS2R R6, SRZ ;  /* 0x0000000000067805 */ /* 0x000fe2000001ff00 */
[----:B---3--:R-:W-:Y:S01]  /*6f40*/  IMAD.U32 R4, RZ, RZ, UR4 ;  /* 0x00000004ff047e24 */ /* 0x008fe2000f8e00ff */
[----:B------:R-:W-:-:S04]  /*6f50*/  MOV R5, UR5 ;  /* 0x0000000500057c02 */ /* 0x000fc80008000f00 */
[----:B------:R-:W-:-:S07]  /*6f60*/  LEPC R20, `(.L_x_102) ;  /* 0x000000001014794e */ /* 0x000fce0000000000 */
[----:B-12---:R-:W-:Y:S05]  /*6f70*/  CALL.ABS.NOINC R8 ;  /* 0x0000000008007343 */ /* 0x006fea0003c00000 */
.L_x_102:
[----:B------:R1:W2:Y:S01]  /*6f80*/  LDC.64 R8, c[0x4][R17] ;  /* 0x0100000011087b82 */ /* 0x0002a20000000a00 */
[----:B------:R-:W3:Y:S01]  /*6f90*/  LDCU.64 UR4, c[0x4][0xf8] ;  /* 0x01001f00ff0477ac */ /* 0x000ee20008000a00 */
[----:B------:R-:W-:Y:S01]  /*6fa0*/  CS2R R6, SRZ ;  /* 0x0000000000067805 */ /* 0x000fe2000001ff00 */
[----:B---3--:R-:W-:Y:S01]  /*6fb0*/  IMAD.U32 R4, RZ, RZ, UR4 ;  /* 0x00000004ff047e24 */ /* 0x008fe2000f8e00ff */
[----:B------:R-:W-:-:S04]  /*6fc0*/  MOV R5, UR5 ;  /* 0x0000000500057c02 */ /* 0x000fc80008000f00 */
[----:B------:R-:W-:-:S07]  /*6fd0*/  LEPC R20, `(.L_x_103) ;  /* 0x000000001014794e */ /* 0x000fce0000000000 */
[----:B-12---:R-:W-:Y:S05]  /*6fe0*/  CALL.ABS.NOINC R8 ;  /* 0x0000000008007343 */ /* 0x006fea0003c00000 */
.L_x_103:
[----:B------:R-:W-:Y:S01]  /*6ff0*/  HFMA2 R0, -RZ, RZ, 0, 9.5367431640625e-07 ;  /* 0x00000010ff007431 */ /* 0x000fe200000001ff */
[----:B------:R1:W2:Y:S01]  /*7000*/  LDC.64 R8, c[0x4][R17] ;  /* 0x0100000011087b82 */ /* 0x0002a20000000a00 */
[----:B------:R-:W3:Y:S01]  /*7010*/  LDCU.64 UR4, c[0x4][0xc8] ;  /* 0x01001900ff0477ac */ /* 0x000ee20008000a00 */
[----:B------:R-:W-:Y:S01]  /*7020*/  MOV R6, UR37 ;  /* 0x0000002500067c02 */ /* 0x000fe20008000f00 */
[----:B------:R-:W-:Y:S01]  /*7030*/  IMAD.U32 R7, RZ, RZ, UR36 ;  /* 0x00000024ff077e24 */ /* 0x000fe2000f8e00ff */
[----:B------:R1:W-:Y:S01]  /*7040*/  STL [R1], R0 ;  /* 0x0000000001007387 */ /* 0x0003e20000100800 */
[----:B---3--:R-:W-:Y:S01]  /*7050*/  MOV R4, UR4 ;  /* 0x0000000400047c02 */ /* 0x008fe20008000f00 */
[----:B------:R-:W-:-:S04]  /*7060*/  IMAD.U32 R5, RZ, RZ, UR5 ;  /* 0x00000005ff057e24 */ /* 0x000fc8000f8e00ff */
[----:B------:R-:W-:-:S07]  /*7070*/  LEPC R20, `(.L_x_104) ;  /* 0x000000001014794e */ /* 0x000fce0000000000 */
[----:B-12---:R-:W-:Y:S05]  /*7080*/  CALL.ABS.NOINC R8 ;  /* 0x0000000008007343 */ /* 0x006fea0003c00000 */
.L_x_104:
[----:B------:R-:W1:Y:S01]  /*7090*/  S2R R3, SR_SWINHI ;  /* 0x0000000000037919 */ /* 0x000e620000002f00 */
[----:B------:R2:W3:Y:S01]  /*70a0*/  LDC.64 R8, c[0x4][R17] ;  /* 0x0100000011087b82 */ /* 0x0004e20000000a00 */
[----:B------:R-:W4:Y:S01]  /*70b0*/  LDCU.64 UR4, c[0x4][0x100] ;  /* 0x01002000ff0477ac */ /* 0x000f220008000a00 */
[----:B------:R-:W-:Y:S01]  /*70c0*/  MOV R6, UR37 ;  /* 0x0000002500067c02 */ /* 0x000fe20008000f00 */
[----:B------:R-:W-:Y:S01]  /*70d0*/  IMAD.U32 R7, RZ, RZ, UR36 ;  /* 0x00000024ff077e24 */ /* 0x000fe2000f8e00ff */
[----:B------:R-:W-:Y:S02]  /*70e0*/  MOV R4, R16 ;  /* 0x0000001000047202 */ /* 0x000fe40000000f00 */
[----:B-1----:R-:W-:Y:S02]  /*70f0*/  MOV R5, R3 ;  /* 0x0000000300057202 */ /* 0x002fe40000000f00 */
[----:B------:R-:W-:Y:S02]  /*7100*/  IADD3 R10, P0, PT, R4, 0x50000, RZ ;  /* 0x00050000040a7810 */ /* 0x000fe40007f1e0ff */
[----:B----4-:R-:W-:-:S03]  /*7110*/  MOV R4, UR4 ;  /* 0x0000000400047c02 */ /* 0x010fc60008000f00 */
[----:B------:R-:W-:Y:S02]  /*7120*/  IMAD.X R11, RZ, RZ, R5, P0 ;  /* 0x000000ffff0b7224 */ /* 0x000fe400000e0605 */
[----:B------:R-:W-:-:S03]  /*7130*/  IMAD.U32 R5, RZ, RZ, UR5 ;  /* 0x00000005ff057e24 */ /* 0x000fc6000f8e00ff */
[----:B------:R2:W-:Y:S04]  /*7140*/  STL.64 [R1], R10 ;  /* 0x0000000a01007387 */ /* 0x0005e80000100a00 */
[----:B------:R-:W-:-:S07]  /*7150*/  LEPC R20, `(.L_x_105) ;  /* 0x000000001014794e */ /* 0x000fce0000000000 */
[----:B--23--:R-:W-:Y:S05]  /*7160*/  CALL.ABS.NOINC R8 ;  /* 0x0000000008007343 */ /* 0x00cfea0003c00000 */
.L_x_105:
[----:B------:R-:W1:Y:S01]  /*7170*/  LDC.64 R10, c[0x4][0xd8] ;  /* 0x01003600ff0a7b82 */ /* 0x000e620000000a00 */
[----:B------:R-:W2:Y:S01]  /*7180*/  LDCU.64 UR4, c[0x4][0xd0] ;  /* 0x01001a00ff0477ac */ /* 0x000ea20008000a00 */
[----:B------:R-:W-:Y:S02]  /*7190*/  MOV R6, UR37 ;  /* 0x0000002500067c02 */ /* 0x000fe40008000f00 */
[----:B------:R-:W-:-:S04]  /*71a0*/  MOV R7, UR36 ;  /* 0x0000002400077c02 */ /* 0x000fc80008000f00 */
[----:B------:R3:W4:Y:S01]  /*71b0*/  LDC.64 R8, c[0x4][R17] ;  /* 0x0100000011087b82 */ /* 0x0007220000000a00 */
[----:B--2---:R-:W-:Y:S02]  /*71c0*/  IMAD.U32 R4, RZ, RZ, UR4 ;  /* 0x00000004ff047e24 */ /* 0x004fe4000f8e00ff */
[----:B------:R-:W-:Y:S01]  /*71d0*/  IMAD.U32 R5, RZ, RZ, UR5 ;  /* 0x00000005ff057e24 */ /* 0x000fe2000f8e00ff */
[----:B-1----:R3:W-:Y:S04]  /*71e0*/  STL.64 [R1], R10 ;  /* 0x0000000a01007387 */ /* 0x0027e80000100a00 */
[----:B------:R-:W-:-:S07]  /*71f0*/  LEPC R20, `(.L_x_106) ;  /* 0x000000001014794e */ /* 0x000fce0000000000 */
[----:B---34-:R-:W-:Y:S05]  /*7200*/  CALL.ABS.NOINC R8 ;  /* 0x0000000008007343 */ /* 0x018fea0003c00000 */
.L_x_106:
[----:B------:R-:W-:Y:S01]  /*7210*/  HFMA2 R0, -RZ, RZ, 0, 2.384185791015625e-06 ;  /* 0x00000028ff007431 */ /* 0x000fe200000001ff */
        /* <DEDUP_REMOVED lines=9> */
.L_x_107:
        /* <DEDUP_REMOVED lines=10> */
.L_x_108:
[----:B------:R1:W2:Y:S01]  /*7350*/  LDC.64 R8, c[0x4][R17] ;  /* 0x0100000011087b82 */ /* 0x0002a20000000a00 */
[----:B------:R-:W3:Y:S01]  /*7360*/  LDCU.64 UR4, c[0x4][0xe0] ;  /* 0x01001c00ff0477ac */ /* 0x000ee20008000a00 */
[----:B------:R-:W-:Y:S01]  /*7370*/  CS2R R6, SRZ ;  /* 0x0000000000067805 */ /* 0x000fe2000001ff00 */
[----:B---3--:R-:W-:Y:S01]  /*7380*/  IMAD.U32 R4, RZ, RZ, UR4 ;  /* 0x00000004ff047e24 */ /* 0x008fe2000f8e00ff */
[----:B------:R-:W-:-:S04]  /*7390*/  MOV R5, UR5 ;  /* 0x0000000500057c02 */ /* 0x000fc80008000f00 */
[----:B------:R-:W-:-:S07]  /*73a0*/  LEPC R20, `(.L_x_109) ;  /* 0x000000001014794e */ /* 0x000fce0000000000 */
[----:B-12---:R-:W-:Y:S05]  /*73b0*/  CALL.ABS.NOINC R8 ;  /* 0x0000000008007343 */ /* 0x006fea0003c00000 */
.L_x_109:
[----:B------:R-:W-:Y:S01]  /*73c0*/  HFMA2 R0, -RZ, RZ, 0, 4.76837158203125e-07 ;  /* 0x00000008ff007431 */ /* 0x000fe200000001ff */
        /* <DEDUP_REMOVED lines=9> */
.L_x_110:
[----:B------:R-:W-:Y:S01]  /*7460*/  HFMA2 R0, -RZ, RZ, 0, 2.6226043701171875e-06 ;  /* 0x0000002cff007431 */ /* 0x000fe200000001ff */
        /* <DEDUP_REMOVED lines=9> */
.L_x_111:
[----:B------:R1:W2:Y:S01]  /*7500*/  LDC.64 R8, c[0x4][R17] ;  /* 0x0100000011087b82 */ /* 0x0002a20000000a00 */
[----:B------:R-:W3:Y:S01]  /*7510*/  LDCU.64 UR4, c[0x4][0xe0] ;  /* 0x01001c00ff0477ac */ /* 0x000ee20008000a00 */
[----:B------:R-:W-:Y:S01]  /*7520*/  CS2R R6, SRZ ;  /* 0x0000000000067805 */ /* 0x000fe2000001ff00 */
[----:B---3--:R-:W-:Y:S01]  /*7530*/  IMAD.U32 R4, RZ, RZ, UR4 ;  /* 0x00000004ff047e24 */ /* 0x008fe2000f8e00ff */
[----:B------:R-:W-:-:S04]  /*7540*/  MOV R5, UR5 ;  /* 0x0000000500057c02 */ /* 0x000fc80008000f00 */
[----:B------:R-:W-:-:S07]  /*7550*/  LEPC R20, `(.L_x_112) ;  /* 0x000000001014794e */ /* 0x000fce0000000000 */
[----:B-12---:R-:W-:Y:S05]  /*7560*/  CALL.ABS.NOINC R8 ;  /* 0x0000000008007343 */ /* 0x006fea0003c00000 */
.L_x_112:
        /* <DEDUP_REMOVED lines=10> */
.L_x_113:
[----:B------:R-:W-:Y:S01]  /*7610*/  HFMA2 R0, -RZ, RZ, 0, 2.443790435791015625e-06 ;  /* 0x00000029ff007431 */ /* 0x000fe200000001ff */
        /* <DEDUP_REMOVED lines=9> */
.L_x_114:
        /* <DEDUP_REMOVED lines=10> */
.L_x_115:
        /* <DEDUP_REMOVED lines=10> */
.L_x_116:
[----:B------:R1:W2:Y:S01]  /*77f0*/  LDC.64 R8, c[0x4][R17] ;  /* 0x0100000011087b82 */ /* 0x0002a20000000a00 */
[----:B------:R-:W3:Y:S01]  /*7800*/  LDCU.64 UR4, c[0x4][0xe0] ;  /* 0x01001c00ff0477ac */ /* 0x000ee20008000a00 */
[----:B------:R-:W-:Y:S01]  /*7810*/  CS2R R6, SRZ ;  /* 0x0000000000067805 */ /* 0x000fe2000001ff00 */
[----:B---3--:R-:W-:Y:S01]  /*7820*/  IMAD.U32 R4, RZ, RZ, UR4 ;  /* 0x00000004ff047e24 */ /* 0x008fe2000f8e00ff */
[----:B------:R-:W-:-:S04]  /*7830*/  MOV R5, UR5 ;  /* 0x0000000500057c02 */ /* 0x000fc80008000f00 */
[----:B------:R-:W-:-:S07]  /*7840*/  LEPC R20, `(.L_x_117) ;  /* 0x000000001014794e */ /* 0x000fce0000000000 */
[----:B-12---:R-:W-:Y:S05]  /*7850*/  CALL.ABS.NOINC R8 ;  /* 0x0000000008007343 */ /* 0x006fea0003c00000 */
.L_x_117:
[----:B------:R-:W-:Y:S01]  /*7860*/  HFMA2 R0, -RZ, RZ, 0, 3.814697265625e-06 ;  /* 0x00000040ff007431 */ /* 0x000fe200000001ff */
        /* <DEDUP_REMOVED lines=9> */
.L_x_118:
        /* <DEDUP_REMOVED lines=10> */
.L_x_119:
[----:B------:R1:W2:Y:S01]  /*79a0*/  LDC.64 R8, c[0x4][R17] ;  /* 0x0100000011087b82 */ /* 0x0002a20000000a00 */
[----:B------:R-:W3:Y:S01]  /*79b0*/  LDCU.64 UR4, c[0x4][0xe0] ;  /* 0x01001c00ff0477ac */ /* 0x000ee20008000a00 */
[----:B------:R-:W-:Y:S01]  /*79c0*/  CS2R R6, SRZ ;  /* 0x0000000000067805 */ /* 0x000fe2000001ff00 */
[----:B---3--:R-:W-:Y:S01]  /*79d0*/  IMAD.U32 R4, RZ, RZ, UR4 ;  /* 0x00000004ff047e24 */ /* 0x008fe2000f8e00ff */
[----:B------:R-:W-:-:S04]  /*79e0*/  MOV R5, UR5 ;  /* 0x0000000500057c02 */ /* 0x000fc80008000f00 */
[----:B------:R-:W-:-:S07]  /*79f0*/  LEPC R20, `(.L_x_120) ;  /* 0x000000001014794e */ /* 0x000fce0000000000 */
[----:B-12---:R-:W-:Y:S05]  /*7a00*/  CALL.ABS.NOINC R8 ;  /* 0x0000000008007343 */ /* 0x006fea0003c00000 */
.L_x_120:
        /* <DEDUP_REMOVED lines=10> */
.L_x_121:
        /* <DEDUP_REMOVED lines=10> */
.L_x_122:
        /* <DEDUP_REMOVED lines=10> */
.L_x_123:
        /* <DEDUP_REMOVED lines=10> */
.L_x_124:
[----:B------:R1:W2:Y:S01]  /*7c90*/  LDC.64 R8, c[0x4][R17] ;  /* 0x0100000011087b82 */ /* 0x0002a20000000a00 */
[----:B------:R-:W3:Y:S01]  /*7ca0*/  LDCU.64 UR4, c[0x4][0xe0] ;  /* 0x01001c00ff0477ac */ /* 0x000ee20008000a00 */
[----:B------:R-:W-:Y:S01]  /*7cb0*/  CS2R R6, SRZ ;  /* 0x0000000000067805 */ /* 0x000fe2000001ff00 */
[----:B---3--:R-:W-:Y:S01]  /*7cc0*/  IMAD.U32 R4, RZ, RZ, UR4 ;  /* 0x00000004ff047e24 */ /* 0x008fe2000f8e00ff */
[----:B------:R-:W-:-:S04]  /*7cd0*/  MOV R5, UR5 ;  /* 0x0000000500057c02 */ /* 0x000fc80008000f00 */
[----:B------:R-:W-:-:S07]  /*7ce0*/  LEPC R20, `(.L_x_125) ;  /* 0x000000001014794e */ /* 0x000fce0000000000 */
[----:B-12---:R-:W-:Y:S05]  /*7cf0*/  CALL.ABS.NOINC R8 ;  /* 0x0000000008007343 */ /* 0x006fea0003c00000 */
.L_x_125:
[----:B------:R-:W-:Y:S01]  /*7d00*/  HFMA2 R0, -RZ, RZ, 0, 5.9604644775390625e-08 ;  /* 0x00000001ff007431 */ /* 0x000fe200000001ff */
        /* <DEDUP_REMOVED lines=9> */
.L_x_126:
        /* <DEDUP_REMOVED lines=10> */
.L_x_127:
[----:B------:R1:W2:Y:S01]  /*7e40*/  LDC.64 R8, c[0x4][R17] ;  /* 0x0100000011087b82 */ /* 0x0002a20000000a00 */
[----:B------:R-:W3:Y:S01]  /*7e50*/  LDCU.64 UR4, c[0x4][0xe0] ;  /* 0x01001c00ff0477ac */ /* 0x000ee20008000a00 */
[----:B------:R-:W-:Y:S01]  /*7e60*/  CS2R R6, SRZ ;  /* 0x0000000000067805 */ /* 0x000fe2000001ff00 */
[----:B---3--:R-:W-:Y:S01]  /*7e70*/  IMAD.U32 R4, RZ, RZ, UR4 ;  /* 0x00000004ff047e24 */ /* 0x008fe2000f8e00ff */
[----:B------:R-:W-:-:S04]  /*7e80*/  MOV R5, UR5 ;  /* 0x0000000500057c02 */ /* 0x000fc80008000f00 */
[----:B------:R-:W-:-:S07]  /*7e90*/  LEPC R20, `(.L_x_128) ;  /* 0x000000001014794e */ /* 0x000fce0000000000 */
[----:B-12---:R-:W-:Y:S05]  /*7ea0*/  CALL.ABS.NOINC R8 ;  /* 0x0000000008007343 */ /* 0x006fea0003c00000 */
.L_x_128:
[----:B------:R-:W-:Y:S01]  /*7eb0*/  HFMA2 R0, -RZ, RZ, 0, 1.1920928955078125e-07 ;  /* 0x00000002ff007431 */ /* 0x000fe200000001ff */
        /* <DEDUP_REMOVED lines=9> */
.L_x_129:
        /* <DEDUP_REMOVED lines=10> */
.L_x_130:
        /* <DEDUP_REMOVED lines=10> */
.L_x_131:
        /* <DEDUP_REMOVED lines=10> */
.L_x_132:
        /* <DEDUP_REMOVED lines=10> */
.L_x_133:
        /* <DEDUP_REMOVED lines=10> */
.L_x_134:
[----:B------:R1:W2:Y:S01]  /*8270*/  LDC.64 R8, c[0x4][R17] ;  /* 0x0100000011087b82 */ /* 0x0002a20000000a00 */
[----:B------:R-:W3:Y:S01]  /*8280*/  LDCU.64 UR4, c[0x4][0xe0] ;  /* 0x01001c00ff0477ac */ /* 0x000ee20008000a00 */
[----:B------:R-:W-:Y:S01]  /*8290*/  CS2R R6, SRZ ;  /* 0x0000000000067805 */ /* 0x000fe2000001ff00 */
[----:B---3--:R-:W-:Y:S01]  /*82a0*/  IMAD.U32 R4, RZ, RZ, UR4 ;  /* 0x00000004ff047e24 */ /* 0x008fe2000f8e00ff */
[----:B------:R-:W-:-:S04]  /*82b0*/  MOV R5, UR5 ;  /* 0x0000000500057c02 */ /* 0x000fc80008000f00 */
[----:B------:R-:W-:-:S07]  /*82c0*/  LEPC R20, `(.L_x_135) ;  /* 0x000000001014794e */ /* 0x000fce0000000000 */
[----:B-12---:R-:W-:Y:S05]  /*82d0*/  CALL.ABS.NOINC R8 ;  /* 0x0000000008007343 */ /* 0x006fea0003c00000 */
.L_x_135:
        /* <DEDUP_REMOVED lines=10> */
.L_x_136:
        /* <DEDUP_REMOVED lines=10> */
.L_x_137:
[----:B------:R1:W2:Y:S01]  /*8420*/  LDC.64 R8, c[0x4][R17] ;  /* 0x0100000011087b82 */ /* 0x0002a20000000a00 */
[----:B------:R-:W3:Y:S01]  /*8430*/  LDCU.64 UR4, c[0x4][0xe0] ;  /* 0x01001c00ff0477ac */ /* 0x000ee20008000a00 */
[----:B------:R-:W-:Y:S01]  /*8440*/  CS2R R6, SRZ ;  /* 0x0000000000067805 */ /* 0x000fe2000001ff00 */
[----:B---3--:R-:W-:Y:S01]  /*8450*/  IMAD.U32 R4, RZ, RZ, UR4 ;  /* 0x00000004ff047e24 */ /* 0x008fe2000f8e00ff */
[----:B------:R-:W-:-:S04]  /*8460*/  MOV R5, UR5 ;  /* 0x0000000500057c02 */ /* 0x000fc80008000f00 */
[----:B------:R-:W-:-:S07]  /*8470*/  LEPC R20, `(.L_x_138) ;  /* 0x000000001014794e */ /* 0x000fce0000000000 */
[----:B-12---:R-:W-:Y:S05]  /*8480*/  CALL.ABS.NOINC R8 ;  /* 0x0000000008007343 */ /* 0x006fea0003c00000 */
.L_x_138:
[----:B------:R-:W-:Y:S01]  /*8490*/  HFMA2 R0, -RZ, RZ, 0, 0.0001220703125 ;  /* 0x00000800ff007431 */ /* 0x000fe200000001ff */
        /* <DEDUP_REMOVED lines=9> */
.L_x_139:
        /* <DEDUP_REMOVED lines=10> */
.L_x_140:
        /* <DEDUP_REMOVED lines=10> */
.L_x_141:
        /* <DEDUP_REMOVED lines=10> */
.L_x_142:
[----:B------:R1:W2:Y:S01]  /*8710*/  LDC.64 R8, c[0x4][R17] ;  /* 0x0100000011087b82 */ /* 0x0002a20000000a00 */
[----:B------:R-:W3:Y:S01]  /*8720*/  LDCU.64 UR4, c[0x4][0xe0] ;  /* 0x01001c00ff0477ac */ /* 0x000ee20008000a00 */
[----:B------:R-:W-:Y:S01]  /*8730*/  CS2R R6, SRZ ;  /* 0x0000000000067805 */ /* 0x000fe2000001ff00 */
[----:B---3--:R-:W-:Y:S01]  /*8740*/  IMAD.U32 R4, RZ, RZ, UR4 ;  /* 0x00000004ff047e24 */ /* 0x008fe2000f8e00ff */
[----:B------:R-:W-:-:S04]  /*8750*/  MOV R5, UR5 ;  /* 0x0000000500057c02 */ /* 0x000fc80008000f00 */
[----:B------:R-:W-:-:S07]  /*8760*/  LEPC R20, `(.L_x_143) ;  /* 0x000000001014794e */ /* 0x000fce0000000000 */
[----:B-12---:R-:W-:Y:S05]  /*8770*/  CALL.ABS.NOINC R8 ;  /* 0x0000000008007343 */ /* 0x006fea0003c00000 */
.L_x_143:
        /* <DEDUP_REMOVED lines=10> */
.L_x_144:
        /* <DEDUP_REMOVED lines=10> */
.L_x_145:
[----:B------:R1:W2:Y:S01]  /*88c0*/  LDC.64 R8, c[0x4][R17] ;  /* 0x0100000011087b82 */ /* 0x0002a20000000a00 */
[----:B------:R-:W3:Y:S01]  /*88d0*/  LDCU.64 UR4, c[0x4][0xe0] ;  /* 0x01001c00ff0477ac */ /* 0x000ee20008000a00 */
[----:B------:R-:W-:Y:S01]  /*88e0*/  CS2R R6, SRZ ;  /* 0x0000000000067805 */ /* 0x000fe2000001ff00 */
[----:B---3--:R-:W-:Y:S01]  /*88f0*/  IMAD.U32 R4, RZ, RZ, UR4 ;  /* 0x00000004ff047e24 */ /* 0x008fe2000f8e00ff */
[----:B------:R-:W-:-:S04]  /*8900*/  MOV R5, UR5 ;  /* 0x0000000500057c02 */ /* 0x000fc80008000f00 */
[----:B------:R-:W-:-:S07]  /*8910*/  LEPC R20, `(.L_x_146) ;  /* 0x000000001014794e */ /* 0x000fce0000000000 */
[----:B-12---:R-:W-:Y:S05]  /*8920*/  CALL.ABS.NOINC R8 ;  /* 0x0000000008007343 */ /* 0x006fea0003c00000 */
.L_x_146:
[----:B------:R-:W-:Y:S01]  /*8930*/  HFMA2 R0, -RZ, RZ, 0, 3.0517578125e-05 ;  /* 0x00000200ff007431 */ /* 0x000fe200000001ff */
        /* <DEDUP_REMOVED lines=9> */
.L_x_147:
        /* <DEDUP_REMOVED lines=10> */
.L_x_148:
        /* <DEDUP_REMOVED lines=10> */
.L_x_149:
        /* <DEDUP_REMOVED lines=10> */
.L_x_150:
[----:B------:R1:W2:Y:S01]  /*8bb0*/  LDC.64 R8, c[0x4][R17] ;  /* 0x0100000011087b82 */ /* 0x0002a20000000a00 */
[----:B------:R-:W3:Y:S01]  /*8bc0*/  LDCU.64 UR4, c[0x4][0xe0] ;  /* 0x01001c00ff0477ac */ /* 0x000ee20008000a00 */
[----:B------:R-:W-:Y:S01]  /*8bd0*/  CS2R R6, SRZ ;  /* 0x0000000000067805 */ /* 0x000fe2000001ff00 */
[----:B---3--:R-:W-:Y:S01]  /*8be0*/  IMAD.U32 R4, RZ, RZ, UR4 ;  /* 0x00000004ff047e24 */ /* 0x008fe2000f8e00ff */
[----:B------:R-:W-:-:S04]  /*8bf0*/  MOV R5, UR5 ;  /* 0x0000000500057c02 */ /* 0x000fc80008000f00 */
[----:B------:R-:W-:-:S07]  /*8c00*/  LEPC R20, `(.L_x_151) ;  /* 0x000000001014794e */ /* 0x000fce0000000000 */
[----:B-12---:R-:W-:Y:S05]  /*8c10*/  CALL.ABS.NOINC R8 ;  /* 0x0000000008007343 */ /* 0x006fea0003c00000 */
.L_x_151:
[----:B------:R1:W-:Y:S01]  /*8c20*/  STL [R1], RZ ;  /* 0x000000ff01007387 */ /* 0x0003e20000100800 */
[----:B------:R1:W2:Y:S01]  /*8c30*/  LDC.64 R8, c[0x4][R17] ;  /* 0x0100000011087b82 */ /* 0x0002a20000000a00 */
[----:B------:R-:W3:Y:S01]  /*8c40*/  LDCU.64 UR4, c[0x4][0xc8] ;  /* 0x01001900ff0477ac */ /* 0x000ee20008000a00 */
[----:B------:R-:W-:Y:S02]  /*8c50*/  MOV R6, UR37 ;  /* 0x0000002500067c02 */ /* 0x000fe40008000f00 */
[----:B------:R-:W-:Y:S01]  /*8c60*/  MOV R7, UR36 ;  /* 0x0000002400077c02 */ /* 0x000fe20008000f00 */
[----:B---3--:R-:W-:Y:S02]  /*8c70*/  IMAD.U32 R4, RZ, RZ, UR4 ;  /* 0x00000004ff047e24 */ /* 0x008fe4000f8e00ff */
[----:B------:R-:W-:Y:S02]  /*8c80*/  IMAD.U32 R5, RZ, RZ, UR5 ;  /* 0x00000005ff057e24 */ /* 0x000fe4000f8e00ff */
[----:B------:R-:W-:-:S07]  /*8c90*/  LEPC R20, `(.L_x_152) ;  /* 0x000000001014794e */ /* 0x000fce0000000000 */
[----:B-12---:R-:W-:Y:S05]  /*8ca0*/  CALL.ABS.NOINC R8 ;  /* 0x0000000008007343 */ /* 0x006fea0003c00000 */
.L_x_152:
        /* <DEDUP_REMOVED lines=10> */
.L_x_153:
[----:B------:R1:W2:Y:S01]  /*8d50*/  LDC.64 R8, c[0x4][R17] ;  /* 0x0100000011087b82 */ /* 0x0002a20000000a00 */
[----:B------:R-:W3:Y:S01]  /*8d60*/  LDCU.64 UR4, c[0x4][0xe0] ;  /* 0x01001c00ff0477ac */ /* 0x000ee20008000a00 */
[----:B------:R-:W-:Y:S01]  /*8d70*/  CS2R R6, SRZ ;  /* 0x0000000000067805 */ /* 0x000fe2000001ff00 */
[----:B---3--:R-:W-:Y:S01]  /*8d80*/  IMAD.U32 R4, RZ, RZ, UR4 ;  /* 0x00000004ff047e24 */ /* 0x008fe2000f8e00ff */
[----:B------:R-:W-:-:S04]  /*8d90*/  MOV R5, UR5 ;  /* 0x0000000500057c02 */ /* 0x000fc80008000f00 */
[----:B------:R-:W-:-:S07]  /*8da0*/  LEPC R20, `(.L_x_154) ;  /* 0x000000001014794e */ /* 0x000fce0000000000 */
[----:B-12---:R-:W-:Y:S05]  /*8db0*/  CALL.ABS.NOINC R8 ;  /* 0x0000000008007343 */ /* 0x006fea0003c00000 */
.L_x_154:
[----:B------:R-:W-:Y:S01]  /*8dc0*/  HFMA2 R0, -RZ, RZ, 0, -0.0 ;  /* 0x00008000ff007431 */ /* 0x000fe200000001ff */
        /* <DEDUP_REMOVED lines=9> */
.L_x_155:
        /* <DEDUP_REMOVED lines=10> */
.L_x_156:
        /* <DEDUP_REMOVED lines=10> */
.L_x_157:
        /* <DEDUP_REMOVED lines=10> */
.L_x_98:
[----:B------:R-:W-:Y:S05]  /*9040*/  BSYNC.RECONVERGENT B6 ;  /* 0x0000000000067941 */ /* 0x000fea0003800200 */
.L_x_97:
[----:B------:R-:W2:Y:S01]  /*9050*/  S2R R5, SR_TID.X ;  /* 0x0000000000057919 */ /* 0x000ea20000002100 */
[----:B------:R-:W-:Y:S01]  /*9060*/  MOV R4, 0x400 ;  /* 0x0000040000047802 */ /* 0x000fe20000000f00 */
[----:B------:R-:W3:Y:S01]  /*9070*/  LDCU.64 UR4, c[0x0][0x880] ;  /* 0x00011000ff0477ac */ /* 0x000ee20008000a00 */
[----:B-1----:R-:W1:Y:S01]  /*9080*/  S2R R3, SR_CgaCtaId ;  /* 0x0000000000037919 */ /* 0x002e620000008800 */
[----:B------:R-:W4:Y:S01]  /*9090*/  S2R R0, SR_SWINHI ;  /* 0x0000000000007919 */ /* 0x000f220000002f00 */
[----:B---3--:R-:W-:-:S04]  /*90a0*/  ISETP.NE.U32.AND P5, PT, RZ, UR4, PT ;  /* 0x00000004ff007c0c */ /* 0x008fc8000bfa5070 */
[----:B------:R-:W-:Y:S01]  /*90b0*/  ISETP.NE.AND.EX P5, PT, RZ, UR5, PT, P5 ;  /* 0x00000005ff007c0c */ /* 0x000fe2000bfa5350 */
[----:B--2---:R-:W-:Y:S01]  /*90c0*/  IMAD.SHL.U32 R5, R5, 0x2, RZ ;  /* 0x0000000205057824 */ /* 0x004fe200078e00ff */
[----:B-1----:R-:W-:-:S04]  /*90d0*/  LEA R3, R3, R4, 0x18 ;  /* 0x0000000403037211 */ /* 0x002fc800078ec0ff */
[----:B------:R-:W-:Y:S02]  /*90e0*/  LOP3.LUT R5, R5, 0xfe, RZ, 0xc0, !PT ;  /* 0x000000fe05057812 */ /* 0x000fe400078ec0ff */
[----:B------:R-:W-:Y:S02]  /*90f0*/  MOV R42, R3 ;  /* 0x00000003002a7202 */ /* 0x000fe40000000f00 */
[----:B----4-:R-:W-:-:S03]  /*9100*/  MOV R43, R0 ;  /* 0x00000000002b7202 */ /* 0x010fc60000000f00 */
[----:B------:R-:W-:-:S04]  /*9110*/  IMAD.WIDE.U32 R42, R5, 0x2, R42 ;  /* 0x00000002052a7825 */ /* 0x000fc800078e002a */
[C---:B------:R-:W-:Y:S01]  /*9120*/  VIADD R3, R42.reuse, 0x50000 ;  /* 0x000500002a037836 */ /* 0x040fe20000000000 */
[C---:B------:R-:W-:Y:S02]  /*9130*/  IADD3 R9, P0, PT, R42.reuse, 0x50200, RZ ;  /* 0x000502002a097810 */ /* 0x040fe40007f1e0ff */
[C---:B------:R-:W-:Y:S02]  /*9140*/  IADD3 R7, P1, PT, R42.reuse, 0x51000, RZ ;  /* 0x000510002a077810 */ /* 0x040fe40007f3e0ff */
[C---:B------:R-:W-:Y:S01]  /*9150*/  IADD3 R5, P2, PT, R42.reuse, 0x51200, RZ ;  /* 0x000512002a057810 */ /* 0x040fe20007f5e0ff */
[--C-:B------:R-:W-:Y:S01]  /*9160*/  IMAD.X R89, RZ, RZ, R43.reuse, P0 ;  /* 0x000000ffff597224 */ /* 0x100fe200000e062b */
[----:B------:R-:W-:Y:S01]  /*9170*/  IADD3 RZ, P3, PT, R42, 0x50000, RZ ;  /* 0x000500002aff7810 */ /* 0x000fe20007f7e0ff */
[--C-:B------:R-:W-:Y:S02]  /*9180*/  IMAD.X R17, RZ, RZ, R43.reuse, P1 ;  /* 0x000000ffff117224 */ /* 0x100fe400008e062b */
[----:B------:R-:W-:Y:S01]  /*9190*/  IMAD.X R15, RZ, RZ, R43, P2 ;  /* 0x000000ffff0f7224 */ /* 0x000fe200010e062b */
[----:B------:R-:W-:Y:S01]  /*91a0*/  SHF.R.U64 R6, R9, 0x3, R89 ;  /* 0x0000000309067819 */ /* 0x000fe20000001259 */
[----:B------:R-:W-:Y:S01]  /*91b0*/  IMAD.X R19, RZ, RZ, R43, P3 ;  /* 0x000000ffff137224 */ /* 0x000fe200018e062b */
[----:B------:R-:W-:-:S02]  /*91c0*/  SHF.R.U64 R4, R7, 0x3, R17 ;  /* 0x0000000307047819 */ /* 0x000fc40000001211 */
[----:B------:R-:W-:Y:S02]  /*91d0*/  LOP3.LUT R88, R9, 0x70, R6, 0x78, !PT ;  /* 0x0000007009587812 */ /* 0x000fe400078e7806 */
[----:B------:R-:W-:Y:S02]  /*91e0*/  IADD3 R9, P0, PT, R42, 0x52000, RZ ;  /* 0x000520002a097810 */ /* 0x000fe40007f1e0ff */
[----:B------:R-:W-:Y:S02]  /*91f0*/  SHF.R.U64 R0, R5, 0x3, R15 ;  /* 0x0000000305007819 */ /* 0x000fe4000000120f */
[----:B------:R-:W-:Y:S01]  /*9200*/  LOP3.LUT R16, R7, 0x70, R4, 0x78, !PT ;  /* 0x0000007007107812 */ /* 0x000fe200078e7804 */
[----:B------:R-:W-:Y:S01]  /*9210*/  IMAD.X R13, RZ, RZ, R43, P0 ;  /* 0x000000ffff0d7224 */ /* 0x000fe200000e062b */
[----:B------:R-:W-:Y:S02]  /*9220*/  SHF.R.U64 R8, R3, 0x3, R19 ;  /* 0x0000000303087819 */ /* 0x000fe40000001213 */
[----:B------:R-:W-:-:S02]  /*9230*/  LOP3.LUT R14, R5, 0x70, R0, 0x78, !PT ;  /* 0x00000070050e7812 */ /* 0x000fc400078e7800 */
[C---:B------:R-:W-:Y:S02]  /*9240*/  IADD3 R7, P1, PT, R42.reuse, 0x52200, RZ ;  /* 0x000522002a077810 */ /* 0x040fe40007f3e0ff */
[C---:B------:R-:W-:Y:S02]  /*9250*/  IADD3 R5, P2, PT, R42.reuse, 0x53000, RZ ;  /* 0x000530002a057810 */ /* 0x040fe40007f5e0ff */
[----:B------:R-:W-:Y:S01]  /*9260*/  LOP3.LUT R18, R3, 0x70, R8, 0x78, !PT ;  /* 0x0000007003127812 */ /* 0x000fe200078e7808 */
[----:B------:R-:W-:Y:S01]  /*9270*/  IMAD.X R87, RZ, RZ, R43, P1 ;  /* 0x000000ffff577224 */ /* 0x000fe200008e062b */
[C---:B------:R-:W-:Y:S01]  /*9280*/  SHF.R.U64 R8, R9.reuse, 0x3, R13 ;  /* 0x0000000309087819 */ /* 0x040fe2000000120d */
[----:B------:R-:W-:Y:S01]  /*9290*/  IMAD.X R11, RZ, RZ, R43, P2 ;  /* 0x000000ffff0b7224 */ /* 0x000fe200010e062b */
[----:B------:R-:W-:Y:S01]  /*92a0*/  IADD3 R3, P3, PT, R42, 0x53200, RZ ;  /* 0x000532002a037810 */ /* 0x000fe20007f7e0ff */
[----:B------:R1:W-:Y:S01]  /*92b0*/  ST.E desc[UR44][R18.64], RZ ;  /* 0x000000ff12007985 */ /* 0x0003e2000c10192c */
[----:B------:R-:W-:-:S02]  /*92c0*/  LOP3.LUT R12, R9, 0x70, R8, 0x78, !PT ;  /* 0x00000070090c7812 */ /* 0x000fc400078e7808 */
[----:B------:R-:W-:Y:S01]  /*92d0*/  SHF.R.U64 R6, R7, 0x3, R87 ;  /* 0x0000000307067819 */ /* 0x000fe20000001257 */
[----:B------:R-:W-:Y:S01]  /*92e0*/  IMAD.X R71, RZ, RZ, R43, P3 ;  /* 0x000000ffff477224 */ /* 0x000fe200018e062b */
[C---:B------:R-:W-:Y:S01]  /*92f0*/  IADD3 R9, P0, PT, R42.reuse, 0x54000, RZ ;  /* 0x000540002a097810 */ /* 0x040fe20007f1e0ff */
[----:B------:R-:W-:Y:S01]  /*9300*/  ST.E desc[UR44][R88.64], RZ ;  /* 0x000000ff58007985 */ /* 0x000fe2000c10192c */
[----:B------:R-:W-:Y:S02]  /*9310*/  SHF.R.U64 R4, R5, 0x3, R11 ;  /* 0x0000000305047819 */ /* 0x000fe4000000120b */
[----:B------:R-:W-:Y:S01]  /*9320*/  LOP3.LUT R86, R7, 0x70, R6, 0x78, !PT ;  /* 0x0000007007567812 */ /* 0x000fe200078e7806 */
[----:B------:R-:W-:Y:S01]  /*9330*/  IMAD.X R69, RZ, RZ, R43, P0 ;  /* 0x000000ffff457224 */ /* 0x000fe200000e062b */
[----:B------:R-:W-:Y:S01]  /*9340*/  LOP3.LUT R10, R5, 0x70, R4, 0x78, !PT ;  /* 0x00000070050a7812 */ /* 0x000fe200078e7804 */
[----:B------:R2:W-:Y:S01]  /*9350*/  ST.E desc[UR44][R16.64], RZ ;  /* 0x000000ff10007985 */ /* 0x0005e2000c10192c */
[----:B------:R-:W-:-:S02]  /*9360*/  IADD3 R7, P1, PT, R42, 0x54200, RZ ;  /* 0x000542002a077810 */ /* 0x000fc40007f3e0ff */
[C---:B------:R-:W-:Y:S01]  /*9370*/  SHF.R.U64 R0, R3.reuse, 0x3, R71 ;  /* 0x0000000303007819 */ /* 0x040fe20000001247 */
[----:B------:R3:W-:Y:S01]  /*9380*/  ST.E desc[UR44][R14.64], RZ ;  /* 0x000000ff0e007985 */ /* 0x0007e2000c10192c */
[C---:B------:R-:W-:Y:S01]  /*9390*/  IADD3 R5, P2, PT, R42.reuse, 0x55000, RZ ;  /* 0x000550002a057810 */ /* 0x040fe20007f5e0ff */
[----:B------:R-:W-:Y:S01]  /*93a0*/  IMAD.X R85, RZ, RZ, R43, P1 ;  /* 0x000000ffff557224 */ /* 0x000fe200008e062b */
[----:B------:R-:W-:Y:S01]  /*93b0*/  LOP3.LUT R70, R3, 0x70, R0, 0x78, !PT ;  /* 0x0000007003467812 */ /* 0x000fe200078e7800 */
[----:B------:R4:W-:Y:S01]  /*93c0*/  ST.E desc[UR44][R12.64], RZ ;  /* 0x000000ff0c007985 */ /* 0x0009e2000c10192c */
[C---:B------:R-:W-:Y:S01]  /*93d0*/  SHF.R.U64 R8, R9.reuse, 0x3, R69 ;  /* 0x0000000309087819 */ /* 0x040fe20000001245 */
[----:B------:R-:W-:Y:S01]  /*93e0*/  IMAD.X R67, RZ, RZ, R43, P2 ;  /* 0x000000ffff437224 */ /* 0x000fe200010e062b */
[----:B------:R-:W-:Y:S01]  /*93f0*/  IADD3 R3, P3, PT, R42, 0x55200, RZ ;  /* 0x000552002a037810 */ /* 0x000fe20007f7e0ff */
[----:B------:R-:W-:Y:S01]  /*9400*/  ST.E desc[UR44][R86.64], RZ ;  /* 0x000000ff56007985 */ /* 0x000fe2000c10192c */
[----:B------:R-:W-:-:S02]  /*9410*/  LOP3.LUT R68, R9, 0x70, R8, 0x78, !PT ;  /* 0x0000007009447812 */ /* 0x000fc400078e7808 */
[----:B------:R-:W-:Y:S01]  /*9420*/  SHF.R.U64 R6, R7, 0x3, R85 ;  /* 0x0000000307067819 */ /* 0x000fe20000001255 */
[----:B------:R-:W-:Y:S01]  /*9430*/  IMAD.X R83, RZ, RZ, R43, P3 ;  /* 0x000000ffff537224 */ /* 0x000fe200018e062b */
[C---:B------:R-:W-:Y:S01]  /*9440*/  IADD3 R9, P0, PT, R42.reuse, 0x56000, RZ ;  /* 0x000560002a097810 */ /* 0x040fe20007f1e0ff */
[----:B------:R5:W-:Y:S01]  /*9450*/  ST.E desc[UR44][R10.64], RZ ;  /* 0x000000ff0a007985 */ /* 0x000be2000c10192c */
        /* <DEDUP_REMOVED lines=11> */
[----:B------:R-:W-:Y:S01]  /*9510*/  ST.E desc[UR44][R84.64], RZ ;  /* 0x000000ff54007985 */ /* 0x000fe2000c10192c */
        /* <DEDUP_REMOVED lines=33> */
[----:B------:R-:W-:Y:S02]  /*9730*/  LOP3.LUT R62, R5, 0x70, R4, 0x78, !PT ;  /* 0x00000070053e7812 */ /* 0x000fe400078e7804 */
[----:B------:R-:W-:Y:S01]  /*9740*/  IADD3 R7, P1, PT, R42, 0x5a200, RZ ;  /* 0x0005a2002a077810 */ /* 0x000fe20007f3e0ff */
[----:B------:R5:W-:Y:S01]  /*9750*/  ST.E desc[UR44][R64.64], RZ ;  /* 0x000000ff40007985 */ /* 0x000be2000c10192c */
[----:B------:R-:W-:-:S02]  /*9760*/  SHF.R.U64 R0, R3, 0x3, R61 ;  /* 0x0000000303007819 */ /* 0x000fc4000000123d */
[C---:B------:R-:W-:Y:S01]  /*9770*/  IADD3 R5, P2, PT, R42.reuse, 0x5b000, RZ ;  /* 0x0005b0002a057810 */ /* 0x040fe20007f5e0ff */
[----:B------:R-:W-:Y:S01]  /*9780*/  IMAD.X R53, RZ, RZ, R43, P1 ;  /* 0x000000ffff357224 */ /* 0x000fe200008e062b */
[----:B------:R-:W-:Y:S01]  /*9790*/  LOP3.LUT R60, R3, 0x70, R0, 0x78, !PT ;  /* 0x00000070033c7812 */ /* 0x000fe200078e7800 */
[----:B------:R5:W-:Y:S01]  /*97a0*/  ST.E desc[UR44][R62.64], RZ ;  /* 0x000000ff3e007985 */ /* 0x000be2000c10192c */
[C---:B------:R-:W-:Y:S01]  /*97b0*/  SHF.R.U64 R8, R9.reuse, 0x3, R55 ;  /* 0x0000000309087819 */ /* 0x040fe20000001237 */
[----:B------:R-:W-:Y:S01]  /*97c0*/  IMAD.X R51, RZ, RZ, R43, P2 ;  /* 0x000000ffff337224 */ /* 0x000fe200010e062b */
[C---:B------:R-:W-:Y:S01]  /*97d0*/  IADD3 R3, P3, PT, R42.reuse, 0x5b200, RZ ;  /* 0x0005b2002a037810 */ /* 0x040fe20007f7e0ff */
[----:B------:R5:W-:Y:S01]  /*97e0*/  ST.E desc[UR44][R60.64], RZ ;  /* 0x000000ff3c007985 */ /* 0x000be2000c10192c */
[----:B------:R-:W-:Y:S02]  /*97f0*/  LOP3.LUT R54, R9, 0x70, R8, 0x78, !PT ;  /* 0x0000007009367812 */ /* 0x000fe400078e7808 */
[----:B------:R-:W-:Y:S01]  /*9800*/  SHF.R.U64 R6, R7, 0x3, R53 ;  /* 0x0000000307067819 */ /* 0x000fe20000001235 */
[----:B------:R-:W-:Y:S01]  /*9810*/  IMAD.X R49, RZ, RZ, R43, P3 ;  /* 0x000000ffff317224 */ /* 0x000fe200018e062b */
[----:B------:R-:W-:Y:S01]  /*9820*/  IADD3 R9, P0, PT, R42, 0x5c000, RZ ;  /* 0x0005c0002a097810 */ /* 0x000fe20007f1e0ff */
[----:B------:R5:W-:Y:S01]  /*9830*/  ST.E desc[UR44][R54.64], RZ ;  /* 0x000000ff36007985 */ /* 0x000be2000c10192c */
[----:B------:R-:W-:-:S02]  /*9840*/  SHF.R.U64 R4, R5, 0x3, R51 ;  /* 0x0000000305047819 */ /* 0x000fc40000001233 */
[----:B------:R-:W-:Y:S01]  /*9850*/  LOP3.LUT R52, R7, 0x70, R6, 0x78, !PT ;  /* 0x0000007007347812 */ /* 0x000fe200078e7806 */
[----:B------:R-:W-:Y:S01]  /*9860*/  IMAD.X R47, RZ, RZ, R43, P0 ;  /* 0x000000ffff2f7224 */ /* 0x000fe200000e062b */
[----:B------:R-:W-:Y:S02]  /*9870*/  LOP3.LUT R50, R5, 0x70, R4, 0x78, !PT ;  /* 0x0000007005327812 */ /* 0x000fe400078e7804 */
[C---:B------:R-:W-:Y:S01]  /*9880*/  IADD3 R7, P1, PT, R42.reuse, 0x5c200, RZ ;  /* 0x0005c2002a077810 */ /* 0x040fe20007f3e0ff */
[----:B------:R5:W-:Y:S01]  /*9890*/  ST.E desc[UR44][R52.64], RZ ;  /* 0x000000ff34007985 */ /* 0x000be2000c10192c */
[C---:B------:R-:W-:Y:S02]  /*98a0*/  SHF.R.U64 R0, R3.reuse, 0x3, R49 ;  /* 0x0000000303007819 */ /* 0x040fe40000001231 */
        /* <DEDUP_REMOVED lines=55> */
[----:B-1----:R-:W-:Y:S01]  /*9c20*/  IMAD.X R19, RZ, RZ, R43, P0 ;  /* 0x000000ffff137224 */ /* 0x002fe200000e062b */
        /* <DEDUP_REMOVED lines=9> */
[----:B--2---:R-:W-:Y:S01]  /*9cc0*/  IMAD.X R17, RZ, RZ, R43, P0 ;  /* 0x000000ffff117224 */ /* 0x004fe200000e062b */
[C---:B------:R-:W-:Y:S01]  /*9cd0*/  IADD3 R3, P1, PT, R42.reuse, 0x53600, RZ ;  /* 0x000536002a037810 */ /* 0x040fe20007f3e0ff */
[----:B------:R2:W-:Y:S01]  /*9ce0*/  ST.E desc[UR44][R20.64], RZ ;  /* 0x000000ff14007985 */ /* 0x0005e2000c10192c */
[----:B------:R-:W-:Y:S02]  /*9cf0*/  LOP3.LUT R18, R9, 0x70, R4, 0x78, !PT ;  /* 0x0000007009127812 */ /* 0x000fe400078e7804 */
[----:B------:R-:W-:Y:S01]  /*9d00*/  SHF.R.U64 R0, R7, 0x3, R91 ;  /* 0x0000000307007819 */ /* 0x000fe2000000125b */
[----:B---3--:R-:W-:Y:S01]  /*9d10*/  IMAD.X R15, RZ, RZ, R43, P1 ;  /* 0x000000ffff0f7224 */ /* 0x008fe200008e062b */
[----:B------:R-:W-:Y:S01]  /*9d20*/  IADD3 R9, P0, PT, R42, 0x54400, RZ ;  /* 0x000544002a097810 */ /* 0x000fe20007f1e0ff */
[----:B------:R3:W-:Y:S01]  /*9d30*/  ST.E desc[UR44][R18.64], RZ ;  /* 0x000000ff12007985 */ /* 0x0007e2000c10192c */
[----:B------:R-:W-:-:S02]  /*9d40*/  SHF.R.U64 R4, R5, 0x3, R17 ;  /* 0x0000000305047819 */ /* 0x000fc40000001211 */
[----:B------:R-:W-:Y:S01]  /*9d50*/  LOP3.LUT R90, R7, 0x70, R0, 0x78, !PT ;  /* 0x00000070075a7812 */ /* 0x000fe200078e7800 */
[----:B----4-:R-:W-:Y:S01]  /*9d60*/  IMAD.X R13, RZ, RZ, R43, P0 ;  /* 0x000000ffff0d7224 */ /* 0x010fe200000e062b */
[----:B------:R-:W-:Y:S02]  /*9d70*/  LOP3.LUT R16, R5, 0x70, R4, 0x78, !PT ;  /* 0x0000007005107812 */ /* 0x000fe400078e7804 */
[C---:B------:R-:W-:Y:S01]  /*9d80*/  IADD3 R7, P1, PT, R42.reuse, 0x54600, RZ ;  /* 0x000546002a077810 */ /* 0x040fe20007f3e0ff */
[----:B------:R-:W-:Y:S01]  /*9d90*/  ST.E desc[UR44][R90.64], RZ ;  /* 0x000000ff5a007985 */ /* 0x000fe2000c10192c */
[C---:B------:R-:W-:Y:S02]  /*9da0*/  SHF.R.U64 R0, R3.reuse, 0x3, R15 ;  /* 0x0000000303007819 */ /* 0x040fe4000000120f */
[C---:B------:R-:W-:Y:S01]  /*9db0*/  IADD3 R5, P0, PT, R42.reuse, 0x55400, RZ ;  /* 0x000554002a057810 */ /* 0x040fe20007f1e0ff */
[----:B------:R-:W-:Y:S01]  /*9dc0*/  IMAD.X R89, RZ, RZ, R43, P1 ;  /* 0x000000ffff597224 */ /* 0x000fe200008e062b */
[----:B------:R-:W-:Y:S01]  /*9dd0*/  LOP3.LUT R14, R3, 0x70, R0, 0x78, !PT ;  /* 0x00000070030e7812 */ /* 0x000fe200078e7800 */
[----:B------:R4:W-:Y:S01]  /*9de0*/  ST.E desc[UR44][R16.64], RZ ;  /* 0x000000ff10007985 */ /* 0x0009e2000c10192c */
[C---:B------:R-:W-:Y:S01]  /*9df0*/  SHF.R.U64 R4, R9.reuse, 0x3, R13 ;  /* 0x0000000309047819 */ /* 0x040fe2000000120d */
[----:B-----5:R-:W-:Y:S01]  /*9e00*/  IMAD.X R11, RZ, RZ, R43, P0 ;  /* 0x000000ffff0b7224 */ /* 0x020fe200000e062b */
        /* <DEDUP_REMOVED lines=12> */
[----:B------:R-:W-:Y:S01]  /*9ed0*/  ST.E desc[UR44][R88.64], RZ ;  /* 0x000000ff58007985 */ /* 0x000fe2000c10192c */
        /* <DEDUP_REMOVED lines=126> */
[----:B-1----:R-:W-:Y:S01]  /*a6c0*/  IMAD.X R27, RZ, RZ, R43, P0 ;  /* 0x000000ffff1b7224 */ /* 0x002fe200000e062b */
        /* <DEDUP_REMOVED lines=9> */
[----:B--2---:R-:W-:Y:S01]  /*a760*/  IMAD.X R21, RZ, RZ, R43, P0 ;  /* 0x000000ffff157224 */ /* 0x004fe200000e062b */
[----:B------:R-:W-:Y:S02]  /*a770*/  LOP3.LUT R26, R5, 0x70, R4, 0x78, !PT ;  /* 0x00000070051a7812 */ /* 0x000fe400078e7804 */
[C---:B------:R-:W-:Y:S01]  /*a780*/  IADD3 R7, P1, PT, R42.reuse, 0x54a00, RZ ;  /* 0x00054a002a077810 */ /* 0x040fe20007f3e0ff */
[----:B------:R2:W-:Y:S01]  /*a790*/  ST.E desc[UR44][R28.64], RZ ;  /* 0x000000ff1c007985 */ /* 0x0005e2000c10192c */
[C---:B------:R-:W-:Y:S02]  /*a7a0*/  SHF.R.U64 R0, R3.reuse, 0x3, R25 ;  /* 0x0000000303007819 */ /* 0x040fe40000001219 */
[C---:B------:R-:W-:Y:S01]  /*a7b0*/  IADD3 R5, P0, PT, R42.reuse, 0x55800, RZ ;  /* 0x000558002a057810 */ /* 0x040fe20007f1e0ff */
[----:B---3--:R-:W-:Y:S01]  /*a7c0*/  IMAD.X R19, RZ, RZ, R43, P1 ;  /* 0x000000ffff137224 */ /* 0x008fe200008e062b */
[----:B------:R-:W-:Y:S01]  /*a7d0*/  LOP3.LUT R24, R3, 0x70, R0, 0x78, !PT ;  /* 0x0000007003187812 */ /* 0x000fe200078e7800 */
[----:B------:R3:W-:Y:S01]  /*a7e0*/  ST.E desc[UR44][R26.64], RZ ;  /* 0x000000ff1a007985 */ /* 0x0007e2000c10192c */
[C---:B------:R-:W-:Y:S01]  /*a7f0*/  SHF.R.U64 R4, R9.reuse, 0x3, R21 ;  /* 0x0000000309047819 */ /* 0x040fe20000001215 */
[----:B----4-:R-:W-:Y:S01]  /*a800*/  IMAD.X R17, RZ, RZ, R43, P0 ;  /* 0x000000ffff117224 */ /* 0x010fe200000e062b */
[----:B------:R-:W-:Y:S01]  /*a810*/  IADD3 R3, P1, PT, R42, 0x55a00, RZ ;  /* 0x00055a002a037810 */ /* 0x000fe20007f3e0ff */
[----:B------:R4:W-:Y:S01]  /*a820*/  ST.E desc[UR44][R24.64], RZ ;  /* 0x000000ff18007985 */ /* 0x0009e2000c10192c */
[----:B------:R-:W-:-:S02]  /*a830*/  LOP3.LUT R20, R9, 0x70, R4, 0x78, !PT ;  /* 0x0000007009147812 */ /* 0x000fc400078e7804 */
[----:B------:R-:W-:Y:S01]  /*a840*/  SHF.R.U64 R0, R7, 0x3, R19 ;  /* 0x0000000307007819 */ /* 0x000fe20000001213 */
[----:B-----5:R-:W-:Y:S01]  /*a850*/  IMAD.X R15, RZ, RZ, R43, P1 ;  /* 0x000000ffff0f7224 */ /* 0x020fe200008e062b */
        /* <DEDUP_REMOVED lines=56> */
[----:B------:R-:W-:Y:S01]  /*abe0*/  ST.E desc[UR44][R88.64], RZ ;  /* 0x000000ff58007985 */ /* 0x000fe2000c10192c */
        /* <DEDUP_REMOVED lines=87> */
[----:B-1----:R-:W-:Y:S01]  /*b160*/  IMAD.X R33, RZ, RZ, R43, P0 ;  /* 0x000000ffff217224 */ /* 0x002fe200000e062b */
        /* <DEDUP_REMOVED lines=9> */
[----:B--2---:R-:W-:Y:S01]  /*b200*/  IMAD.X R29, RZ, RZ, R43, P0 ;  /* 0x000000ffff1d7224 */ /* 0x004fe200000e062b */
[----:B------:R-:W-:Y:S01]  /*b210*/  IADD3 R3, P1, PT, R42, 0x55e00, RZ ;  /* 0x00055e002a037810 */ /* 0x000fe20007f3e0ff */
[----:B------:R1:W-:Y:S01]  /*b220*/  ST.E desc[UR44][R34.64], RZ ;  /* 0x000000ff22007985 */ /* 0x0003e2000c10192c */
[----:B------:R-:W-:-:S02]  /*b230*/  LOP3.LUT R32, R9, 0x70, R4, 0x78, !PT ;  /* 0x0000007009207812 */ /* 0x000fc400078e7804 */
[----:B------:R-:W-:Y:S01]  /*b240*/  SHF.R.U64 R0, R7, 0x3, R31 ;  /* 0x0000000307007819 */ /* 0x000fe2000000121f */
[----:B---3--:R-:W-:Y:S01]  /*b250*/  IMAD.X R27, RZ, RZ, R43, P1 ;  /* 0x000000ffff1b7224 */ /* 0x008fe200008e062b */
[C---:B------:R-:W-:Y:S01]  /*b260*/  IADD3 R9, P0, PT, R42.reuse, 0x56c00, RZ ;  /* 0x00056c002a097810 */ /* 0x040fe20007f1e0ff */
[----:B------:R1:W-:Y:S01]  /*b270*/  ST.E desc[UR44][R32.64], RZ ;  /* 0x000000ff20007985 */ /* 0x0003e2000c10192c */
[----:B------:R-:W-:Y:S02]  /*b280*/  SHF.R.U64 R4, R5, 0x3, R29 ;  /* 0x0000000305047819 */ /* 0x000fe4000000121d */
[----:B------:R-:W-:Y:S01]  /*b290*/  LOP3.LUT R30, R7, 0x70, R0, 0x78, !PT ;  /* 0x00000070071e7812 */ /* 0x000fe200078e7800 */
[----:B----4-:R-:W-:Y:S01]  /*b2a0*/  IMAD.X R25, RZ, RZ, R43, P0 ;  /* 0x000000ffff197224 */ /* 0x010fe200000e062b */
[----:B------:R-:W-:Y:S02]  /*b2b0*/  LOP3.LUT R28, R5, 0x70, R4, 0x78, !PT ;  /* 0x00000070051c7812 */ /* 0x000fe400078e7804 */
[----:B------:R-:W-:Y:S01]  /*b2c0*/  IADD3 R7, P1, PT, R42, 0x56e00, RZ ;  /* 0x00056e002a077810 */ /* 0x000fe20007f3e0ff */
[----:B------:R1:W-:Y:S01]  /*b2d0*/  ST.E desc[UR44][R30.64], RZ ;  /* 0x000000ff1e007985 */ /* 0x0003e2000c10192c */
[----:B------:R-:W-:-:S02]  /*b2e0*/  SHF.R.U64 R0, R3, 0x3, R27 ;  /* 0x0000000303007819 */ /* 0x000fc4000000121b */
[C---:B------:R-:W-:Y:S01]  /*b2f0*/  IADD3 R5, P0, PT, R42.reuse, 0x57c00, RZ ;  /* 0x00057c002a057810 */ /* 0x040fe20007f1e0ff */
[--C-:B-----5:R-:W-:Y:S01]  /*b300*/  IMAD.X R21, RZ, RZ, R43.reuse, P1 ;  /* 0x000000ffff157224 */ /* 0x120fe200008e062b */
[----:B------:R-:W-:Y:S01]  /*b310*/  LOP3.LUT R26, R3, 0x70, R0, 0x78, !PT ;  /* 0x00000070031a7812 */ /* 0x000fe200078e7800 */
[----:B------:R1:W-:Y:S01]  /*b320*/  ST.E desc[UR44][R28.64], RZ ;  /* 0x000000ff1c007985 */ /* 0x0003e2000c10192c */
[----:B------:R-:W-:Y:S01]  /*b330*/  IADD3 R3, P1, PT, R42, 0x57e00, RZ ;  /* 0x00057e002a037810 */ /* 0x000fe20007f3e0ff */
[----:B------:R-:W-:Y:S01]  /*b340*/  IMAD.X R19, RZ, RZ, R43, P0 ;  /* 0x000000ffff137224 */ /* 0x000fe200000e062b */
[----:B------:R-:W-:Y:S01]  /*b350*/  SHF.R.U64 R4, R9, 0x3, R25 ;  /* 0x0000000309047819 */ /* 0x000fe20000001219 */
[----:B------:R1:W-:Y:S01]  /*b360*/  ST.E desc[UR44][R26.64], RZ ;  /* 0x000000ff1a007985 */ /* 0x0003e2000c10192c */
[----:B------:R-:W-:Y:S01]  /*b370*/  SHF.R.U64 R0, R7, 0x3, R21 ;  /* 0x0000000307007819 */ /* 0x000fe20000001215 */
[----:B------:R-:W-:Y:S01]  /*b380*/  IMAD.X R17, RZ, RZ, R43, P1 ;  /* 0x000000ffff117224 */ /* 0x000fe200008e062b */
[----:B------:R-:W-:-:S02]  /*b390*/  LOP3.LUT R24, R9, 0x70, R4, 0x78, !PT ;  /* 0x0000007009187812 */ /* 0x000fc400078e7804 */
[C---:B------:R-:W-:Y:S02]  /*b3a0*/  IADD3 R14, P0, PT, R42.reuse, 0x58c00, RZ ;  /* 0x00058c002a0e7810 */ /* 0x040fe40007f1e0ff */
[----:B------:R-:W-:Y:S01]  /*b3b0*/  SHF.R.U64 R4, R5, 0x3, R19 ;  /* 0x0000000305047819 */ /* 0x000fe20000001213 */
[----:B------:R1:W-:Y:S01]  /*b3c0*/  ST.E desc[UR44][R24.64], RZ ;  /* 0x000000ff18007985 */ /* 0x0003e2000c10192c */
[----:B------:R-:W-:Y:S01]  /*b3d0*/  LOP3.LUT R20, R7, 0x70, R0, 0x78, !PT ;  /* 0x0000007007147812 */ /* 0x000fe200078e7800 */
[----:B------:R-:W-:Y:S01]  /*b3e0*/  IMAD.X R15, RZ, RZ, R43, P0 ;  /* 0x000000ffff0f7224 */ /* 0x000fe200000e062b */
[----:B------:R-:W-:Y:S02]  /*b3f0*/  LOP3.LUT R18, R5, 0x70, R4, 0x78, !PT ;  /* 0x0000007005127812 */ /* 0x000fe400078e7804 */
[----:B------:R-:W-:Y:S01]  /*b400*/  IADD3 R7, P1, PT, R42, 0x58e00, RZ ;  /* 0x00058e002a077810 */ /* 0x000fe20007f3e0ff */
[----:B------:R1:W-:Y:S01]  /*b410*/  ST.E desc[UR44][R20.64], RZ ;  /* 0x000000ff14007985 */ /* 0x0003e2000c10192c */
[----:B------:R-:W-:-:S02]  /*b420*/  SHF.R.U64 R0, R3, 0x3, R17 ;  /* 0x0000000303007819 */ /* 0x000fc40000001211 */
[C---:B------:R-:W-:Y:S01]  /*b430*/  IADD3 R5, P0, PT, R42.reuse, 0x59c00, RZ ;  /* 0x00059c002a057810 */ /* 0x040fe20007f1e0ff */
[--C-:B------:R-:W-:Y:S01]  /*b440*/  IMAD.X R13, RZ, RZ, R43.reuse, P1 ;  /* 0x000000ffff0d7224 */ /* 0x100fe200008e062b */
[----:B------:R-:W-:Y:S01]  /*b450*/  LOP3.LUT R16, R3, 0x70, R0, 0x78, !PT ;  /* 0x0000007003107812 */ /* 0x000fe200078e7800 */
[----:B------:R1:W-:Y:S01]  /*b460*/  ST.E desc[UR44][R18.64], RZ ;  /* 0x000000ff12007985 */ /* 0x0003e2000c10192c */
[C---:B------:R-:W-:Y:S01]  /*b470*/  IADD3 R3, P1, PT, R42.reuse, 0x59e00, RZ ;  /* 0x00059e002a037810 */ /* 0x040fe20007f3e0ff */
[----:B------:R-:W-:Y:S01]  /*b480*/  IMAD.X R11, RZ, RZ, R43, P0 ;  /* 0x000000ffff0b7224 */ /* 0x000fe200000e062b */
[----:B------:R-:W-:Y:S01]  /*b490*/  SHF.R.U64 R0, R7, 0x3, R13 ;  /* 0x0000000307007819 */ /* 0x000fe2000000120d */
[----:B------:R1:W-:Y:S01]  /*b4a0*/  ST.E desc[UR44][R16.64], RZ ;  /* 0x000000ff10007985 */ /* 0x0003e2000c10192c */
[----:B------:R-:W-:Y:S01]  /*b4b0*/  IADD3 R6, P0, PT, R42, 0x5ac00, RZ ;  /* 0x0005ac002a067810 */ /* 0x000fe20007f1e0ff */
[----:B------:R-:W-:Y:S01]  /*b4c0*/  IMAD.X R9, RZ, RZ, R43, P1 ;  /* 0x000000ffff097224 */ /* 0x000fe200008e062b */
[----:B------:R-:W-:-:S02]  /*b4d0*/  SHF.R.U64 R4, R5, 0x3, R11 ;  /* 0x0000000305047819 */ /* 0x000fc4000000120b */
[----:B------:R-:W-:Y:S01]  /*b4e0*/  LOP3.LUT R12, R7, 0x70, R0, 0x78, !PT ;  /* 0x00000070070c7812 */ /* 0x000fe200078e7800 */
[----:B------:R-:W-:Y:S01]  /*b4f0*/  IMAD.X R71, RZ, RZ, R43, P0 ;  /* 0x000000ffff477224 */ /* 0x000fe200000e062b */
[----:B------:R-:W-:Y:S02]  /*b500*/  LOP3.LUT R10, R5, 0x70, R4, 0x78, !PT ;  /* 0x00000070050a7812 */ /* 0x000fe400078e7804 */
[C---:B------:R-:W-:Y:S02]  /*b510*/  SHF.R.U64 R0, R3.reuse, 0x3, R9 ;  /* 0x0000000303007819 */ /* 0x040fe40000001209 */
[C---:B------:R-:W-:Y:S02]  /*b520*/  IADD3 R4, P1, PT, R42.reuse, 0x5ae00, RZ ;  /* 0x0005ae002a047810 */ /* 0x040fe40007f3e0ff */
[----:B------:R-:W-:Y:S02]  /*b530*/  LOP3.LUT R8, R3, 0x70, R0, 0x78, !PT ;  /* 0x0000007003087812 */ /* 0x000fe400078e7800 */
[----:B------:R-:W-:Y:S01]  /*b540*/  IADD3 R3, P0, PT, R42, 0x5bc00, RZ ;  /* 0x0005bc002a037810 */ /* 0x000fe20007f1e0ff */
[----:B------:R-:W-:Y:S01]  /*b550*/  IMAD.X R69, RZ, RZ, R43, P1 ;  /* 0x000000ffff457224 */ /* 0x000fe200008e062b */
[----:B------:R-:W-:-:S02]  /*b560*/  SHF.R.U64 R47, R14, 0x3, R15 ;  /* 0x000000030e2f7819 */ /* 0x000fc4000000120f */
[----:B------:R-:W-:Y:S01]  /*b570*/  IADD3 R0, P1, PT, R42, 0x5be00, RZ ;  /* 0x0005be002a007810 */ /* 0x000fe20007f3e0ff */
[----:B------:R-:W-:Y:S01]  /*b580*/  IMAD.X R67, RZ, RZ, R43, P0 ;  /* 0x000000ffff437224 */ /* 0x000fe200000e062b */
[----:B------:R-:W-:Y:S02]  /*b590*/  SHF.R.U64 R5, R4, 0x3, R69 ;  /* 0x0000000304057819 */ /* 0x000fe40000001245 */
[----:B------:R-:W-:Y:S01]  /*b5a0*/  LOP3.LUT R14, R14, 0x70, R47, 0x78, !PT ;  /* 0x000000700e0e7812 */ /* 0x000fe200078e782f */
[----:B------:R-:W-:Y:S01]  /*b5b0*/  IMAD.X R47, RZ, RZ, R43, P1 ;  /* 0x000000ffff2f7224 */ /* 0x000fe200008e062b */
[----:B------:R-:W-:Y:S02]  /*b5c0*/  LOP3.LUT R68, R4, 0x70, R5, 0x78, !PT ;  /* 0x0000007004447812 */ /* 0x000fe400078e7805 */
[----:B------:R-:W-:Y:S01]  /*b5d0*/  SHF.R.U64 R4, R3, 0x3, R67 ;  /* 0x0000000303047819 */ /* 0x000fe20000001243 */
[----:B------:R1:W-:Y:S01]  /*b5e0*/  ST.E desc[UR44][R14.64], RZ ;  /* 0x000000ff0e007985 */ /* 0x0003e2000c10192c */
[----:B------:R-:W-:-:S02]  /*b5f0*/  SHF.R.U64 R7, R6, 0x3, R71 ;  /* 0x0000000306077819 */ /* 0x000fc40000001247 */
[----:B------:R-:W-:Y:S01]  /*b600*/  LOP3.LUT R66, R3, 0x70, R4, 0x78, !PT ;  /* 0x0000007003427812 */ /* 0x000fe200078e7804 */
[----:B------:R1:W-:Y:S01]  /*b610*/  ST.E desc[UR44][R12.64], RZ ;  /* 0x000000ff0c007985 */ /* 0x0003e2000c10192c */
[----:B------:R-:W-:Y:S02]  /*b620*/  LOP3.LUT R70, R6, 0x70, R7, 0x78, !PT ;  /* 0x0000007006467812 */ /* 0x000fe400078e7807 */
[----:B------:R-:W-:Y:S01]  /*b630*/  IADD3 R4, P1, PT, R42, 0x5ce00, RZ ;  /* 0x0005ce002a047810 */ /* 0x000fe20007f3e0ff */
[----:B------:R1:W-:Y:S01]  /*b640*/  ST.E desc[UR44][R10.64], RZ ;  /* 0x000000ff0a007985 */ /* 0x0003e2000c10192c */
[----:B------:R-:W-:Y:S02]  /*b650*/  SHF.R.U64 R5, R0, 0x3, R47 ;  /* 0x0000000300057819 */ /* 0x000fe4000000122f */
[----:B------:R-:W-:Y:S01]  /*b660*/  IADD3 R6, P0, PT, R42, 0x5cc00, RZ ;  /* 0x0005cc002a067810 */ /* 0x000fe20007f1e0ff */
[----:B------:R-:W-:Y:S01]  /*b670*/  IMAD.X R87, RZ, RZ, R43, P1 ;  /* 0x000000ffff577224 */ /* 0x000fe200008e062b */
[----:B------:R-:W-:Y:S01]  /*b680*/  LOP3.LUT R46, R0, 0x70, R5, 0x78, !PT ;  /* 0x00000070002e7812 */ /* 0x000fe200078e7805 */
[----:B------:R1:W-:Y:S01]  /*b690*/  ST.E desc[UR44][R8.64], RZ ;  /* 0x000000ff08007985 */ /* 0x0003e2000c10192c */
[C---:B------:R-:W-:Y:S01]  /*b6a0*/  IADD3 R0, P1, PT, R42.reuse, 0x5de00, RZ ;  /* 0x0005de002a007810 */ /* 0x040fe20007f3e0ff */
[----:B------:R-:W-:Y:S01]  /*b6b0*/  IMAD.X R89, RZ, RZ, R43, P0 ;  /* 0x000000ffff597224 */ /* 0x000fe200000e062b */
[----:B------:R-:W-:Y:S01]  /*b6c0*/  IADD3 R3, P0, PT, R42, 0x5dc00, RZ ;  /* 0x0005dc002a037810 */ /* 0x000fe20007f1e0ff */
[----:B------:R1:W-:Y:S01]  /*b6d0*/  ST.E desc[UR44][R70.64], RZ ;  /* 0x000000ff46007985 */ /* 0x0003e2000c10192c */
[----:B------:R-:W-:Y:S01]  /*b6e0*/  SHF.R.U64 R5, R4, 0x3, R87 ;  /* 0x0000000304057819 */ /* 0x000fe20000001257 */
[----:B------:R-:W-:Y:S01]  /*b6f0*/  IMAD.X R81, RZ, RZ, R43, P1 ;  /* 0x000000ffff517224 */ /* 0x000fe200008e062b */
[----:B------:R-:W-:Y:S01]  /*b700*/  SHF.R.U64 R7, R6, 0x3, R89 ;  /* 0x0000000306077819 */ /* 0x000fe20000001259 */
[----:B------:R-:W-:Y:S01]  /*b710*/  IMAD.X R83, RZ, RZ, R43, P0 ;  /* 0x000000ffff537224 */ /* 0x000fe200000e062b */
[----:B------:R-:W-:Y:S01]  /*b720*/  LOP3.LUT R86, R4, 0x70, R5, 0x78, !PT ;  /* 0x0000007004567812 */ /* 0x000fe200078e7805 */
[----:B------:R1:W-:Y:S01]  /*b730*/  ST.E desc[UR44][R68.64], RZ ;  /* 0x000000ff44007985 */ /* 0x0003e2000c10192c */
[----:B------:R-:W-:-:S02]  /*b740*/  SHF.R.U64 R5, R0, 0x3, R81 ;  /* 0x0000000300057819 */ /* 0x000fc40000001251 */
[C---:B------:R-:W-:Y:S01]  /*b750*/  SHF.R.U64 R4, R3.reuse, 0x3, R83 ;  /* 0x0000000303047819 */ /* 0x040fe20000001253 */
[----:B------:R1:W-:Y:S01]  /*b760*/  ST.E desc[UR44][R66.64], RZ ;  /* 0x000000ff42007985 */ /* 0x0003e2000c10192c */
[----:B------:R-:W-:Y:S02]  /*b770*/  LOP3.LUT R80, R0, 0x70, R5, 0x78, !PT ;  /* 0x0000007000507812 */ /* 0x000fe400078e7805 */
[----:B------:R-:W-:Y:S01]  /*b780*/  LOP3.LUT R82, R3, 0x70, R4, 0x78, !PT ;  /* 0x0000007003527812 */ /* 0x000fe200078e7804 */
[----:B------:R1:W-:Y:S01]  /*b790*/  ST.E desc[UR44][R46.64], RZ ;  /* 0x000000ff2e007985 */ /* 0x0003e2000c10192c */
[C---:B------:R-:W-:Y:S02]  /*b7a0*/  IADD3 R5, P0, PT, R42.reuse, 0x5ec00, RZ ;  /* 0x0005ec002a057810 */ /* 0x040fe40007f1e0ff */
[----:B------:R-:W-:Y:S02]  /*b7b0*/  IADD3 R4, P1, PT, R42, 0x5ee00, RZ ;  /* 0x0005ee002a047810 */ /* 0x000fe40007f3e0ff */
[----:B------:R-:W-:Y:S01]  /*b7c0*/  LOP3.LUT R88, R6, 0x70, R7, 0x78, !PT ;  /* 0x0000007006587812 */ /* 0x000fe200078e7807 */
[--C-:B------:R-:W-:Y:S01]  /*b7d0*/  IMAD.X R85, RZ, RZ, R43.reuse, P0 ;  /* 0x000000ffff557224 */ /* 0x100fe200000e062b */
[C---:B------:R-:W-:Y:S01]  /*b7e0*/  IADD3 R6, P0, PT, R42.reuse, 0x5fc00, RZ ;  /* 0x0005fc002a067810 */ /* 0x040fe20007f1e0ff */
[----:B------:R-:W-:Y:S01]  /*b7f0*/  IMAD.X R79, RZ, RZ, R43, P1 ;  /* 0x000000ffff4f7224 */ /* 0x000fe200008e062b */
[----:B------:R-:W-:Y:S01]  /*b800*/  IADD3 R7, P1, PT, R42, 0x5fe00, RZ ;  /* 0x0005fe002a077810 */ /* 0x000fe20007f3e0ff */
[----:B------:R1:W-:Y:S01]  /*b810*/  ST.E desc[UR44][R88.64], RZ ;  /* 0x000000ff58007985 */ /* 0x0003e2000c10192c */
[C---:B------:R-:W-:Y:S01]  /*b820*/  SHF.R.U64 R0, R5.reuse, 0x3, R85 ;  /* 0x0000000305007819 */ /* 0x040fe20000001255 */
[----:B------:R-:W-:Y:S01]  /*b830*/  IMAD.X R75, RZ, RZ, R43, P0 ;  /* 0x000000ffff4b7224 */ /* 0x000fe200000e062b */
[C---:B------:R-:W-:Y:S01]  /*b840*/  SHF.R.U64 R3, R4.reuse, 0x3, R79 ;  /* 0x0000000304037819 */ /* 0x040fe2000000124f */
[----:B------:R-:W-:Y:S01]  /*b850*/  IMAD.X R73, RZ, RZ, R43, P1 ;  /* 0x000000ffff497224 */ /* 0x000fe200008e062b */
[----:B------:R-:W-:Y:S01]  /*b860*/  LOP3.LUT R84, R5, 0x70, R0, 0x78, !PT ;  /* 0x0000007005547812 */ /* 0x000fe200078e7800 */
[----:B------:R1:W-:Y:S01]  /*b870*/  ST.E desc[UR44][R86.64], RZ ;  /* 0x000000ff56007985 */ /* 0x0003e2000c10192c */
[----:B------:R-:W-:-:S02]  /*b880*/  LOP3.LUT R78, R4, 0x70, R3, 0x78, !PT ;  /* 0x00000070044e7812 */ /* 0x000fc400078e7803 */
[C---:B------:R-:W-:Y:S01]  /*b890*/  SHF.R.U64 R3, R6.reuse, 0x3, R75 ;  /* 0x0000000306037819 */ /* 0x040fe2000000124b */
[----:B------:R1:W-:Y:S01]  /*b8a0*/  ST.E desc[UR44][R82.64], RZ ;  /* 0x000000ff52007985 */ /* 0x0003e2000c10192c */
[C---:B------:R-:W-:Y:S02]  /*b8b0*/  SHF.R.U64 R0, R7.reuse, 0x3, R73 ;  /* 0x0000000307007819 */ /* 0x040fe40000001249 */
[----:B------:R-:W-:Y:S01]  /*b8c0*/  LOP3.LUT R74, R6, 0x70, R3, 0x78, !PT ;  /* 0x00000070064a7812 */ /* 0x000fe200078e7803 */
[----:B------:R1:W-:Y:S01]  /*b8d0*/  ST.E desc[UR44][R80.64], RZ ;  /* 0x000000ff50007985 */ /* 0x0003e2000c10192c */
[----:B------:R-:W-:-:S03]  /*b8e0*/  LOP3.LUT R72, R7, 0x70, R0, 0x78, !PT ;  /* 0x0000007007487812 */ /* 0x000fc600078e7800 */
[----:B------:R1:W-:Y:S04]  /*b8f0*/  ST.E desc[UR44][R84.64], RZ ;  /* 0x000000ff54007985 */ /* 0x0003e8000c10192c */
[----:B------:R1:W-:Y:S04]  /*b900*/  ST.E desc[UR44][R78.64], RZ ;  /* 0x000000ff4e007985 */ /* 0x0003e8000c10192c */
[----:B------:R1:W-:Y:S04]  /*b910*/  ST.E desc[UR44][R74.64], RZ ;  /* 0x000000ff4a007985 */ /* 0x0003e8000c10192c */
[----:B------:R1:W-:Y:S01]  /*b920*/  ST.E desc[UR44][R72.64], RZ ;  /* 0x000000ff48007985 */ /* 0x0003e2000c10192c */
[----:B------:R-:W-:Y:S05]  /*b930*/  @!P5 BRA `(.L_x_158) ;  /* 0x0000000000ccd947 */ /* 0x000fea0003800000 */
[----:B------:R-:W2:Y:S01]  /*b940*/  LDC R3, c[0x0][0x904] ;  /* 0x00024100ff037b82 */ /* 0x000ea20000000800 */
[----:B------:R-:W3:Y:S01]  /*b950*/  LDCU.64 UR4, c[0x0][0x908] ;  /* 0x00012100ff0477ac */ /* 0x000ee20008000a00 */
[----:B------:R-:W4:Y:S01]  /*b960*/  S2R R0, SR_TID.X ;  /* 0x0000000000007919 */ /* 0x000f220000002100 */
[----:B------:R-:W-:Y:S01]  /*b970*/  BSSY.RECONVERGENT B0, `(.L_x_158) ;  /* 0x000002f000007945 */ /* 0x000fe20003800200 */
[----:B---3--:R-:W-:Y:S01]  /*b980*/  IMAD.HI.U32 R4, R57, UR4, RZ ;  /* 0x0000000439047c27 */ /* 0x008fe2000f8e00ff */
[----:B------:R-:W3:Y:S01]  /*b990*/  LDCU UR4, c[0x0][0x380] ;  /* 0x00007000ff0477ac */ /* 0x000ee20008000800 */
[----:B--2---:R-:W-:-:S03]  /*b9a0*/  ISETP.NE.AND P0, PT, R3, 0x1, PT ;  /* 0x000000010300780c */ /* 0x004fc60003f05270 */
[----:B------:R-:W-:-:S04]  /*b9b0*/  SHF.R.U32.HI R4, RZ, UR5, R4 ;  /* 0x00000005ff047c19 */ /* 0x000fc80008011604 */
[----:B------:R-:W-:Y:S02]  /*b9c0*/  SEL R4, R57, R4, !P0 ;  /* 0x0000000439047207 */ /* 0x000fe40004000000 */
[----:B----4-:R-:W-:-:S03]  /*b9d0*/  LOP3.LUT R0, R0, 0x7f, RZ, 0xc0, !PT ;  /* 0x0000007f00007812 */ /* 0x010fc600078ec0ff */
[----:B------:R-:W-:-:S04]  /*b9e0*/  IMAD.MOV R4, RZ, RZ, -R4 ;  /* 0x000000ffff047224 */ /* 0x000fc800078e0a04 */
[----:B------:R-:W-:-:S04]  /*b9f0*/  IMAD R3, R3, R4, R57 ;  /* 0x0000000403037224 */ /* 0x000fc800078e0239 */
[----:B------:R-:W-:-:S05]  /*ba00*/  IMAD R3, R3, 0x100, R0 ;  /* 0x0000010003037824 */ /* 0x000fca00078e0200 */
[----:B---3--:R-:W-:-:S13]  /*ba10*/  ISETP.GE.AND P0, PT, R3, UR4, PT ;  /* 0x0000000403007c0c */ /* 0x008fda000bf06270 */
[----:B------:R-:W-:Y:S05]  /*ba20*/  @P0 BRA `(.L_x_159) ;  /* 0x00000000008c0947 */ /* 0x000fea0003800000 */
[----:B------:R-:W2:Y:S01]  /*ba30*/  LDC R5, c[0x0][0x38c] ;  /* 0x0000e300ff057b82 */ /* 0x000ea20000000800 */
[----:B------:R-:W3:Y:S01]  /*ba40*/  LDCU UR6, c[0x0][0x890] ;  /* 0x00011200ff0677ac */ /* 0x000ee20008000800 */
[----:B------:R-:W4:Y:S01]  /*ba50*/  LDCU.64 UR4, c[0x0][0x888] ;  /* 0x00011100ff0477ac */ /* 0x000f220008000a00 */
[----:B---3--:R-:W-:Y:S01]  /*ba60*/  IMAD R3, R22, UR6, R3 ;  /* 0x0000000616037c24 */ /* 0x008fe2000f8e0203 */
[----:B--2---:R-:W-:-:S04]  /*ba70*/  IABS R6, R5 ;  /* 0x0000000500067213 */ /* 0x004fc80000000000 */
[----:B------:R-:W1:Y:S08]  /*ba80*/  I2F.RP R7, R6 ;  /* 0x0000000600077306 */ /* 0x000e700000209400 */
[----:B-1----:R-:W1:Y:S02]  /*ba90*/  MUFU.RCP R8, R7 ;  /* 0x0000000700087308 */ /* 0x002e640000001000 */
[----:B-1----:R-:W-:-:S06]  /*baa0*/  IADD3 R8, PT, PT, R8, 0xffffffe, RZ ;  /* 0x0ffffffe08087810 */ /* 0x002fcc0007ffe0ff */
[----:B------:R1:W2:Y:S02]  /*bab0*/  F2I.FTZ.U32.TRUNC.NTZ R9, R8 ;  /* 0x0000000800097305 */ /* 0x0002a4000021f000 */
[----:B-1----:R-:W-:Y:S02]  /*bac0*/  HFMA2 R8, -RZ, RZ, 0, 0 ;  /* 0x00000000ff087431 */ /* 0x002fe400000001ff */
[----:B--2---:R-:W-:-:S04]  /*bad0*/  IMAD.MOV R0, RZ, RZ, -R9 ;  /* 0x000000ffff007224 */ /* 0x004fc800078e0a09 */
[----:B------:R-:W-:Y:S01]  /*bae0*/  IMAD R4, R0, R6, RZ ;  /* 0x0000000600047224 */ /* 0x000fe200078e02ff */
[----:B------:R-:W-:-:S03]  /*baf0*/  IABS R0, R2 ;  /* 0x0000000200007213 */ /* 0x000fc60000000000 */
[----:B------:R-:W-:-:S06]  /*bb00*/  IMAD.HI.U32 R9, R9, R4, R8 ;  /* 0x0000000409097227 */ /* 0x000fcc00078e0008 */
[----:B------:R-:W-:-:S04]  /*bb10*/  IMAD.HI.U32 R4, R9, R0, RZ ;  /* 0x0000000009047227 */ /* 0x000fc800078e00ff */
[----:B------:R-:W-:-:S04]  /*bb20*/  IMAD.MOV R7, RZ, RZ, -R4 ;  /* 0x000000ffff077224 */ /* 0x000fc800078e0a04 */
[----:B------:R-:W-:Y:S01]  /*bb30*/  IMAD R7, R6, R7, R0 ;  /* 0x0000000706077224 */ /* 0x000fe200078e0200 */
[----:B------:R-:W-:-:S04]  /*bb40*/  LOP3.LUT R0, R2, R5, RZ, 0x3c, !PT ;  /* 0x0000000502007212 */ /* 0x000fc800078e3cff */
[----:B------:R-:W-:Y:S02]  /*bb50*/  ISETP.GT.U32.AND P1, PT, R6, R7, PT ;  /* 0x000000070600720c */ /* 0x000fe40003f24070 */
[----:B------:R-:W-:-:S11]  /*bb60*/  ISETP.GE.AND P0, PT, R0, RZ, PT ;  /* 0x000000ff0000720c */ /* 0x000fd60003f06270 */
[-C--:B------:R-:W-:Y:S01]  /*bb70*/  @!P1 IADD3 R7, PT, PT, R7, -R6.reuse, RZ ;  /* 0x8000000607079210 */ /* 0x080fe20007ffe0ff */
[----:B------:R-:W-:Y:S01]  /*bb80*/  @!P1 VIADD R4, R4, 0x1 ;  /* 0x0000000104049836 */ /* 0x000fe20000000000 */
[----:B------:R-:W-:Y:S02]  /*bb90*/  ISETP.NE.AND P1, PT, R5, RZ, PT ;  /* 0x000000ff0500720c */ /* 0x000fe40003f25270 */
[----:B------:R-:W-:Y:S02]  /*bba0*/  ISETP.GE.U32.AND P2, PT, R7, R6, PT ;  /* 0x000000060700720c */ /* 0x000fe40003f46070 */
[----:B------:R-:W1:Y:S11]  /*bbb0*/  LDC.64 R6, c[0x0][0x880] ;  /* 0x00022000ff067b82 */ /* 0x000e760000000a00 */
[----:B------:R-:W-:-:S05]  /*bbc0*/  @P2 IADD3 R4, PT, PT, R4, 0x1, RZ ;  /* 0x0000000104042810 */ /* 0x000fca0007ffe0ff */
[----:B------:R-:W-:Y:S01]  /*bbd0*/  @!P0 IMAD.MOV R4, RZ, RZ, -R4 ;  /* 0x000000ffff048224 */ /* 0x000fe200078e0a04 */
[----:B------:R-:W-:-:S04]  /*bbe0*/  @!P1 LOP3.LUT R4, RZ, R5, RZ, 0x33, !PT ;  /* 0x00000005ff049212 */ /* 0x000fc800078e33ff */
[C---:B------:R-:W-:Y:S01]  /*bbf0*/  IADD3 R0, PT, PT, -R4.reuse, RZ, RZ ;  /* 0x000000ff04007210 */ /* 0x040fe20007ffe1ff */
[----:B----4-:R-:W-:-:S04]  /*bc00*/  IMAD R3, R4, UR5, R3 ;  /* 0x0000000504037c24 */ /* 0x010fc8000f8e0203 */
[----:B------:R-:W-:-:S04]  /*bc10*/  IMAD R0, R5, R0, R2 ;  /* 0x0000000005007224 */ /* 0x000fc800078e0202 */
[----:B------:R-:W-:Y:S01]  /*bc20*/  IMAD R3, R0, UR4, R3 ;  /* 0x0000000400037c24 */ /* 0x000fe2000f8e0203 */
[----:B------:R-:W-:-:S03]  /*bc30*/  MOV R0, 0xff800000 ;  /* 0xff80000000007802 */ /* 0x000fc60000000f00 */
[----:B-1----:R-:W-:-:S05]  /*bc40*/  IMAD.WIDE R6, R3, 0x4, R6 ;  /* 0x0000000403067825 */ /* 0x002fca00078e0206 */
[----:B------:R2:W-:Y:S02]  /*bc50*/  STG.E desc[UR44][R6.64], R0 ;  /* 0x0000000006007986 */ /* 0x0005e4000c10192c */
.L_x_159:
[----:B------:R-:W-:Y:S05]  /*bc60*/  BSYNC.RECONVERGENT B0 ;  /* 0x0000000000007941 */ /* 0x000fea0003800200 */
.L_x_158:
[----:B------:R-:W-:-:S09]  /*bc70*/  UISETP.NE.AND UP0, UPT, UR41, URZ, UPT ;  /* 0x000000ff2900728c */ /* 0x000fd2000bf05270 */
[----:B------:R-:W-:Y:S05]  /*bc80*/  BRA.U UP0, `(.L_x_160) ;  /* 0x0000000100047547 */ /* 0x000fea000b800000 */
[----:B------:R-:W-:Y:S05]  /*bc90*/  BPT.TRAP 0x1 ;  /* 0x000000040000795c */ /* 0x000fea0000300000 */
.L_x_160:
[C---:B------:R-:W-:Y:S01]  /*bca0*/  IADD3 R3, P0, PT, R42.reuse, 0x60000, RZ ;  /* 0x000600002a037810 */ /* 0x040fe20007f1e0ff */
[----:B------:R-:W3:Y:S01]  /*bcb0*/  S2UR UR4, SR_CgaCtaId ;  /* 0x00000000000479c3 */ /* 0x000ee20000008800 */
[C---:B-1----:R-:W-:Y:S01]  /*bcc0*/  IADD3 R9, P1, PT, R42.reuse, 0x60200, RZ ;  /* 0x000602002a097810 */ /* 0x042fe20007f3e0ff */
[----:B------:R-:W-:Y:S01]  /*bcd0*/  UMOV UR5, 0x400 ;  /* 0x0000040000057882 */ /* 0x000fe20000000000 */
[----:B------:R-:W-:Y:S01]  /*bce0*/  STL.64 [R1+0x78], R56 ;  /* 0x0000783801007387 */ /* 0x000fe20000100a00 */
[--C-:B------:R-:W-:Y:S01]  /*bcf0*/  IMAD.X R89, RZ, RZ, R43.reuse, P0 ;  /* 0x000000ffff597224 */ /* 0x100fe200000e062b */
[C---:B--2---:R-:W-:Y:S01]  /*bd00*/  IADD3 R7, P0, PT, R42.reuse, 0x61000, RZ ;  /* 0x000610002a077810 */ /* 0x044fe20007f1e0ff */
[----:B------:R-:W-:Y:S01]  /*bd10*/  IMAD.X R87, RZ, RZ, R43, P1 ;  /* 0x000000ffff577224 */ /* 0x000fe200008e062b */
[C---:B------:R-:W-:Y:S01]  /*bd20*/  IADD3 R5, P1, PT, R42.reuse, 0x61200, RZ ;  /* 0x000612002a057810 */ /* 0x040fe20007f3e0ff */
[----:B------:R-:W-:Y:S01]  /*bd30*/  STL.64 [R1+0x70], R22 ;  /* 0x0000701601007387 */ /* 0x000fe20000100a00 */
[C---:B------:R-:W-:Y:S01]  /*bd40*/  SHF.R.U64 R0, R3.reuse, 0x3, R89 ;  /* 0x0000000303007819 */ /* 0x040fe20000001259 */
[--C-:B------:R-:W-:Y:S01]  /*bd50*/  IMAD.X R79, RZ, RZ, R43.reuse, P0 ;  /* 0x000000ffff4f7224 */ /* 0x100fe200000e062b */
[----:B------:R-:W-:Y:S01]  /*bd60*/  UISETP.NE.AND UP0, UPT, UR41, URZ, UPT ;  /* 0x000000ff2900728c */ /* 0x000fe2000bf05270 */
[----:B------:R-:W-:Y:S01]  /*bd70*/  IMAD.X R77, RZ, RZ, R43, P1 ;  /* 0x000000ffff4d7224 */ /* 0x000fe200008e062b */
[----:B------:R-:W-:Y:S01]  /*bd80*/  LOP3.LUT R88, R3, 0x70, R0, 0x78, !PT ;  /* 0x0000007003587812 */ /* 0x000fe200078e7800 */
[----:B------:R-:W-:Y:S01]  /*bd90*/  STL [R1+0x80], R58 ;  /* 0x0000803a01007387 */ /* 0x000fe20000100800 */
[----:B------:R-:W-:-:S02]  /*bda0*/  IADD3 R3, P2, PT, R42, 0x62000, RZ ;  /* 0x000620002a037810 */ /* 0x000fc40007f5e0ff */
[----:B------:R-:W-:Y:S02]  /*bdb0*/  SHF.R.U64 R0, R9, 0x3, R87 ;  /* 0x0000000309007819 */ /* 0x000fe40000001257 */
[----:B------:R-:W-:Y:S01]  /*bdc0*/  SHF.R.U64 R6, R7, 0x3, R79 ;  /* 0x0000000307067819 */ /* 0x000fe2000000124f */
[----:B------:R-:W-:Y:S01]  /*bdd0*/  IMAD.X R75, RZ, RZ, R43, P2 ;  /* 0x000000ffff4b7224 */ /* 0x000fe200010e062b */
[----:B------:R-:W-:Y:S02]  /*bde0*/  LOP3.LUT R86, R9, 0x70, R0, 0x78, !PT ;  /* 0x0000007009567812 */ /* 0x000fe400078e7800 */
[----:B------:R-:W-:Y:S01]  /*bdf0*/  IADD3 R9, P1, PT, R42, 0x62200, RZ ;  /* 0x000622002a097810 */ /* 0x000fe20007f3e0ff */
[----:B---3--:R-:W-:Y:S01]  /*be00*/  ULEA UR4, UR4, UR5, 0x18 ;  /* 0x0000000504047291 */ /* 0x008fe2000f8ec0ff */
[----:B------:R-:W-:Y:S02]  /*be10*/  SHF.R.U64 R4, R5, 0x3, R77 ;  /* 0x0000000305047819 */ /* 0x000fe4000000124d */
[----:B------:R-:W-:Y:S01]  /*be20*/  LOP3.LUT R78, R7, 0x70, R6, 0x78, !PT ;  /* 0x00000070074e7812 */ /* 0x000fe200078e7806 */
[----:B------:R-:W-:Y:S01]  /*be30*/  IMAD.X R65, RZ, RZ, R43, P1 ;  /* 0x000000ffff417224 */ /* 0x000fe200008e062b */
[----:B------:R-:W-:-:S02]  /*be40*/  SHF.R.U64 R0, R3, 0x3, R75 ;  /* 0x0000000303007819 */ /* 0x000fc4000000124b */
[----:B------:R-:W-:Y:S02]  /*be50*/  LOP3.LUT R76, R5, 0x70, R4, 0x78, !PT ;  /* 0x00000070054c7812 */ /* 0x000fe400078e7804 */
[C---:B------:R-:W-:Y:S01]  /*be60*/  IADD3 R7, P0, PT, R42.reuse, 0x63000, RZ ;  /* 0x000630002a077810 */ /* 0x040fe20007f1e0ff */
[----:B------:R-:W-:Y:S01]  /*be70*/  SYNCS.ARRIVE.TRANS64.A1T0 RZ, [UR4+0x700b0], RZ ;  /* 0x0700b0ffffff79a7 */ /* 0x000fe20008100004 */
[C---:B------:R-:W-:Y:S01]  /*be80*/  IADD3 R5, P1, PT, R42.reuse, 0x63200, RZ ;  /* 0x000632002a057810 */ /* 0x040fe20007f3e0ff */
[----:B------:R1:W-:Y:S01]  /*be90*/  ST.E desc[UR44][R88.64], RZ ;  /* 0x000000ff58007985 */ /* 0x0003e2000c10192c */
[----:B------:R-:W-:Y:S01]  /*bea0*/  LOP3.LUT R74, R3, 0x70, R0, 0x78, !PT ;  /* 0x00000070034a7812 */ /* 0x000fe200078e7800 */
[--C-:B------:R-:W-:Y:S01]  /*beb0*/  IMAD.X R63, RZ, RZ, R43.reuse, P0 ;  /* 0x000000ffff3f7224 */ /* 0x100fe200000e062b */
[C---:B------:R-:W-:Y:S01]  /*bec0*/  IADD3 R3, P2, PT, R42.reuse, 0x64000, RZ ;  /* 0x000640002a037810 */ /* 0x040fe20007f5e0ff */
[----:B------:R-:W-:Y:S01]  /*bed0*/  IMAD.X R61, RZ, RZ, R43, P1 ;  /* 0x000000ffff3d7224 */ /* 0x000fe200008e062b */
[----:B------:R-:W-:Y:S01]  /*bee0*/  SHF.R.U64 R0, R9, 0x3, R65 ;  /* 0x0000000309007819 */ /* 0x000fe20000001241 */
[----:B------:R2:W-:Y:S01]  /*bef0*/  ST.E desc[UR44][R86.64], RZ ;  /* 0x000000ff56007985 */ /* 0x0005e2000c10192c */
[----:B------:R-:W-:Y:S01]  /*bf00*/  SHF.R.U64 R6, R7, 0x3, R63 ;  /* 0x0000000307067819 */ /* 0x000fe2000000123f */
[----:B------:R-:W-:Y:S01]  /*bf10*/  IMAD.X R55, RZ, RZ, R43, P2 ;  /* 0x000000ffff377224 */ /* 0x000fe200010e062b */
[----:B------:R-:W-:Y:S01]  /*bf20*/  LOP3.LUT R64, R9, 0x70, R0, 0x78, !PT ;  /* 0x0000007009407812 */ /* 0x000fe200078e7800 */
[----:B------:R-:W-:Y:S01]  /*bf30*/  ST.E desc[UR44][R78.64], RZ ;  /* 0x000000ff4e007985 */ /* 0x000fe2000c10192c */
[----:B------:R-:W-:-:S02]  /*bf40*/  IADD3 R9, P1, PT, R42, 0x64200, RZ ;  /* 0x000642002a097810 */ /* 0x000fc40007f3e0ff */
[----:B------:R-:W-:Y:S01]  /*bf50*/  SHF.R.U64 R4, R5, 0x3, R61 ;  /* 0x0000000305047819 */ /* 0x000fe2000000123d */
[----:B------:R3:W-:Y:S01]  /*bf60*/  ST.E desc[UR44][R76.64], RZ ;  /* 0x000000ff4c007985 */ /* 0x0007e2000c10192c */
[----:B------:R-:W-:Y:S01]  /*bf70*/  LOP3.LUT R62, R7, 0x70, R6, 0x78, !PT ;  /* 0x00000070073e7812 */ /* 0x000fe200078e7806 */
[----:B------:R-:W-:Y:S01]  /*bf80*/  IMAD.X R53, RZ, RZ, R43, P1 ;  /* 0x000000ffff357224 */ /* 0x000fe200008e062b */
[----:B------:R-:W-:Y:S01]  /*bf90*/  SHF.R.U64 R0, R3, 0x3, R55 ;  /* 0x0000000303007819 */ /* 0x000fe20000001237 */
[----:B------:R4:W-:Y:S01]  /*bfa0*/  ST.E desc[UR44][R74.64], RZ ;  /* 0x000000ff4a007985 */ /* 0x0009e2000c10192c */
[----:B------:R-:W-:Y:S02]  /*bfb0*/  LOP3.LUT R60, R5, 0x70, R4, 0x78, !PT ;  /* 0x00000070053c7812 */ /* 0x000fe400078e7804 */
[C---:B------:R-:W-:Y:S01]  /*bfc0*/  IADD3 R7, P0, PT, R42.reuse, 0x65000, RZ ;  /* 0x000650002a077810 */ /* 0x040fe20007f1e0ff */
[----:B------:R4:W-:Y:S01]  /*bfd0*/  ST.E desc[UR44][R64.64], RZ ;  /* 0x000000ff40007985 */ /* 0x0009e2000c10192c */
[----:B------:R-:W-:-:S02]  /*bfe0*/  IADD3 R5, P1, PT, R42, 0x65200, RZ ;  /* 0x000652002a057810 */ /* 0x000fc40007f3e0ff */
[----:B------:R-:W-:Y:S01]  /*bff0*/  LOP3.LUT R54, R3, 0x70, R0, 0x78, !PT ;  /* 0x0000007003367812 */ /* 0x000fe200078e7800 */
[--C-:B------:R-:W-:Y:S01]  /*c000*/  IMAD.X R51, RZ, RZ, R43.reuse, P0 ;  /* 0x000000ffff337224 */ /* 0x100fe200000e062b */
[C---:B------:R-:W-:Y:S01]  /*c010*/  IADD3 R3, P2, PT, R42.reuse, 0x66000, RZ ;  /* 0x000660002a037810 */ /* 0x040fe20007f5e0ff */
[----:B------:R-:W-:Y:S01]  /*c020*/  IMAD.X R49, RZ, RZ, R43, P1 ;  /* 0x000000ffff317224 */ /* 0x000fe200008e062b */
[----:B------:R-:W-:Y:S01]  /*c030*/  SHF.R.U64 R0, R9, 0x3, R53 ;  /* 0x0000000309007819 */ /* 0x000fe20000001235 */
[----:B------:R-:W-:Y:S01]  /*c040*/  ST.E desc[UR44][R62.64], RZ ;  /* 0x000000ff3e007985 */ /* 0x000fe2000c10192c */
[----:B------:R-:W-:Y:S01]  /*c050*/  SHF.R.U64 R6, R7, 0x3, R51 ;  /* 0x0000000307067819 */ /* 0x000fe20000001233 */
[----:B------:R-:W-:Y:S01]  /*c060*/  IMAD.X R47, RZ, RZ, R43, P2 ;  /* 0x000000ffff2f7224 */ /* 0x000fe200010e062b */
[----:B------:R-:W-:Y:S01]  /*c070*/  LOP3.LUT R52, R9, 0x70, R0, 0x78, !PT ;  /* 0x0000007009347812 */ /* 0x000fe200078e7800 */
[----:B------:R4:W-:Y:S01]  /*c080*/  ST.E desc[UR44][R60.64], RZ ;  /* 0x000000ff3c007985 */ /* 0x0009e2000c10192c */
        /* <DEDUP_REMOVED lines=9> */
[----:B------:R-:W-:Y:S01]  /*c120*/  ST.E desc[UR44][R50.64], RZ ;  /* 0x000000ff32007985 */ /* 0x000fe2000c10192c */
        /* <DEDUP_REMOVED lines=16> */
[----:B------:R-:W-:Y:S02]  /*c230*/  SHF.R.U64 R0, R3, 0x3, R37 ;  /* 0x0000000303007819 */ /* 0x000fe40000001225 */
[----:B------:R-:W-:Y:S01]  /*c240*/  LOP3.LUT R38, R5, 0x70, R4, 0x78, !PT ;  /* 0x0000007005267812 */ /* 0x000fe200078e7804 */
[----:B------:R-:W-:Y:S01]  /*c250*/  ST.E desc[UR44][R40.64], RZ ;  /* 0x000000ff28007985 */ /* 0x000fe2000c10192c */
[C---:B------:R-:W-:Y:S02]  /*c260*/  IADD3 R7, P0, PT, R42.reuse, 0x69000, RZ ;  /* 0x000690002a077810 */ /* 0x040fe40007f1e0ff */
[C---:B------:R-:W-:Y:S01]  /*c270*/  IADD3 R5, P1, PT, R42.reuse, 0x69200, RZ ;  /* 0x000692002a057810 */ /* 0x040fe20007f3e0ff */
[----:B------:R4:W-:Y:S01]  /*c280*/  ST.E desc[UR44][R38.64], RZ ;  /* 0x000000ff26007985 */ /* 0x0009e2000c10192c */
        /* <DEDUP_REMOVED lines=19> */
[--C-:B------:R-:W-:Y:S01]  /*c3c0*/  IMAD.X R25, RZ, RZ, R43.reuse, P0 ;  /* 0x000000ffff197224 */ /* 0x100fe200000e062b */
[----:B------:R-:W-:Y:S01]  /*c3d0*/  LOP3.LUT R28, R3, 0x70, R0, 0x78, !PT ;  /* 0x00000070031c7812 */ /* 0x000fe200078e7800 */
[----:B------:R-:W-:Y:S01]  /*c3e0*/  ST.E desc[UR44][R30.64], RZ ;  /* 0x000000ff1e007985 */ /* 0x000fe2000c10192c */
[----:B------:R-:W-:Y:S01]  /*c3f0*/  IADD3 R3, P2, PT, R42, 0x6c000, RZ ;  /* 0x0006c0002a037810 */ /* 0x000fe20007f5e0ff */
[----:B------:R-:W-:Y:S01]  /*c400*/  IMAD.X R21, RZ, RZ, R43, P1 ;  /* 0x000000ffff157224 */ /* 0x000fe200008e062b */
[----:B------:R-:W-:Y:S01]  /*c410*/  SHF.R.U64 R6, R7, 0x3, R25 ;  /* 0x0000000307067819 */ /* 0x000fe20000001219 */
[----:B------:R4:W-:Y:S01]  /*c420*/  ST.E desc[UR44][R28.64], RZ ;  /* 0x000000ff1c007985 */ /* 0x0009e2000c10192c */
[----:B------:R-:W-:Y:S01]  /*c430*/  SHF.R.U64 R0, R9, 0x3, R27 ;  /* 0x0000000309007819 */ /* 0x000fe2000000121b */
[----:B------:R-:W-:Y:S01]  /*c440*/  IMAD.X R19, RZ, RZ, R43, P2 ;  /* 0x000000ffff137224 */ /* 0x000fe200010e062b */
[----:B------:R-:W-:-:S02]  /*c450*/  SHF.R.U64 R4, R5, 0x3, R21 ;  /* 0x0000000305047819 */ /* 0x000fc40000001215 */
[----:B------:R-:W-:Y:S02]  /*c460*/  LOP3.LUT R24, R7, 0x70, R6, 0x78, !PT ;  /* 0x0000007007187812 */ /* 0x000fe400078e7806 */
[----:B------:R-:W-:Y:S02]  /*c470*/  LOP3.LUT R26, R9, 0x70, R0, 0x78, !PT ;  /* 0x00000070091a7812 */ /* 0x000fe400078e7800 */
[----:B------:R-:W-:Y:S02]  /*c480*/  LOP3.LUT R20, R5, 0x70, R4, 0x78, !PT ;  /* 0x0000007005147812 */ /* 0x000fe400078e7804 */
[C---:B------:R-:W-:Y:S01]  /*c490*/  IADD3 R7, P1, PT, R42.reuse, 0x6d000, RZ ;  /* 0x0006d0002a077810 */ /* 0x040fe20007f3e0ff */
[----:B------:R-:W-:Y:S01]  /*c4a0*/  ST.E desc[UR44][R26.64], RZ ;  /* 0x000000ff1a007985 */ /* 0x000fe2000c10192c */
[C---:B------:R-:W-:Y:S02]  /*c4b0*/  SHF.R.U64 R0, R3.reuse, 0x3, R19 ;  /* 0x0000000303007819 */ /* 0x040fe40000001213 */
[C---:B------:R-:W-:Y:S01]  /*c4c0*/  IADD3 R5, P2, PT, R42.reuse, 0x6d200, RZ ;  /* 0x0006d2002a057810 */ /* 0x040fe20007f5e0ff */
[--C-:B------:R-:W-:Y:S01]  /*c4d0*/  IMAD.X R15, RZ, RZ, R43.reuse, P1 ;  /* 0x000000ffff0f7224 */ /* 0x100fe200008e062b */
[----:B------:R-:W-:Y:S01]  /*c4e0*/  LOP3.LUT R18, R3, 0x70, R0, 0x78, !PT ;  /* 0x0000007003127812 */ /* 0x000fe200078e7800 */
[----:B------:R-:W-:Y:S01]  /*c4f0*/  ST.E desc[UR44][R24.64], RZ ;  /* 0x000000ff18007985 */ /* 0x000fe2000c10192c */
[C---:B------:R-:W-:Y:S01]  /*c500*/  IADD3 R3, P3, PT, R42.reuse, 0x6e000, RZ ;  /* 0x0006e0002a037810 */ /* 0x040fe20007f7e0ff */
[----:B------:R-:W-:Y:S01]  /*c510*/  IMAD.X R13, RZ, RZ, R43, P2 ;  /* 0x000000ffff0d7224 */ /* 0x000fe200010e062b */
[----:B------:R-:W-:Y:S01]  /*c520*/  IADD3 R9, P0, PT, R42, 0x6c200, RZ ;  /* 0x0006c2002a097810 */ /* 0x000fe20007f1e0ff */
[----:B------:R-:W-:Y:S01]  /*c530*/  ST.E desc[UR44][R20.64], RZ ;  /* 0x000000ff14007985 */ /* 0x000fe2000c10192c */
[----:B------:R-:W-:Y:S01]  /*c540*/  SHF.R.U64 R6, R7, 0x3, R15 ;  /* 0x0000000307067819 */ /* 0x000fe2000000120f */
[----:B------:R-:W-:Y:S01]  /*c550*/  IMAD.X R11, RZ, RZ, R43, P3 ;  /* 0x000000ffff0b7224 */ /* 0x000fe200018e062b */
[----:B------:R-:W-:Y:S01]  /*c560*/  SHF.R.U64 R4, R5, 0x3, R13 ;  /* 0x0000000305047819 */ /* 0x000fe2000000120d */
[----:B------:R-:W-:Y:S01]  /*c570*/  IMAD.X R17, RZ, RZ, R43, P0 ;  /* 0x000000ffff117224 */ /* 0x000fe200000e062b */
[----:B------:R-:W-:Y:S01]  /*c580*/  LOP3.LUT R14, R7, 0x70, R6, 0x78, !PT ;  /* 0x00000070070e7812 */ /* 0x000fe200078e7806 */
[----:B------:R-:W-:Y:S01]  /*c590*/  ST.E desc[UR44][R18.64], RZ ;  /* 0x000000ff12007985 */ /* 0x000fe2000c10192c */
[----:B------:R-:W-:-:S02]  /*c5a0*/  LOP3.LUT R12, R5, 0x70, R4, 0x78, !PT ;  /* 0x00000070050c7812 */ /* 0x000fc400078e7804 */
[C---:B------:R-:W-:Y:S02]  /*c5b0*/  IADD3 R6, P1, PT, R42.reuse, 0x6f000, RZ ;  /* 0x0006f0002a067810 */ /* 0x040fe40007f3e0ff */
[----:B------:R-:W-:Y:S02]  /*c5c0*/  SHF.R.U64 R0, R3, 0x3, R11 ;  /* 0x0000000303007819 */ /* 0x000fe4000000120b */
[C---:B------:R-:W-:Y:S01]  /*c5d0*/  IADD3 R4, P2, PT, R42.reuse, 0x6f200, RZ ;  /* 0x0006f2002a047810 */ /* 0x040fe20007f5e0ff */
[----:B------:R-:W-:Y:S01]  /*c5e0*/  IMAD.X R71, RZ, RZ, R43, P1 ;  /* 0x000000ffff477224 */ /* 0x000fe200008e062b */
[----:B------:R-:W-:Y:S02]  /*c5f0*/  SHF.R.U64 R8, R9, 0x3, R17 ;  /* 0x0000000309087819 */ /* 0x000fe40000001211 */
[----:B------:R-:W-:Y:S01]  /*c600*/  LOP3.LUT R10, R3, 0x70, R0, 0x78, !PT ;  /* 0x00000070030a7812 */ /* 0x000fe200078e7800 */
[----:B------:R-:W-:Y:S01]  /*c610*/  IMAD.X R69, RZ, RZ, R43, P2 ;  /* 0x000000ffff457224 */ /* 0x000fe200010e062b */
[----:B------:R-:W-:-:S02]  /*c620*/  IADD3 R0, P3, PT, R42, 0x60400, RZ ;  /* 0x000604002a007810 */ /* 0x000fc40007f7e0ff */
[----:B------:R-:W-:Y:S02]  /*c630*/  LOP3.LUT R16, R9, 0x70, R8, 0x78, !PT ;  /* 0x0000007009107812 */ /* 0x000fe400078e7808 */
[----:B------:R-:W-:Y:S01]  /*c640*/  IADD3 R8, P0, PT, R42, 0x6e200, RZ ;  /* 0x0006e2002a087810 */ /* 0x000fe20007f1e0ff */
[----:B------:R-:W-:Y:S01]  /*c650*/  IMAD.X R67, RZ, RZ, R43, P3 ;  /* 0x000000ffff437224 */ /* 0x000fe200018e062b */
[----:B------:R-:W-:Y:S01]  /*c660*/  SHF.R.U64 R7, R6, 0x3, R71 ;  /* 0x0000000306077819 */ /* 0x000fe20000001247 */
[----:B------:R-:W-:Y:S01]  /*c670*/  ST.E desc[UR44][R16.64], RZ ;  /* 0x000000ff10007985 */ /* 0x000fe2000c10192c */
[----:B------:R-:W-:Y:S01]  /*c680*/  SHF.R.U64 R5, R4, 0x3, R69 ;  /* 0x0000000304057819 */ /* 0x000fe20000001245 */
[----:B------:R-:W-:Y:S01]  /*c690*/  IMAD.X R73, RZ, RZ, R43, P0 ;  /* 0x000000ffff497224 */ /* 0x000fe200000e062b */
[----:B------:R-:W-:Y:S01]  /*c6a0*/  LOP3.LUT R70, R6, 0x70, R7, 0x78, !PT ;  /* 0x0000007006467812 */ /* 0x000fe200078e7807 */
[----:B------:R-:W-:Y:S01]  /*c6b0*/  ST.E desc[UR44][R14.64], RZ ;  /* 0x000000ff0e007985 */ /* 0x000fe2000c10192c */
[----:B------:R-:W-:-:S02]  /*c6c0*/  LOP3.LUT R68, R4, 0x70, R5, 0x78, !PT ;  /* 0x0000007004447812 */ /* 0x000fc400078e7805 */
[----:B------:R-:W-:Y:S01]  /*c6d0*/  IADD3 R6, P0, PT, R42, 0x60600, RZ ;  /* 0x000606002a067810 */ /* 0x000fe20007f1e0ff */
[----:B------:R-:W-:Y:S01]  /*c6e0*/  ST.E desc[UR44][R12.64], RZ ;  /* 0x000000ff0c007985 */ /* 0x000fe2000c10192c */
[----:B------:R-:W-:Y:S02]  /*c6f0*/  SHF.R.U64 R3, R0, 0x3, R67 ;  /* 0x0000000300037819 */ /* 0x000fe40000001243 */
[----:B------:R-:W-:Y:S01]  /*c700*/  IADD3 R4, P1, PT, R42, 0x61400, RZ ;  /* 0x000614002a047810 */ /* 0x000fe20007f3e0ff */
[----:B------:R-:W-:Y:S01]  /*c710*/  IMAD.X R85, RZ, RZ, R43, P0 ;  /* 0x000000ffff557224 */ /* 0x000fe200000e062b */
[----:B------:R-:W-:Y:S01]  /*c720*/  LOP3.LUT R66, R0, 0x70, R3, 0x78, !PT ;  /* 0x0000007000427812 */ /* 0x000fe200078e7803 */
[----:B------:R-:W-:Y:S01]  /*c730*/  ST.E desc[UR44][R10.64], RZ ;  /* 0x000000ff0a007985 */ /* 0x000fe2000c10192c */
[----:B------:R-:W-:Y:S01]  /*c740*/  IADD3 R3, P0, PT, R42, 0x61600, RZ ;  /* 0x000616002a037810 */ /* 0x000fe20007f1e0ff */
[----:B------:R-:W-:Y:S01]  /*c750*/  IMAD.X R83, RZ, RZ, R43, P1 ;  /* 0x000000ffff537224 */ /* 0x000fe200008e062b */
[----:B------:R-:W-:-:S02]  /*c760*/  SHF.R.U64 R9, R8, 0x3, R73 ;  /* 0x0000000308097819 */ /* 0x000fc40000001249 */
[----:B------:R-:W-:Y:S01]  /*c770*/  IADD3 R0, P1, PT, R42, 0x62400, RZ ;  /* 0x000624002a007810 */ /* 0x000fe20007f3e0ff */
[----:B------:R-:W-:Y:S01]  /*c780*/  IMAD.X R81, RZ, RZ, R43, P0 ;  /* 0x000000ffff517224 */ /* 0x000fe200000e062b */
[----:B------:R-:W-:Y:S02]  /*c790*/  SHF.R.U64 R5, R4, 0x3, R83 ;  /* 0x0000000304057819 */ /* 0x000fe40000001253 */
[----:B------:R-:W-:Y:S02]  /*c7a0*/  SHF.R.U64 R7, R6, 0x3, R85 ;  /* 0x0000000306077819 */ /* 0x000fe40000001255 */
[----:B------:R-:W-:Y:S02]  /*c7b0*/  LOP3.LUT R82, R4, 0x70, R5, 0x78, !PT ;  /* 0x0000007004527812 */ /* 0x000fe400078e7805 */
[----:B------:R-:W-:Y:S01]  /*c7c0*/  LOP3.LUT R72, R8, 0x70, R9, 0x78, !PT ;  /* 0x0000007008487812 */ /* 0x000fe200078e7809 */
[----:B------:R-:W-:Y:S01]  /*c7d0*/  IMAD.X R9, RZ, RZ, R43, P1 ;  /* 0x000000ffff097224 */ /* 0x000fe200008e062b */
[----:B------:R-:W-:-:S02]  /*c7e0*/  SHF.R.U64 R4, R3, 0x3, R81 ;  /* 0x0000000303047819 */ /* 0x000fc40000001251 */
[----:B------:R-:W-:Y:S01]  /*c7f0*/  LOP3.LUT R84, R6, 0x70, R7, 0x78, !PT ;  /* 0x0000007006547812 */ /* 0x000fe200078e7807 */
[----:B------:R-:W-:Y:S01]  /*c800*/  ST.E desc[UR44][R72.64], RZ ;  /* 0x000000ff48007985 */ /* 0x000fe2000c10192c */
[----:B------:R-:W-:Y:S02]  /*c810*/  LOP3.LUT R80, R3, 0x70, R4, 0x78, !PT ;  /* 0x0000007003507812 */ /* 0x000fe400078e7804 */
[C---:B------:R-:W-:Y:S01]  /*c820*/  IADD3 R6, P0, PT, R42.reuse, 0x62600, RZ ;  /* 0x000626002a067810 */ /* 0x040fe20007f1e0ff */
[----:B------:R-:W-:Y:S01]  /*c830*/  ST.E desc[UR44][R70.64], RZ ;  /* 0x000000ff46007985 */ /* 0x000fe2000c10192c */
[----:B------:R-:W-:Y:S02]  /*c840*/  IADD3 R4, P1, PT, R42, 0x63400, RZ ;  /* 0x000634002a047810 */ /* 0x000fe40007f3e0ff */
[----:B------:R-:W-:Y:S01]  /*c850*/  SHF.R.U64 R5, R0, 0x3, R9 ;  /* 0x0000000300057819 */ /* 0x000fe20000001209 */
[--C-:B-1----:R-:W-:Y:S01]  /*c860*/  IMAD.X R89, RZ, RZ, R43.reuse, P0 ;  /* 0x000000ffff597224 */ /* 0x102fe200000e062b */
[----:B------:R-:W-:Y:S01]  /*c870*/  IADD3 R3, P0, PT, R42, 0x63600, RZ ;  /* 0x000636002a037810 */ /* 0x000fe20007f1e0ff */
[----:B--2---:R-:W-:Y:S01]  /*c880*/  IMAD.X R87, RZ, RZ, R43, P1 ;  /* 0x000000ffff577224 */ /* 0x004fe200008e062b */
[----:B------:R-:W-:Y:S01]  /*c890*/  LOP3.LUT R8, R0, 0x70, R5, 0x78, !PT ;  /* 0x0000007000087812 */ /* 0x000fe200078e7805 */
[----:B------:R-:W-:Y:S01]  /*c8a0*/  ST.E desc[UR44][R68.64], RZ ;  /* 0x000000ff44007985 */ /* 0x000fe2000c10192c */
[----:B------:R-:W-:Y:S01]  /*c8b0*/  IADD3 R0, P1, PT, R42, 0x64400, RZ ;  /* 0x000644002a007810 */ /* 0x000fe20007f3e0ff */
[----:B---3--:R-:W-:Y:S01]  /*c8c0*/  IMAD.X R77, RZ, RZ, R43, P0 ;  /* 0x000000ffff4d7224 */ /* 0x008fe200000e062b */
[----:B------:R-:W-:Y:S01]  /*c8d0*/  SHF.R.U64 R5, R4, 0x3, R87 ;  /* 0x0000000304057819 */ /* 0x000fe20000001257 */
[----:B------:R-:W-:Y:S01]  /*c8e0*/  ST.E desc[UR44][R66.64], RZ ;  /* 0x000000ff42007985 */ /* 0x000fe2000c10192c */
[----:B------:R-:W-:Y:S01]  /*c8f0*/  SHF.R.U64 R7, R6, 0x3, R89 ;  /* 0x0000000306077819 */ /* 0x000fe20000001259 */
[----:B----4-:R-:W-:Y:S01]  /*c900*/  IMAD.X R75, RZ, RZ, R43, P1 ;  /* 0x000000ffff4b7224 */ /* 0x010fe200008e062b */
[----:B------:R-:W-:Y:S01]  /*c910*/  LOP3.LUT R86, R4, 0x70, R5, 0x78, !PT ;  /* 0x0000007004567812 */ /* 0x000fe200078e7805 */
[----:B------:R-:W-:Y:S01]  /*c920*/  ST.E desc[UR44][R84.64], RZ ;  /* 0x000000ff54007985 */ /* 0x000fe2000c10192c */
[----:B------:R-:W-:-:S02]  /*c930*/  SHF.R.U64 R4, R3, 0x3, R77 ;  /* 0x0000000303047819 */ /* 0x000fc4000000124d */
[C---:B------:R-:W-:Y:S01]  /*c940*/  SHF.R.U64 R5, R0.reuse, 0x3, R75 ;  /* 0x0000000300057819 */ /* 0x040fe2000000124b */
[----:B------:R-:W-:Y:S01]  /*c950*/  ST.E desc[UR44][R82.64], RZ ;  /* 0x000000ff52007985 */ /* 0x000fe2000c10192c */
[----:B------:R-:W-:Y:S02]  /*c960*/  LOP3.LUT R76, R3, 0x70, R4, 0x78, !PT ;  /* 0x00000070034c7812 */ /* 0x000fe400078e7804 */
[----:B------:R-:W-:Y:S01]  /*c970*/  LOP3.LUT R74, R0, 0x70, R5, 0x78, !PT ;  /* 0x00000070004a7812 */ /* 0x000fe200078e7805 */
[----:B------:R-:W-:Y:S01]  /*c980*/  ST.E desc[UR44][R80.64], RZ ;  /* 0x000000ff50007985 */ /* 0x000fe2000c10192c */
[C---:B------:R-:W-:Y:S02]  /*c990*/  IADD3 R3, P0, PT, R42.reuse, 0x64600, RZ ;  /* 0x000646002a037810 */ /* 0x040fe40007f1e0ff */
[----:B------:R-:W-:Y:S01]  /*c9a0*/  IADD3 R0, P1, PT, R42, 0x65400, RZ ;  /* 0x000654002a007810 */ /* 0x000fe20007f3e0ff */
[----:B------:R-:W-:Y:S01]  /*c9b0*/  ST.E desc[UR44][R8.64], RZ ;  /* 0x000000ff08007985 */ /* 0x000fe2000c10192c */
[----:B------:R-:W-:Y:S01]  /*c9c0*/  LOP3.LUT R88, R6, 0x70, R7, 0x78, !PT ;  /* 0x0000007006587812 */ /* 0x000fe200078e7807 */
[--C-:B------:R-:W-:Y:S01]  /*c9d0*/  IMAD.X R79, RZ, RZ, R43.reuse, P0 ;  /* 0x000000ffff4f7224 */ /* 0x100fe200000e062b */
[C---:B------:R-:W-:Y:S01]  /*c9e0*/  IADD3 R5, P0, PT, R42.reuse, 0x65600, RZ ;  /* 0x000656002a057810 */ /* 0x040fe20007f1e0ff */
[----:B------:R-:W-:Y:S01]  /*c9f0*/  IMAD.X R65, RZ, RZ, R43, P1 ;  /* 0x000000ffff417224 */ /* 0x000fe200008e062b */
[----:B------:R-:W-:Y:S01]  /*ca00*/  IADD3 R4, P1, PT, R42, 0x66400, RZ ;  /* 0x000664002a047810 */ /* 0x000fe20007f3e0ff */
[----:B------:R-:W-:Y:S01]  /*ca10*/  ST.E desc[UR44][R88.64], RZ ;  /* 0x000000ff58007985 */ /* 0x000fe2000c10192c */
[C---:B------:R-:W-:Y:S01]  /*ca20*/  SHF.R.U64 R6, R3.reuse, 0x3, R79 ;  /* 0x0000000303067819 */ /* 0x040fe2000000124f */
[----:B------:R-:W-:Y:S01]  /*ca30*/  IMAD.X R61, RZ, RZ, R43, P0 ;  /* 0x000000ffff3d7224 */ /* 0x000fe200000e062b */
[C---:B------:R-:W-:Y:S01]  /*ca40*/  SHF.R.U64 R7, R0.reuse, 0x3, R65 ;  /* 0x0000000300077819 */ /* 0x040fe20000001241 */
[----:B------:R-:W-:Y:S01]  /*ca50*/  IMAD.X R55, RZ, RZ, R43, P1 ;  /* 0x000000ffff377224 */ /* 0x000fe200008e062b */
[----:B------:R-:W-:Y:S01]  /*ca60*/  LOP3.LUT R78, R3, 0x70, R6, 0x78, !PT ;  /* 0x00000070034e7812 */ /* 0x000fe200078e7806 */
[----:B------:R-:W-:Y:S01]  /*ca70*/  ST.E desc[UR44][R86.64], RZ ;  /* 0x000000ff56007985 */ /* 0x000fe2000c10192c */
[----:B------:R-:W-:-:S02]  /*ca80*/  LOP3.LUT R64, R0, 0x70, R7, 0x78, !PT ;  /* 0x0000007000407812 */ /* 0x000fc400078e7807 */
[C---:B------:R-:W-:Y:S01]  /*ca90*/  SHF.R.U64 R0, R5.reuse, 0x3, R61 ;  /* 0x0000000305007819 */ /* 0x040fe2000000123d */
[----:B------:R-:W-:Y:S01]  /*caa0*/  ST.E desc[UR44][R76.64], RZ ;  /* 0x000000ff4c007985 */ /* 0x000fe2000c10192c */
[C---:B------:R-:W-:Y:S02]  /*cab0*/  SHF.R.U64 R3, R4.reuse, 0x3, R55 ;  /* 0x0000000304037819 */ /* 0x040fe40000001237 */
[----:B------:R-:W-:Y:S01]  /*cac0*/  LOP3.LUT R60, R5, 0x70, R0, 0x78, !PT ;  /* 0x00000070053c7812 */ /* 0x000fe200078e7800 */
[----:B------:R-:W-:Y:S01]  /*cad0*/  ST.E desc[UR44][R74.64], RZ ;  /* 0x000000ff4a007985 */ /* 0x000fe2000c10192c */
[----:B------:R-:W-:Y:S02]  /*cae0*/  LOP3.LUT R54, R4, 0x70, R3, 0x78, !PT ;  /* 0x0000007004367812 */ /* 0x000fe400078e7803 */
[C---:B------:R-:W-:Y:S01]  /*caf0*/  IADD3 R0, P1, PT, R42.reuse, 0x67400, RZ ;  /* 0x000674002a007810 */ /* 0x040fe20007f3e0ff */
[----:B------:R-:W-:Y:S01]  /*cb00*/  ST.E desc[UR44][R78.64], RZ ;  /* 0x000000ff4e007985 */ /* 0x000fe2000c10192c */
[----:B------:R-:W-:-:S03]  /*cb10*/  IADD3 R3, P0, PT, R42, 0x66600, RZ ;  /* 0x000666002a037810 */ /* 0x000fc60007f1e0ff */
        /* <DEDUP_REMOVED lines=40> */
[----:B------:R1:W-:Y:S01]  /*cda0*/  ST.E desc[UR44][R38.64], RZ ;  /* 0x000000ff26007985 */ /* 0x0003e2000c10192c */
[----:B------:R-:W-:-:S03]  /*cdb0*/  IADD3 R3, P0, PT, R42, 0x6a600, RZ ;  /* 0x0006a6002a037810 */ /* 0x000fc60007f1e0ff */
        /* <DEDUP_REMOVED lines=9> */
[----:B------:R-:W-:Y:S02]  /*ce50*/  LOP3.LUT R34, R0, 0x70, R7, 0x78, !PT ;  /* 0x0000007000227812 */ /* 0x000fe400078e7807 */
[----:B------:R-:W-:-:S02]  /*ce60*/  LOP3.LUT R40, R3, 0x70, R6, 0x78, !PT ;  /* 0x0000007003287812 */ /* 0x000fc400078e7806 */
[C---:B------:R-:W-:Y:S02]  /*ce70*/  SHF.R.U64 R3, R4.reuse, 0x3, R29 ;  /* 0x0000000304037819 */ /* 0x040fe4000000121d */
[C---:B------:R-:W-:Y:S01]  /*ce80*/  SHF.R.U64 R0, R5.reuse, 0x3, R31 ;  /* 0x0000000305007819 */ /* 0x040fe2000000121f */
[----:B------:R-:W-:Y:S01]  /*ce90*/  ST.E desc[UR44][R40.64], RZ ;  /* 0x000000ff28007985 */ /* 0x000fe2000c10192c */
[----:B------:R-:W-:Y:S02]  /*cea0*/  LOP3.LUT R28, R4, 0x70, R3, 0x78, !PT ;  /* 0x00000070041c7812 */ /* 0x000fe400078e7803 */
[----:B------:R-:W-:Y:S01]  /*ceb0*/  LOP3.LUT R30, R5, 0x70, R0, 0x78, !PT ;  /* 0x00000070051e7812 */ /* 0x000fe200078e7800 */
[----:B------:R-:W-:Y:S01]  /*cec0*/  ST.E desc[UR44][R34.64], RZ ;  /* 0x000000ff22007985 */ /* 0x000fe2000c10192c */
[C---:B------:R-:W-:Y:S02]  /*ced0*/  IADD3 R3, P0, PT, R42.reuse, 0x6c600, RZ ;  /* 0x0006c6002a037810 */ /* 0x040fe40007f1e0ff */
[C---:B------:R-:W-:Y:S01]  /*cee0*/  IADD3 R0, P1, PT, R42.reuse, 0x6d400, RZ ;  /* 0x0006d4002a007810 */ /* 0x040fe20007f3e0ff */
[----:B------:R-:W-:Y:S01]  /*cef0*/  ST.E desc[UR44][R30.64], RZ ;  /* 0x000000ff1e007985 */ /* 0x000fe2000c10192c */
[C---:B-1----:R-:W-:Y:S01]  /*cf00*/  IADD3 R38, P2, PT, R42.reuse, 0x6da00, RZ ;  /* 0x0006da002a267810 */ /* 0x042fe20007f5e0ff */
[--C-:B------:R-:W-:Y:S01]  /*cf10*/  IMAD.X R33, RZ, RZ, R43.reuse, P0 ;  /* 0x000000ffff217224 */ /* 0x100fe200000e062b */
[C---:B------:R-:W-:Y:S01]  /*cf20*/  IADD3 R5, P0, PT, R42.reuse, 0x6d600, RZ ;  /* 0x0006d6002a057810 */ /* 0x040fe20007f1e0ff */
[----:B------:R-:W-:Y:S01]  /*cf30*/  IMAD.X R27, RZ, RZ, R43, P1 ;  /* 0x000000ffff1b7224 */ /* 0x000fe200008e062b */
[----:B------:R-:W-:Y:S01]  /*cf40*/  IADD3 R4, P1, PT, R42, 0x6e400, RZ ;  /* 0x0006e4002a047810 */ /* 0x000fe20007f3e0ff */
[----:B------:R-:W-:Y:S01]  /*cf50*/  ST.E desc[UR44][R28.64], RZ ;  /* 0x000000ff1c007985 */ /* 0x000fe2000c10192c */
[C---:B------:R-:W-:Y:S01]  /*cf60*/  SHF.R.U64 R6, R3.reuse, 0x3, R33 ;  /* 0x0000000303067819 */ /* 0x040fe20000001221 */
[----:B------:R-:W-:Y:S01]  /*cf70*/  IMAD.X R21, RZ, RZ, R43, P0 ;  /* 0x000000ffff157224 */ /* 0x000fe200000e062b */
[----:B------:R-:W-:Y:S01]  /*cf80*/  SHF.R.U64 R7, R0, 0x3, R27 ;  /* 0x0000000300077819 */ /* 0x000fe2000000121b */
[----:B------:R-:W-:Y:S01]  /*cf90*/  IMAD.X R19, RZ, RZ, R43, P1 ;  /* 0x000000ffff137224 */ /* 0x000fe200008e062b */
[----:B------:R-:W-:-:S02]  /*cfa0*/  LOP3.LUT R32, R3, 0x70, R6, 0x78, !PT ;  /* 0x0000007003207812 */ /* 0x000fc400078e7806 */
[----:B------:R-:W-:Y:S02]  /*cfb0*/  LOP3.LUT R26, R0, 0x70, R7, 0x78, !PT ;  /* 0x00000070001a7812 */ /* 0x000fe400078e7807 */
        /* <DEDUP_REMOVED lines=8> */
[----:B------:R-:W-:-:S02]  /*d040*/  IADD3 R3, P0, PT, R42, 0x6e600, RZ ;  /* 0x0006e6002a037810 */ /* 0x000fc40007f1e0ff */
[C---:B--2---:R-:W-:Y:S01]  /*d050*/  IADD3 R37, P3, PT, R42.reuse, 0x6e800, RZ ;  /* 0x0006e8002a257810 */ /* 0x044fe20007f7e0ff */
        /* <DEDUP_REMOVED lines=11> */
[C---:B------:R-:W-:Y:S02]  /*d110*/  SHF.R.U64 R3, R4.reuse, 0x3, R11 ;  /* 0x0000000304037819 */ /* 0x040fe4000000120b */
[C---:B------:R-:W-:Y:S01]  /*d120*/  SHF.R.U64 R0, R5.reuse, 0x3, R13 ;  /* 0x0000000305007819 */ /* 0x040fe2000000120d */
[----:B------:R-:W-:Y:S01]  /*d130*/  ST.E desc[UR44][R24.64], RZ ;  /* 0x000000ff18007985 */ /* 0x000fe2000c10192c */
[----:B------:R-:W-:Y:S02]  /*d140*/  LOP3.LUT R10, R4, 0x70, R3, 0x78, !PT ;  /* 0x00000070040a7812 */ /* 0x000fe400078e7803 */
[----:B------:R-:W-:Y:S01]  /*d150*/  LOP3.LUT R12, R5, 0x70, R0, 0x78, !PT ;  /* 0x00000070050c7812 */ /* 0x000fe200078e7800 */
[----:B------:R-:W-:Y:S01]  /*d160*/  ST.E desc[UR44][R16.64], RZ ;  /* 0x000000ff10007985 */ /* 0x000fe2000c10192c */
[----:B------:R-:W-:-:S02]  /*d170*/  IADD3 R3, P0, PT, R42, 0x60a00, RZ ;  /* 0x00060a002a037810 */ /* 0x000fc40007f1e0ff */
[C---:B------:R-:W-:Y:S01]  /*d180*/  IADD3 R0, P1, PT, R42.reuse, 0x61800, RZ ;  /* 0x000618002a007810 */ /* 0x040fe20007f3e0ff */
[----:B------:R-:W-:Y:S01]  /*d190*/  ST.E desc[UR44][R12.64], RZ ;  /* 0x000000ff0c007985 */ /* 0x000fe2000c10192c */
[C---:B------:R-:W-:Y:S01]  /*d1a0*/  IADD3 R36, P4, PT, R42.reuse, 0x6ea00, RZ ;  /* 0x0006ea002a247810 */ /* 0x040fe20007f9e0ff */
        /* <DEDUP_REMOVED lines=10> */
[----:B------:R1:W-:Y:S01]  /*d250*/  STL.64 [R1+0xb8], R36 ;  /* 0x0000b82401007387 */ /* 0x0003e20000100a00 */
        /* <DEDUP_REMOVED lines=19> */
[----:B------:R-:W-:Y:S02]  /*d390*/  LOP3.LUT R70, R0, 0x70, R7, 0x78, !PT ;  /* 0x0000007000467812 */ /* 0x000fe400078e7807 */
[----:B------:R-:W-:Y:S01]  /*d3a0*/  LOP3.LUT R84, R3, 0x70, R6, 0x78, !PT ;  /* 0x0000007003547812 */ /* 0x000fe200078e7806 */
[----:B-1----:R-:W-:Y:S01]  /*d3b0*/  IMAD.X R37, RZ, RZ, R43, P2 ;  /* 0x000000ffff257224 */ /* 0x002fe200010e062b */
[----:B------:R-:W-:-:S02]  /*d3c0*/  SHF.R.U64 R3, R4, 0x3, R9 ;  /* 0x0000000304037819 */ /* 0x000fc40000001209 */
        /* <DEDUP_REMOVED lines=8> */
[C---:B------:R-:W-:Y:S01]  /*d450*/  IADD3 R33, P2, PT, R42.reuse, 0x60c00, RZ ;  /* 0x00060c002a217810 */ /* 0x040fe20007f5e0ff */
        /* <DEDUP_REMOVED lines=10> */
[----:B------:R-:W-:Y:S01]  /*d500*/  STL.64 [R1+0xc0], R36 ;  /* 0x0000c02401007387 */ /* 0x000fe20000100a00 */
[----:B------:R-:W-:-:S02]  /*d510*/  LOP3.LUT R80, R0, 0x70, R7, 0x78, !PT ;  /* 0x0000007000507812 */ /* 0x000fc400078e7807 */
[C---:B------:R-:W-:Y:S01]  /*d520*/  SHF.R.U64 R0, R5.reuse, 0x3, R77 ;  /* 0x0000000305007819 */ /* 0x040fe2000000124d */
[----:B------:R-:W-:Y:S01]  /*d530*/  STL [R1+0x54], R37 ;  /* 0x0000542501007387 */ /* 0x000fe20000100800 */
        /* <DEDUP_REMOVED lines=9> */
[--C-:B------:R-:W-:Y:S01]  /*d5d0*/  IMAD.X R87, RZ, RZ, R43.reuse, P0 ;  /* 0x000000ffff577224 */ /* 0x100fe200000e062b */
[----:B------:R-:W-:Y:S01]  /*d5e0*/  IADD3 R5, P0, PT, R42, 0x67a00, RZ ;  /* 0x00067a002a057810 */ /* 0x000fe20007f1e0ff */
[----:B-1----:R-:W-:Y:S01]  /*d5f0*/  IMAD.X R9, RZ, RZ, R43, P3 ;  /* 0x000000ffff097224 */ /* 0x002fe200018e062b */
[C---:B------:R-:W-:Y:S01]  /*d600*/  SHF.R.U64 R7, R0.reuse, 0x3, R79 ;  /* 0x0000000300077819 */ /* 0x040fe2000000124f */
[----:B------:R-:W-:Y:S01]  /*d610*/  IMAD.X R55, RZ, RZ, R43, P1 ;  /* 0x000000ffff377224 */ /* 0x000fe200008e062b */
[C---:B------:R-:W-:Y:S01]  /*d620*/  SHF.R.U64 R6, R3.reuse, 0x3, R87 ;  /* 0x0000000303067819 */ /* 0x040fe20000001257 */
[----:B------:R-:W-:Y:S01]  /*d630*/  IMAD.X R61, RZ, RZ, R43, P0 ;  /* 0x000000ffff3d7224 */ /* 0x000fe200000e062b */
[----:B------:R-:W-:Y:S01]  /*d640*/  LOP3.LUT R78, R0, 0x70, R7, 0x78, !PT ;  /* 0x00000070004e7812 */ /* 0x000fe200078e7807 */
[----:B------:R-:W-:Y:S01]  /*d650*/  STL [R1+0x4c], R9 ;  /* 0x00004c0901007387 */ /* 0x000fe20000100800 */
        /* <DEDUP_REMOVED lines=10> */
[C---:B------:R-:W-:Y:S01]  /*d700*/  IADD3 R32, P3, PT, R42.reuse, 0x60e00, RZ ;  /* 0x00060e002a207810 */ /* 0x040fe20007f7e0ff */
[--C-:B------:R-:W-:Y:S01]  /*d710*/  IMAD.X R65, RZ, RZ, R43.reuse, P0 ;  /* 0x000000ffff417224 */ /* 0x100fe200000e062b */
[C---:B------:R-:W-:Y:S01]  /*d720*/  IADD3 R5, P0, PT, R42.reuse, 0x69a00, RZ ;  /* 0x00069a002a057810 */ /* 0x040fe20007f1e0ff */
[----:B------:R-:W-:Y:S01]  /*d730*/  IMAD.X R63, RZ, RZ, R43, P1 ;  /* 0x000000ffff3f7224 */ /* 0x000fe200008e062b */
[----:B------:R-:W-:Y:S01]  /*d740*/  IADD3 R4, P1, PT, R42, 0x6a800, RZ ;  /* 0x0006a8002a047810 */ /* 0x000fe20007f3e0ff */
[----:B------:R1:W-:Y:S01]  /*d750*/  STL.64 [R1+0x90], R32 ;  /* 0x0000902001007387 */ /* 0x0003e20000100a00 */
        /* <DEDUP_REMOVED lines=14> */
[--C-:B------:R-:W-:Y:S01]  /*d840*/  IMAD.X R59, RZ, RZ, R43.reuse, P3 ;  /* 0x000000ffff3b7224 */ /* 0x100fe200018e062b */
[C---:B------:R-:W-:Y:S01]  /*d850*/  IADD3 R3, P0, PT, R42.reuse, 0x6aa00, RZ ;  /* 0x0006aa002a037810 */ /* 0x040fe20007f1e0ff */
[----:B------:R-:W-:Y:S02]  /*d860*/  ST.E desc[UR44][R64.64], RZ ;  /* 0x000000ff40007985 */ /* 0x000fe4000c10192c */
[--C-:B------:R-:W-:Y:S01]  /*d870*/  IMAD.X R53, RZ, RZ, R43.reuse, P1 ;  /* 0x000000ffff357224 */ /* 0x100fe200008e062b */
[C---:B------:R-:W-:Y:S01]  /*d880*/  IADD3 R4, P1, PT, R42.reuse, 0x6c800, RZ ;  /* 0x0006c8002a047810 */ /* 0x040fe20007f3e0ff */
[--C-:B------:R-:W-:Y:S01]  /*d890*/  IMAD.X R89, RZ, RZ, R43.reuse, P0 ;  /* 0x000000ffff597224 */ /* 0x100fe200000e062b */
[C---:B------:R-:W-:Y:S01]  /*d8a0*/  IADD3 R5, P0, PT, R42.reuse, 0x6ba00, RZ ;  /* 0x0006ba002a057810 */ /* 0x040fe20007f1e0ff */
[----:B------:R-:W-:Y:S01]  /*d8b0*/  ST.E desc[UR44][R62.64], RZ ;  /* 0x000000ff3e007985 */ /* 0x000fe2000c10192c */
[--C-:B-1----:R-:W-:Y:S01]  /*d8c0*/  IMAD.X R33, RZ, RZ, R43.reuse, P4 ;  /* 0x000000ffff217224 */ /* 0x102fe200020e062b */
[C---:B------:R-:W-:Y:S01]  /*d8d0*/  IADD3 R31, P4, PT, R42.reuse, 0x61c00, RZ ;  /* 0x00061c002a1f7810 */ /* 0x040fe20007f9e0ff */
[--C-:B------:R-:W-:Y:S01]  /*d8e0*/  IMAD.X R45, RZ, RZ, R43.reuse, P1 ;  /* 0x000000ffff2d7224 */ /* 0x100fe200008e062b */
[C---:B------:R-:W-:Y:S01]  /*d8f0*/  IADD3 R39, P1, PT, R42.reuse, 0x6d800, RZ ;  /* 0x0006d8002a277810 */ /* 0x040fe20007f3e0ff */
[----:B------:R-:W-:Y:S01]  /*d900*/  IMAD.X R51, RZ, RZ, R43, P0 ;  /* 0x000000ffff337224 */ /* 0x000fe200000e062b */
[----:B------:R-:W-:Y:S01]  /*d910*/  IADD3 R40, P0, PT, R42, 0x6ca00, RZ ;  /* 0x0006ca002a287810 */ /* 0x000fe20007f1e0ff */
[----:B------:R-:W-:Y:S01]  /*d920*/  STL.64 [R1+0xb0], R32 ;  /* 0x0000b02001007387 */ /* 0x000fe20000100a00 */
[----:B------:R-:W-:-:S02]  /*d930*/  SHF.R.U64 R7, R0, 0x3, R53 ;  /* 0x0000000300077819 */ /* 0x000fc40000001235 */
[C---:B------:R-:W-:Y:S01]  /*d940*/  SHF.R.U64 R6, R3.reuse, 0x3, R89 ;  /* 0x0000000303067819 */ /* 0x040fe20000001259 */
[----:B------:R1:W-:Y:S01]  /*d950*/  STL.64 [R1+0xc8], R38 ;  /* 0x0000c82601007387 */ /* 0x0003e20000100a00 */
[----:B------:R-:W-:Y:S01]  /*d960*/  IMAD.X R41, RZ, RZ, R43, P0 ;  /* 0x000000ffff297224 */ /* 0x000fe200000e062b */
[----:B------:R-:W-:Y:S01]  /*d970*/  IADD3 R35, P0, PT, R42, 0x6f800, RZ ;  /* 0x0006f8002a237810 */ /* 0x000fe20007f1e0ff */
[----:B------:R-:W-:Y:S01]  /*d980*/  IMAD.MOV.U32 R36, RZ, RZ, R40 ;  /* 0x000000ffff247224 */ /* 0x000fe200078e0028 */
[----:B------:R2:W-:Y:S01]  /*d990*/  STL [R1+0xd0], R40 ;  /* 0x0000d02801007387 */ /* 0x0005e20000100800 */
[----:B------:R-:W-:Y:S01]  /*d9a0*/  IMAD.MOV.U32 R37, RZ, RZ, R41 ;  /* 0x000000ffff257224 */ /* 0x000fe200078e0029 */
[----:B------:R-:W-:Y:S02]  /*d9b0*/  LOP3.LUT R52, R0, 0x70, R7, 0x78, !PT ;  /* 0x0000007000347812 */ /* 0x000fe400078e7807 */
[----:B------:R-:W-:Y:S01]  /*d9c0*/  STL [R1+0x64], R41 ;  /* 0x0000642901007387 */ /* 0x000fe20000100800 */
[----:B------:R-:W-:-:S02]  /*d9d0*/  LOP3.LUT R88, R3, 0x70, R6, 0x78, !PT ;  /* 0x0000007003587812 */ /* 0x000fc400078e7806 */
[C---:B------:R-:W-:Y:S01]  /*d9e0*/  IADD3 R27, P3, PT, R42.reuse, 0x63c00, RZ ;  /* 0x00063c002a1b7810 */ /* 0x040fe20007f7e0ff */
[----:B------:R-:W-:Y:S01]  /*d9f0*/  ST.E desc[UR44][R48.64], RZ ;  /* 0x000000ff30007985 */ /* 0x000fe2000c10192c */
[----:B-1----:R-:W-:Y:S01]  /*da00*/  IMAD.X R39, RZ, RZ, R43, P1 ;  /* 0x000000ffff277224 */ /* 0x002fe200008e062b */
[C---:B------:R-:W-:Y:S02]  /*da10*/  IADD3 R34, P1, PT, R42.reuse, 0x6fa00, RZ ;  /* 0x0006fa002a227810 */ /* 0x040fe40007f3e0ff */
[----:B--2---:R-:W2:Y:S01]  /*da20*/  LDL.LU R40, [R1+0xd0] ;  /* 0x0000d00001287983 */ /* 0x004ea20000300800 */
[----:B------:R-:W-:Y:S01]  /*da30*/  IMAD.MOV.U32 R37, RZ, RZ, R41 ;  /* 0x000000ffff257224 */ /* 0x000fe200078e0029 */
[C---:B------:R-:W-:Y:S02]  /*da40*/  SHF.R.U64 R0, R5.reuse, 0x3, R51 ;  /* 0x0000000305007819 */ /* 0x040fe40000001233 */
[----:B------:R1:W-:Y:S01]  /*da50*/  STL.64 [R1+0x98], R34 ;  /* 0x0000982201007387 */ /* 0x0003e20000100a00 */
[--C-:B------:R-:W-:Y:S01]  /*da60*/  IMAD.X R7, RZ, RZ, R43.reuse, P1 ;  /* 0x000000ffff077224 */ /* 0x100fe200008e062b */
[----:B------:R-:W-:Y:S01]  /*da70*/  LOP3.LUT R50, R5, 0x70, R0, 0x78, !PT ;  /* 0x0000007005327812 */ /* 0x000fe200078e7800 */
[--C-:B------:R-:W-:Y:S01]  /*da80*/  IMAD.X R5, RZ, RZ, R43.reuse, P2 ;  /* 0x000000ffff057224 */ /* 0x100fe200010e062b */
[----:B------:R3:W-:Y:S01]  /*da90*/  STL [R1+0x5c], R39 ;  /* 0x00005c2701007387 */ /* 0x0007e20000100800 */
[----:B------:R-:W-:Y:S01]  /*daa0*/  IMAD.X R57, RZ, RZ, R43, P4 ;  /* 0x000000ffff397224 */ /* 0x000fe200020e062b */
[----:B------:R-:W-:-:S02]  /*dab0*/  IADD3 R29, P1, PT, R42, 0x62c00, RZ ;  /* 0x00062c002a1d7810 */ /* 0x000fc40007f3e0ff */
[----:B------:R4:W3:Y:S01]  /*dac0*/  LDL.64 R32, [R1+0x58] ;  /* 0x0000580001207983 */ /* 0x0008e20000100a00 */
[----:B------:R-:W-:-:S03]  /*dad0*/  SHF.R.U64 R3, R4, 0x3, R45 ;  /* 0x0000000304037819 */ /* 0x000fc6000000122d */
[----:B------:R-:W-:Y:S01]  /*dae0*/  ST.E desc[UR44][R46.64], RZ ;  /* 0x000000ff2e007985 */ /* 0x000fe2000c10192c */
[----:B-1----:R-:W-:Y:S01]  /*daf0*/  IMAD.X R35, RZ, RZ, R43, P0 ;  /* 0x000000ffff237224 */ /* 0x002fe200000e062b */
[----:B------:R-:W-:Y:S02]  /*db00*/  IADD3 R30, P0, PT, R42, 0x61e00, RZ ;  /* 0x00061e002a1e7810 */ /* 0x000fe40007f1e0ff */
[----:B------:R1:W-:Y:S01]  /*db10*/  ST.E desc[UR44][R88.64], RZ ;  /* 0x000000ff58007985 */ /* 0x0003e2000c10192c */
[----:B--2---:R-:W-:-:S03]  /*db20*/  SHF.R.U64 R41, R40, 0x3, R37 ;  /* 0x0000000328297819 */ /* 0x004fc60000001225 */
[----:B------:R2:W-:Y:S01]  /*db30*/  STL.64 [R1+0x88], R30 ;  /* 0x0000881e01007387 */ /* 0x0005e20000100a00 */
[C---:B------:R-:W-:Y:S02]  /*db40*/  IADD3 R28, P2, PT, R42.reuse, 0x62e00, RZ ;  /* 0x00062e002a1c7810 */ /* 0x040fe40007f5e0ff */
[----:B------:R-:W-:Y:S01]  /*db50*/  IADD3 R26, P4, PT, R42, 0x63e00, RZ ;  /* 0x00063e002a1a7810 */ /* 0x000fe20007f9e0ff */
[----:B------:R-:W-:Y:S01]  /*db60*/  STL [R1+0x3c], R35 ;  /* 0x00003c2301007387 */ /* 0x000fe20000100800 */
[----:B------:R-:W-:Y:S01]  /*db70*/  IMAD.X R93, RZ, RZ, R43, P1 ;  /* 0x000000ffff5d7224 */ /* 0x000fe200008e062b */
[----:B------:R-:W-:Y:S02]  /*db80*/  LOP3.LUT R44, R4, 0x70, R3, 0x78, !PT ;  /* 0x00000070042c7812 */ /* 0x000fe400078e7803 */
[----:B------:R4:W-:Y:S01]  /*db90*/  STL.64 [R1+0xa0], R34 ;  /* 0x0000a02201007387 */ /* 0x0009e20000100a00 */
[----:B---3--:R-:W-:Y:S01]  /*dba0*/  IMAD.MOV.U32 R33, RZ, RZ, R39 ;  /* 0x000000ffff217224 */ /* 0x008fe200078e0027 */
[----:B------:R-:W-:-:S02]  /*dbb0*/  LOP3.LUT R36, R40, 0x70, R41, 0x78, !PT ;  /* 0x0000007028247812 */ /* 0x000fc400078e7829 */
[----:B------:R-:W3:Y:S01]  /*dbc0*/  LDL.LU.64 R38, [R1+0xc8] ;  /* 0x0000c80001267983 */ /* 0x000ee20000300a00 */
[--C-:B------:R-:W-:Y:S02]  /*dbd0*/  IMAD.X R23, RZ, RZ, R43.reuse, P0 ;  /* 0x000000ffff177224 */ /* 0x100fe400000e062b */
[--C-:B-1----:R-:W-:Y:S01]  /*dbe0*/  IMAD.X R89, RZ, RZ, R43.reuse, P3 ;  /* 0x000000ffff597224 */ /* 0x102fe200018e062b */
[----:B------:R-:W-:Y:S04]  /*dbf0*/  ST.E desc[UR44][R52.64], RZ ;  /* 0x000000ff34007985 */ /* 0x000fe8000c10192c */
[----:B------:R-:W-:Y:S04]  /*dc00*/  STL [R1+0x34], R7 ;  /* 0x0000340701007387 */ /* 0x000fe80000100800 */
[----:B--2---:R-:W2:Y:S04]  /*dc10*/  LDL.64 R30, [R1+0x38] ;  /* 0x00003800011e7983 */ /* 0x004ea80000100a00 */
[----:B------:R1:W-:Y:S04]  /*dc20*/  STL [R1+0x60], R36 ;  /* 0x0000602401007387 */ /* 0x0003e80000100800 */
[----:B----4-:R4:W4:Y:S04]  /*dc30*/  LDL.64 R34, [R1+0x48] ;  /* 0x0000480001227983 */ /* 0x0109280000100a00 */
[----:B------:R-:W4:Y:S01]  /*dc40*/  LDL.64 R40, [R1+0x48] ;  /* 0x0000480001287983 */ /* 0x000f220000100a00 */
[--C-:B------:R-:W-:Y:S01]  /*dc50*/  IMAD.X R91, RZ, RZ, R43.reuse, P2 ;  /* 0x000000ffff5b7224 */ /* 0x100fe200010e062b */
[C---:B------:R-:W-:Y:S01]  /*dc60*/  IADD3 R25, P0, PT, R42.reuse, 0x64c00, RZ ;  /* 0x00064c002a197810 */ /* 0x040fe20007f1e0ff */
[----:B------:R-:W-:Y:S01]  /*dc70*/  IMAD.X R87, RZ, RZ, R43, P4 ;  /* 0x000000ffff577224 */ /* 0x000fe200020e062b */
[C---:B------:R-:W-:Y:S01]  /*dc80*/  IADD3 R24, P1, PT, R42.reuse, 0x64e00, RZ ;  /* 0x00064e002a187810 */ /* 0x040fe20007f3e0ff */
[----:B------:R-:W-:Y:S01]  /*dc90*/  STL [R1+0x2c], R5 ;  /* 0x00002c0501007387 */ /* 0x000fe20000100800 */
[C---:B------:R-:W-:Y:S01]  /*dca0*/  IADD3 R20, P3, PT, R42.reuse, 0x65e00, RZ ;  /* 0x00065e002a147810 */ /* 0x040fe20007f7e0ff */
[----:B------:R-:W4:Y:S01]  /*dcb0*/  S2R R0, SR_CgaCtaId ;  /* 0x0000000000007919 */ /* 0x000f220000008800 */
[----:B------:R-:W-:Y:S01]  /*dcc0*/  MOV R3, 0x400 ;  /* 0x0000040000037802 */ /* 0x000fe20000000f00 */
[----:B------:R-:W-:Y:S04]  /*dcd0*/  ST.E desc[UR44][R50.64], RZ ;  /* 0x000000ff32007985 */ /* 0x000fe8000c10192c */
[----:B-1----:R-:W3:Y:S04]  /*dce0*/  LDL.LU.64 R36, [R1+0xc0] ;  /* 0x0000c00001247983 */ /* 0x002ee80000300a00 */
[----:B--2---:R1:W-:Y:S01]  /*dcf0*/  STL [R1+0xa8], R30 ;  /* 0x0000a81e01007387 */ /* 0x0043e20000100800 */
[----:B------:R-:W-:-:S02]  /*dd00*/  IADD3 R21, P2, PT, R42, 0x65c00, RZ ;  /* 0x00065c002a157810 */ /* 0x000fc40007f5e0ff */
[----:B------:R-:W-:Y:S01]  /*dd10*/  IADD3 R19, P4, PT, R42, 0x66c00, RZ ;  /* 0x00066c002a137810 */ /* 0x000fe20007f9e0ff */
[--C-:B------:R-:W-:Y:S02]  /*dd20*/  IMAD.X R85, RZ, RZ, R43.reuse, P0 ;  /* 0x000000ffff557224 */ /* 0x100fe400000e062b */
[----:B------:R-:W-:Y:S02]  /*dd30*/  IMAD.X R83, RZ, RZ, R43, P1 ;  /* 0x000000ffff537224 */ /* 0x000fe400008e062b */
[----:B----4-:R-:W-:Y:S02]  /*dd40*/  IMAD.MOV.U32 R35, RZ, RZ, R41 ;  /* 0x000000ffff237224 */ /* 0x010fe400078e0029 */
[----:B------:R-:W-:Y:S01]  /*dd50*/  IMAD.X R79, RZ, RZ, R43, P3 ;  /* 0x000000ffff4f7224 */ /* 0x000fe200018e062b */
[----:B------:R-:W-:Y:S01]  /*dd60*/  LEA R0, R0, R3, 0x18 ;  /* 0x0000000300007211 */ /* 0x000fe200078ec0ff */
[----:B------:R-:W-:Y:S04]  /*dd70*/  ST.E desc[UR44][R44.64], RZ ;  /* 0x000000ff2c007985 */ /* 0x000fe8000c10192c */
[----:B-1----:R1:W3:Y:S02]  /*dd80*/  LDL.64 R30, [R1+0x50] ;  /* 0x00005000011e7983 */ /* 0x0022e40000100a00 */
[----:B---3--:R-:W-:-:S02]  /*dd90*/  IMAD.MOV.U32 R31, RZ, RZ, R37 ;  /* 0x000000ffff1f7224 */ /* 0x008fc400078e0025 */
[----:B------:R-:W2:Y:S01]  /*dda0*/  LDL.LU.64 R36, [R1+0xb8] ;  /* 0x0000b80001247983 */ /* 0x000ea20000300a00 */
[--C-:B------:R-:W-:Y:S01]  /*ddb0*/  IMAD.X R81, RZ, RZ, R43.reuse, P2 ;  /* 0x000000ffff517224 */ /* 0x100fe200010e062b */
[C---:B------:R-:W-:Y:S01]  /*ddc0*/  IADD3 R18, P0, PT, R42.reuse, 0x66e00, RZ ;  /* 0x00066e002a127810 */ /* 0x040fe20007f1e0ff */
[--C-:B------:R-:W-:Y:S01]  /*ddd0*/  IMAD.X R77, RZ, RZ, R43.reuse, P4 ;  /* 0x000000ffff4d7224 */ /* 0x100fe200020e062b */
[C---:B------:R-:W-:Y:S02]  /*dde0*/  IADD3 R17, P1, PT, R42.reuse, 0x67c00, RZ ;  /* 0x00067c002a117810 */ /* 0x040fe40007f3e0ff */
[C---:B------:R-:W-:Y:S02]  /*ddf0*/  IADD3 R16, P2, PT, R42.reuse, 0x67e00, RZ ;  /* 0x00067e002a107810 */ /* 0x040fe40007f5e0ff */
[C---:B------:R-:W-:Y:S02]  /*de00*/  IADD3 R15, P3, PT, R42.reuse, 0x68c00, RZ ;  /* 0x00068c002a0f7810 */ /* 0x040fe40007f7e0ff */
[C---:B------:R-:W-:Y:S01]  /*de10*/  IADD3 R14, P4, PT, R42.reuse, 0x68e00, RZ ;  /* 0x00068e002a0e7810 */ /* 0x040fe20007f9e0ff */
[--C-:B------:R-:W-:Y:S01]  /*de20*/  IMAD.X R75, RZ, RZ, R43.reuse, P0 ;  /* 0x000000ffff4b7224 */ /* 0x100fe200000e062b */
        /* <DEDUP_REMOVED lines=17> */
[----:B------:R-:W-:Y:S01]  /*df40*/  IMAD.X R53, RZ, RZ, R43, P4 ;  /* 0x000000ffff357224 */ /* 0x000fe200020e062b */
[----:B------:R-:W-:-:S02]  /*df50*/  IADD3 R4, P4, PT, R42, 0x6de00, RZ ;  /* 0x0006de002a047810 */ /* 0x000fc40007f9e0ff */
[----:B------:R-:W-:-:S04]  /*df60*/  SHF.R.U64 R42, R39, 0x3, R33 ;  /* 0x00000003272a7819 */ /* 0x000fc80000001221 */
[----:B------:R-:W-:-:S05]  /*df70*/  LOP3.LUT R32, R39, 0x70, R42, 0x78, !PT ;  /* 0x0000007027207812 */ /* 0x000fca00078e782a */
[----:B------:R3:W-:Y:S04]  /*df80*/  STL [R1+0x58], R32 ;  /* 0x0000582001007387 */ /* 0x0007e80000100800 */
[----:B---3--:R-:W3:Y:S01]  /*df90*/  LDL.LU.64 R32, [R1+0xb0] ;  /* 0x0000b00001207983 */ /* 0x008ee20000300a00 */
[----:B--2---:R-:W-:-:S04]  /*dfa0*/  SHF.R.U64 R40, R37, 0x3, R35 ;  /* 0x0000000325287819 */ /* 0x004fc80000001223 */
[----:B------:R-:W-:Y:S02]  /*dfb0*/  LOP3.LUT R34, R37, 0x70, R40, 0x78, !PT ;  /* 0x0000007025227812 */ /* 0x000fe400078e7828 */
[C---:B------:R-:W-:Y:S01]  /*dfc0*/  SHF.R.U64 R3, R38.reuse, 0x3, R31 ;  /* 0x0000000326037819 */ /* 0x040fe2000000121f */
[----:B------:R-:W2:Y:S04]  /*dfd0*/  LDL.LU.64 R40, [R1+0x28] ;  /* 0x0000280001287983 */ /* 0x000ea80000300a00 */
[----:B------:R4:W-:Y:S04]  /*dfe0*/  STL [R1+0x48], R34 ;  /* 0x0000482201007387 */ /* 0x0009e80000100800 */
[----:B----4-:R-:W4:Y:S01]  /*dff0*/  LDL.LU.64 R34, [R1+0xa0] ;  /* 0x0000a00001227983 */ /* 0x010f220000300a00 */
[----:B------:R-:W-:-:S05]  /*e000*/  LOP3.LUT R30, R38, 0x70, R3, 0x78, !PT ;  /* 0x00000070261e7812 */ /* 0x000fca00078e7803 */
[----:B------:R1:W-:Y:S04]  /*e010*/  STL [R1+0x50], R30 ;  /* 0x0000501e01007387 */ /* 0x0003e80000100800 */
[----:B-1----:R1:W2:Y:S01]  /*e020*/  LDL.LU R30, [R1+0xa8] ;  /* 0x0000a800011e7983 */ /* 0x0022a20000300800 */
[----:B---3--:R-:W-:-:S04]  /*e030*/  SHF.R.U64 R39, R36, 0x3, R33 ;  /* 0x0000000324277819 */ /* 0x008fc80000001221 */
[----:B------:R-:W-:Y:S02]  /*e040*/  LOP3.LUT R32, R36, 0x70, R39, 0x78, !PT ;  /* 0x0000007024207812 */ /* 0x000fe400078e7827 */
[----:B------:R-:W2:Y:S04]  /*e050*/  LDL.64 R36, [R1+0x30] ;  /* 0x0000300001247983 */ /* 0x000ea80000100a00 */
[----:B------:R3:W-:Y:S04]  /*e060*/  STL.64 [R1+0x40], R32 ;  /* 0x0000402001007387 */ /* 0x0007e80000100a00 */
[----:B---3--:R-:W2:Y:S01]  /*e070*/  LDL.LU.64 R32, [R1+0x90] ;  /* 0x0000900001207983 */ /* 0x008ea20000300a00 */
[----:B----4-:R-:W-:-:S03]  /*e080*/  IMAD.MOV.U32 R31, RZ, RZ, R35 ;  /* 0x000000ffff1f7224 */ /* 0x010fc600078e0023 */
[----:B------:R-:W3:Y:S01]  /*e090*/  LDL.LU.64 R34, [R1+0x98] ;  /* 0x0000980001227983 */ /* 0x000ee20000300a00 */
[----:B--2---:R-:W-:-:S04]  /*e0a0*/  SHF.R.U64 R36, R33, 0x3, R41 ;  /* 0x0000000321247819 */ /* 0x004fc80000001229 */
[----:B------:R-:W-:Y:S02]  /*e0b0*/  LOP3.LUT R40, R33, 0x70, R36, 0x78, !PT ;  /* 0x0000007021287812 */ /* 0x000fe400078e7824 */
[----:B---3--:R-:W-:-:S04]  /*e0c0*/  SHF.R.U64 R38, R35, 0x3, R31 ;  /* 0x0000000323267819 */ /* 0x008fc8000000121f */
[----:B------:R-:W-:Y:S02]  /*e0d0*/  LOP3.LUT R30, R35, 0x70, R38, 0x78, !PT ;  /* 0x00000070231e7812 */ /* 0x000fe400078e7826 */
[----:B------:R-:W2:Y:S04]  /*e0e0*/  LDL.LU.64 R38, [R1+0x30] ;  /* 0x0000300001267983 */ /* 0x000ea80000300a00 */
[----:B------:R3:W-:Y:S01]  /*e0f0*/  STL [R1+0x38], R30 ;  /* 0x0000381e01007387 */ /* 0x0007e20000100800 */
[----:B------:R-:W-:-:S03]  /*e100*/  SHF.R.U64 R3, R34, 0x3, R37 ;  /* 0x0000000322037819 */ /* 0x000fc60000001225 */
[----:B------:R-:W4:Y:S04]  /*e110*/  LDL.LU.64 R36, [R1+0x60] ;  /* 0x0000600001247983 */ /* 0x000f280000300a00 */
[----:B---3--:R-:W3:Y:S01]  /*e120*/  LDL.LU.64 R30, [R1+0x88] ;  /* 0x00008800011e7983 */ /* 0x008ee20000300a00 */
[----:B------:R-:W-:-:S04]  /*e130*/  SHF.R.U64 R35, R32, 0x3, R59 ;  /* 0x0000000320237819 */ /* 0x000fc8000000123b */
[----:B------:R-:W-:Y:S02]  /*e140*/  LOP3.LUT R58, R32, 0x70, R35, 0x78, !PT ;  /* 0x00000070203a7812 */ /* 0x000fe400078e7823 */
[----:B------:R-:W-:-:S04]  /*e150*/  SHF.R.U64 R32, R29, 0x3, R93 ;  /* 0x000000031d207819 */ /* 0x000fc8000000125d */
[----:B------:R-:W-:Y:S02]  /*e160*/  LOP3.LUT R92, R29, 0x70, R32, 0x78, !PT ;  /* 0x000000701d5c7812 */ /* 0x000fe400078e7820 */
[----:B------:R-:W3:Y:S01]  /*e170*/  LDL.LU.64 R32, [R1+0x48] ;  /* 0x0000480001207983 */ /* 0x000ee20000300a00 */
[----:B--2---:R-:W-:-:S03]  /*e180*/  LOP3.LUT R38, R34, 0x70, R3, 0x78, !PT ;  /* 0x0000007022267812 */ /* 0x004fc600078e7803 */
[----:B----4-:R2:W-:Y:S01]  /*e190*/  ST.E desc[UR44][R36.64], RZ ;  /* 0x000000ff24007985 */ /* 0x0105e2000c10192c */
[C---:B---3--:R-:W-:Y:S02]  /*e1a0*/  SHF.R.U64 R34, R31.reuse, 0x3, R57 ;  /* 0x000000031f227819 */ /* 0x048fe40000001239 */
[----:B------:R-:W-:Y:S02]  /*e1b0*/  SHF.R.U64 R3, R30, 0x3, R23 ;  /* 0x000000031e037819 */ /* 0x000fe40000001217 */
[----:B------:R-:W-:Y:S01]  /*e1c0*/  LOP3.LUT R56, R31, 0x70, R34, 0x78, !PT ;  /* 0x000000701f387812 */ /* 0x000fe200078e7822 */
[----:B--2---:R-:W2:Y:S01]  /*e1d0*/  LDL.LU.64 R36, [R1+0x38] ;  /* 0x0000380001247983 */ /* 0x004ea20000300a00 */
[----:B------:R-:W-:Y:S02]  /*e1e0*/  SHF.R.U64 R31, R28, 0x3, R91 ;  /* 0x000000031c1f7819 */ /* 0x000fe4000000125b */
[----:B------:R-:W-:Y:S01]  /*e1f0*/  LOP3.LUT R22, R30, 0x70, R3, 0x78, !PT ;  /* 0x000000701e167812 */ /* 0x000fe200078e7803 */
[----:B------:R-:W3:Y:S01]  /*e200*/  LDL.LU.64 R34, [R1+0x40] ;  /* 0x0000400001227983 */ /* 0x000ee20000300a00 */
[----:B------:R-:W-:-:S02]  /*e210*/  LOP3.LUT R90, R28, 0x70, R31, 0x78, !PT ;  /* 0x000000701c5a7812 */ /* 0x000fc400078e781f */
[----:B------:R-:W-:Y:S02]  /*e220*/  SHF.R.U64 R28, R25, 0x3, R85 ;  /* 0x00000003191c7819 */ /* 0x000fe40000001255 */
[----:B------:R-:W-:Y:S02]  /*e230*/  SHF.R.U64 R30, R27, 0x3, R89 ;  /* 0x000000031b1e7819 */ /* 0x000fe40000001259 */
[----:B------:R-:W-:Y:S02]  /*e240*/  LOP3.LUT R84, R25, 0x70, R28, 0x78, !PT ;  /* 0x0000007019547812 */ /* 0x000fe400078e781c */
[----:B------:R-:W-:Y:S01]  /*e250*/  LOP3.LUT R88, R27, 0x70, R30, 0x78, !PT ;  /* 0x000000701b587812 */ /* 0x000fe200078e781e */
[----:B------:R-:W4:Y:S04]  /*e260*/  LDL.LU.64 R28, [R1+0x58] ;  /* 0x00005800011c7983 */ /* 0x000f280000300a00 */
[----:B------:R-:W2:Y:S01]  /*e270*/  LDL.LU.64 R30, [R1+0x50] ;  /* 0x00005000011e7983 */ /* 0x000ea20000300a00 */
[----:B------:R-:W-:-:S04]  /*e280*/  SHF.R.U64 R3, R26, 0x3, R87 ;  /* 0x000000031a037819 */ /* 0x000fc80000001257 */
[----:B------:R-:W-:Y:S02]  /*e290*/  LOP3.LUT R86, R26, 0x70, R3, 0x78, !PT ;  /* 0x000000701a567812 */ /* 0x000fe400078e7803 */
[C---:B------:R-:W-:Y:S02]  /*e2a0*/  SHF.R.U64 R26, R21.reuse, 0x3, R81 ;  /* 0x00000003151a7819 */ /* 0x040fe40000001251 */
[----:B------:R-:W-:Y:S02]  /*e2b0*/  SHF.R.U64 R3, R20, 0x3, R79 ;  /* 0x0000000314037819 */ /* 0x000fe4000000124f */
[----:B------:R-:W-:Y:S02]  /*e2c0*/  LOP3.LUT R80, R21, 0x70, R26, 0x78, !PT ;  /* 0x0000007015507812 */ /* 0x000fe400078e781a */
[----:B------:R-:W-:Y:S02]  /*e2d0*/  SHF.R.U64 R21, R18, 0x3, R75 ;  /* 0x0000000312157819 */ /* 0x000fe4000000124b */
[----:B------:R-:W-:-:S02]  /*e2e0*/  LOP3.LUT R78, R20, 0x70, R3, 0x78, !PT ;  /* 0x00000070144e7812 */ /* 0x000fc400078e7803 */
[----:B------:R-:W-:Y:S01]  /*e2f0*/  LOP3.LUT R74, R18, 0x70, R21, 0x78, !PT ;  /* 0x00000070124a7812 */ /* 0x000fe200078e7815 */
[----:B------:R-:W1:Y:S01]  /*e300*/  S2R R3, SR_TID.X ;  /* 0x0000000000037919 */ /* 0x000e620000002100 */
[----:B------:R-:W-:-:S04]  /*e310*/  SHF.R.U64 R18, R15, 0x3, R69 ;  /* 0x000000030f127819 */ /* 0x000fc80000001245 */
[----:B------:R-:W-:Y:S02]  /*e320*/  LOP3.LUT R68, R15, 0x70, R18, 0x78, !PT ;  /* 0x000000700f447812 */ /* 0x000fe400078e7812 */
[----:B------:R-:W1:Y:S01]  /*e330*/  S2R R15, SR_SWINHI ;  /* 0x00000000000f7919 */ /* 0x000e620000002f00 */
[----:B------:R-:W-:-:S04]  /*e340*/  SHF.R.U64 R20, R17, 0x3, R73 ;  /* 0x0000000311147819 */ /* 0x000fc80000001249 */
[----:B------:R-:W-:Y:S02]  /*e350*/  LOP3.LUT R72, R17, 0x70, R20, 0x78, !PT ;  /* 0x0000007011487812 */ /* 0x000fe400078e7814 */
[----:B------:R-:W-:-:S04]  /*e360*/  SHF.R.U64 R17, R14, 0x3, R67 ;  /* 0x000000030e117819 */ /* 0x000fc80000001243 */
[----:B------:R-:W-:Y:S02]  /*e370*/  LOP3.LUT R66, R14, 0x70, R17, 0x78, !PT ;  /* 0x000000700e427812 */ /* 0x000fe400078e7811 */
[C---:B------:R-:W-:Y:S01]  /*e380*/  SHF.R.U64 R17, R12.reuse, 0x3, R63 ;  /* 0x000000030c117819 */ /* 0x040fe2000000123f */
[----:B------:R-:W-:Y:S01]  /*e390*/  IMAD.X R51, RZ, RZ, R43, P0 ;  /* 0x000000ffff337224 */ /* 0x000fe200000e062b */
[----:B------:R-:W-:Y:S02]  /*e3a0*/  SHF.R.U64 R14, R13, 0x3, R65 ;  /* 0x000000030d0e7819 */ /* 0x000fe40000001241 */
[----:B------:R-:W-:Y:S02]  /*e3b0*/  LOP3.LUT R62, R12, 0x70, R17, 0x78, !PT ;  /* 0x000000700c3e7812 */ /* 0x000fe400078e7811 */
[----:B------:R-:W-:Y:S02]  /*e3c0*/  SHF.R.U64 R12, R11, 0x3, R61 ;  /* 0x000000030b0c7819 */ /* 0x000fe4000000123d */
[----:B------:R-:W-:-:S02]  /*e3d0*/  LOP3.LUT R64, R13, 0x70, R14, 0x78, !PT ;  /* 0x000000700d407812 */ /* 0x000fc400078e780e */
[----:B------:R-:W-:Y:S02]  /*e3e0*/  LOP3.LUT R60, R11, 0x70, R12, 0x78, !PT ;  /* 0x000000700b3c7812 */ /* 0x000fe400078e780c */
[----:B------:R-:W-:Y:S02]  /*e3f0*/  SHF.R.U64 R13, R10, 0x3, R55 ;  /* 0x000000030a0d7819 */ /* 0x000fe40000001237 */
[----:B------:R-:W-:Y:S01]  /*e400*/  SHF.R.U64 R11, R8, 0x3, R51 ;  /* 0x00000003080b7819 */ /* 0x000fe20000001233 */
[----:B----4-:R-:W-:Y:S04]  /*e410*/  ST.E desc[UR44][R28.64], RZ ;  /* 0x000000ff1c007985 */ /* 0x010fe8000c10192c */
[----:B--2---:R-:W-:Y:S04]  /*e420*/  ST.E desc[UR44][R30.64], RZ ;  /* 0x000000ff1e007985 */ /* 0x004fe8000c10192c */
[----:B------:R-:W-:Y:S04]  /*e430*/  ST.E desc[UR44][R32.64], RZ ;  /* 0x000000ff20007985 */ /* 0x000fe8000c10192c */
[----:B---3--:R-:W-:Y:S04]  /*e440*/  ST.E desc[UR44][R34.64], RZ ;  /* 0x000000ff22007985 */ /* 0x008fe8000c10192c */
[----:B------:R-:W-:Y:S04]  /*e450*/  ST.E desc[UR44][R36.64], RZ ;  /* 0x000000ff24007985 */ /* 0x000fe8000c10192c */
[----:B------:R-:W-:Y:S04]  /*e460*/  ST.E desc[UR44][R38.64], RZ ;  /* 0x000000ff26007985 */ /* 0x000fe8000c10192c */
[----:B------:R-:W-:Y:S04]  /*e470*/  ST.E desc[UR44][R40.64], RZ ;  /* 0x000000ff28007985 */ /* 0x000fe8000c10192c */
[----:B------:R2:W-:Y:S04]  /*e480*/  ST.E desc[UR44][R58.64], RZ ;  /* 0x000000ff3a007985 */ /* 0x0005e8000c10192c */
[----:B------:R3:W-:Y:S04]  /*e490*/  ST.E desc[UR44][R56.64], RZ ;  /* 0x000000ff38007985 */ /* 0x0007e8000c10192c */
[----:B------:R4:W-:Y:S04]  /*e4a0*/  ST.E desc[UR44][R22.64], RZ ;  /* 0x000000ff16007985 */ /* 0x0009e8000c10192c */
[----:B--2---:R2:W5:Y:S04]  /*e4b0*/  LDL.LU R58, [R1+0x80] ;  /* 0x00008000013a7983 */ /* 0x0045680000300800 */
[----:B---3--:R2:W5:Y:S04]  /*e4c0*/  LDL.LU.64 R56, [R1+0x78] ;  /* 0x0000780001387983 */ /* 0x0085680000300a00 */
[----:B----4-:R2:W5:Y:S01]  /*e4d0*/  LDL.LU.64 R22, [R1+0x70] ;  /* 0x0000700001167983 */ /* 0x0105620000300a00 */
[----:B------:R-:W-:Y:S01]  /*e4e0*/  LOP3.LUT R54, R10, 0x70, R13, 0x78, !PT ;  /* 0x000000700a367812 */ /* 0x000fe200078e780d */
[----:B------:R-:W-:Y:S01]  /*e4f0*/  IMAD.X R49, RZ, RZ, R43, P1 ;  /* 0x000000ffff317224 */ /* 0x000fe200008e062b */
[----:B------:R-:W-:Y:S01]  /*e500*/  LOP3.LUT R50, R8, 0x70, R11, 0x78, !PT ;  /* 0x0000007008327812 */ /* 0x000fe200078e780b */
[----:B-1----:R-:W-:Y:S01]  /*e510*/  IMAD.SHL.U32 R8, R3, 0x2, RZ ;  /* 0x0000000203087824 */ /* 0x002fe200078e00ff */
[C---:B------:R-:W-:Y:S01]  /*e520*/  SHF.R.U64 R10, R9.reuse, 0x3, R53 ;  /* 0x00000003090a7819 */ /* 0x040fe20000001235 */
[----:B------:R-:W-:Y:S01]  /*e530*/  IMAD.X R47, RZ, RZ, R43, P2 ;  /* 0x000000ffff2f7224 */ /* 0x000fe200010e062b */
[----:B------:R-:W-:Y:S01]  /*e540*/  SHF.R.U64 R27, R24, 0x3, R83 ;  /* 0x00000003181b7819 */ /* 0x000fe20000001253 */
[--C-:B------:R-:W-:Y:S01]  /*e550*/  IMAD.X R45, RZ, RZ, R43.reuse, P3 ;  /* 0x000000ffff2d7224 */ /* 0x100fe200018e062b */
[----:B------:R-:W-:Y:S01]  /*e560*/  LOP3.LUT R52, R9, 0x70, R10, 0x78, !PT ;  /* 0x0000007009347812 */ /* 0x000fe200078e780a */
[----:B------:R-:W-:Y:S01]  /*e570*/  IMAD.X R43, RZ, RZ, R43, P4 ;  /* 0x000000ffff2b7224 */ /* 0x000fe200020e062b */
[----:B------:R-:W-:-:S02]  /*e580*/  SHF.R.U64 R10, R7, 0x3, R49 ;  /* 0x00000003070a7819 */ /* 0x000fc40000001231 */
[----:B------:R-:W-:Y:S02]  /*e590*/  LOP3.LUT R8, R8, 0xfe, RZ, 0xc0, !PT ;  /* 0x000000fe08087812 */ /* 0x000fe400078ec0ff */
[----:B------:R-:W-:Y:S02]  /*e5a0*/  MOV R12, R0 ;  /* 0x00000000000c7202 */ /* 0x000fe40000000f00 */
[----:B------:R-:W-:Y:S02]  /*e5b0*/  MOV R13, R15 ;  /* 0x0000000f000d7202 */ /* 0x000fe40000000f00 */
[----:B------:R-:W-:Y:S02]  /*e5c0*/  LOP3.LUT R82, R24, 0x70, R27, 0x78, !PT ;  /* 0x0000007018527812 */ /* 0x000fe400078e781b */
[----:B------:R-:W-:Y:S01]  /*e5d0*/  SHF.R.U64 R9, R6, 0x3, R47 ;  /* 0x0000000306097819 */ /* 0x000fe2000000122f */
[----:B------:R-:W-:Y:S01]  /*e5e0*/  IMAD.WIDE.U32 R12, R8, 0x2, R12 ;  /* 0x00000002080c7825 */ /* 0x000fe200078e000c */
[----:B------:R-:W-:-:S02]  /*e5f0*/  LOP3.LUT R48, R7, 0x70, R10, 0x78, !PT ;  /* 0x0000007007307812 */ /* 0x000fc400078e780a */
[C---:B------:R-:W-:Y:S02]  /*e600*/  SHF.R.U64 R24, R19.reuse, 0x3, R77 ;  /* 0x0000000313187819 */ /* 0x040fe4000000124d */
[----:B------:R-:W-:Y:S01]  /*e610*/  SHF.R.U64 R7, R4, 0x3, R43 ;  /* 0x0000000304077819 */ /* 0x000fe2000000122b */
[----:B------:R2:W-:Y:S01]  /*e620*/  ST.E desc[UR44][R92.64], RZ ;  /* 0x000000ff5c007985 */ /* 0x0005e2000c10192c */
[----:B------:R-:W-:Y:S02]  /*e630*/  LOP3.LUT R46, R6, 0x70, R9, 0x78, !PT ;  /* 0x00000070062e7812 */ /* 0x000fe400078e7809 */
[----:B------:R-:W-:Y:S01]  /*e640*/  LOP3.LUT R76, R19, 0x70, R24, 0x78, !PT ;  /* 0x00000070134c7812 */ /* 0x000fe200078e7818 */
[----:B------:R2:W-:Y:S01]  /*e650*/  ST.E desc[UR44][R90.64], RZ ;  /* 0x000000ff5a007985 */ /* 0x0005e2000c10192c */
[----:B------:R-:W-:Y:S02]  /*e660*/  SHF.R.U64 R6, R5, 0x3, R45 ;  /* 0x0000000305067819 */ /* 0x000fe4000000122d */
[----:B------:R-:W-:Y:S01]  /*e670*/  LOP3.LUT R42, R4, 0x70, R7, 0x78, !PT ;  /* 0x00000070042a7812 */ /* 0x000fe200078e7807 */
[----:B------:R2:W-:Y:S01]  /*e680*/  ST.E desc[UR44][R88.64], RZ ;  /* 0x000000ff58007985 */ /* 0x0005e2000c10192c */
[----:B------:R-:W-:-:S02]  /*e690*/  SHF.R.U64 R19, R16, 0x3, R71 ;  /* 0x0000000310137819 */ /* 0x000fc40000001247 */
[----:B------:R-:W-:Y:S01]  /*e6a0*/  IADD3 R7, P2, PT, R12, 0x6ec00, RZ ;  /* 0x0006ec000c077810 */ /* 0x000fe20007f5e0ff */
[----:B------:R2:W-:Y:S01]  /*e6b0*/  ST.E desc[UR44][R86.64], RZ ;  /* 0x000000ff56007985 */ /* 0x0005e2000c10192c */
[----:B------:R-:W-:-:S03]  /*e6c0*/  LOP3.LUT R44, R5, 0x70, R6, 0x78, !PT ;  /* 0x00000070052c7812 */ /* 0x000fc600078e7806 */
[----:B------:R2:W-:Y:S01]  /*e6d0*/  ST.E desc[UR44][R84.64], RZ ;  /* 0x000000ff54007985 */ /* 0x0005e2000c10192c */
[----:B------:R-:W-:Y:S01]  /*e6e0*/  LOP3.LUT R70, R16, 0x70, R19, 0x78, !PT ;  /* 0x0000007010467812 */ /* 0x000fe200078e7813 */
[--C-:B------:R-:W-:Y:S01]  /*e6f0*/  IMAD.X R17, RZ, RZ, R13.reuse, P2 ;  /* 0x000000ffff117224 */ /* 0x100fe200010e060d */
[C---:B------:R-:W-:Y:S01]  /*e700*/  IADD3 R9, P3, PT, R12.reuse, 0x6ee00, RZ ;  /* 0x0006ee000c097810 */ /* 0x040fe20007f7e0ff */
[----:B------:R2:W-:Y:S01]  /*e710*/  ST.E desc[UR44][R82.64], RZ ;  /* 0x000000ff52007985 */ /* 0x0005e2000c10192c */
[C---:B------:R-:W-:Y:S02]  /*e720*/  IADD3 R5, P1, PT, R12.reuse, 0x6fe00, RZ ;  /* 0x0006fe000c057810 */ /* 0x040fe40007f3e0ff */
[----:B------:R-:W-:Y:S01]  /*e730*/  IADD3 R4, P0, PT, R12, 0x6fc00, RZ ;  /* 0x0006fc000c047810 */ /* 0x000fe20007f1e0ff */
[----:B------:R2:W-:Y:S04]  /*e740*/  ST.E desc[UR44][R80.64], RZ ;  /* 0x000000ff50007985 */ /* 0x0005e8000c10192c */
[----:B------:R2:W-:Y:S01]  /*e750*/  ST.E desc[UR44][R78.64], RZ ;  /* 0x000000ff4e007985 */ /* 0x0005e2000c10192c */
[----:B------:R-:W-:-:S03]  /*e760*/  IMAD.X R15, RZ, RZ, R13, P3 ;  /* 0x000000ffff0f7224 */ /* 0x000fc600018e060d */
[----:B------:R2:W-:Y:S01]  /*e770*/  ST.E desc[UR44][R76.64], RZ ;  /* 0x000000ff4c007985 */ /* 0x0005e2000c10192c */
[----:B------:R-:W-:-:S03]  /*e780*/  IMAD.X R11, RZ, RZ, R13, P1 ;  /* 0x000000ffff0b7224 */ /* 0x000fc600008e060d */
[----:B------:R2:W-:Y:S01]  /*e790*/  ST.E desc[UR44][R74.64], RZ ;  /* 0x000000ff4a007985 */ /* 0x0005e2000c10192c */
[----:B------:R-:W-:Y:S01]  /*e7a0*/  IMAD.X R13, RZ, RZ, R13, P0 ;  /* 0x000000ffff0d7224 */ /* 0x000fe200000e060d */
[----:B------:R-:W-:Y:S02]  /*e7b0*/  SHF.R.U64 R6, R7, 0x3, R17 ;  /* 0x0000000307067819 */ /* 0x000fe40000001211 */
[----:B------:R2:W-:Y:S04]  /*e7c0*/  ST.E desc[UR44][R72.64], RZ ;  /* 0x000000ff48007985 */ /* 0x0005e8000c10192c */
[----:B------:R2:W-:Y:S04]  /*e7d0*/  ST.E desc[UR44][R70.64], RZ ;  /* 0x000000ff46007985 */ /* 0x0005e8000c10192c */
[----:B------:R2:W-:Y:S01]  /*e7e0*/  ST.E desc[UR44][R68.64], RZ ;  /* 0x000000ff44007985 */ /* 0x0005e2000c10192c */
[----:B------:R-:W-:-:S03]  /*e7f0*/  SHF.R.U64 R8, R9, 0x3, R15 ;  /* 0x0000000309087819 */ /* 0x000fc6000000120f */
[----:B------:R2:W-:Y:S01]  /*e800*/  ST.E desc[UR44][R66.64], RZ ;  /* 0x000000ff42007985 */ /* 0x0005e2000c10192c */
[----:B------:R-:W-:-:S03]  /*e810*/  LOP3.LUT R16, R7, 0x70, R6, 0x78, !PT ;  /* 0x0000007007107812 */ /* 0x000fc600078e7806 */
[----:B------:R2:W-:Y:S01]  /*e820*/  ST.E desc[UR44][R64.64], RZ ;  /* 0x000000ff40007985 */ /* 0x0005e2000c10192c */
[----:B------:R-:W-:-:S03]  /*e830*/  SHF.R.U64 R7, R4, 0x3, R13 ;  /* 0x0000000304077819 */ /* 0x000fc6000000120d */
[----:B------:R2:W-:Y:S01]  /*e840*/  ST.E desc[UR44][R62.64], RZ ;  /* 0x000000ff3e007985 */ /* 0x0005e2000c10192c */
[----:B------:R-:W-:-:S03]  /*e850*/  SHF.R.U64 R6, R5, 0x3, R11 ;  /* 0x0000000305067819 */ /* 0x000fc6000000120b */
[----:B------:R2:W-:Y:S01]  /*e860*/  ST.E desc[UR44][R60.64], RZ ;  /* 0x000000ff3c007985 */ /* 0x0005e2000c10192c */
[----:B------:R-:W-:-:S03]  /*e870*/  LOP3.LUT R14, R9, 0x70, R8, 0x78, !PT ;  /* 0x00000070090e7812 */ /* 0x000fc600078e7808 */
[----:B------:R2:W-:Y:S01]  /*e880*/  ST.E desc[UR44][R54.64], RZ ;  /* 0x000000ff36007985 */ /* 0x0005e2000c10192c */
[----:B------:R-:W-:-:S03]  /*e890*/  LOP3.LUT R12, R4, 0x70, R7, 0x78, !PT ;  /* 0x00000070040c7812 */ /* 0x000fc600078e7807 */
[----:B------:R2:W-:Y:S01]  /*e8a0*/  ST.E desc[UR44][R52.64], RZ ;  /* 0x000000ff34007985 */ /* 0x0005e2000c10192c */
[----:B------:R-:W-:-:S03]  /*e8b0*/  LOP3.LUT R10, R5, 0x70, R6, 0x78, !PT ;  /* 0x00000070050a7812 */ /* 0x000fc600078e7806 */
[----:B------:R2:W-:Y:S04]  /*e8c0*/  ST.E desc[UR44][R50.64], RZ ;  /* 0x000000ff32007985 */ /* 0x0005e8000c10192c */
[----:B------:R2:W-:Y:S04]  /*e8d0*/  ST.E desc[UR44][R48.64], RZ ;  /* 0x000000ff30007985 */ /* 0x0005e8000c10192c */
[----:B------:R2:W-:Y:S04]  /*e8e0*/  ST.E desc[UR44][R46.64], RZ ;  /* 0x000000ff2e007985 */ /* 0x0005e8000c10192c */
[----:B------:R2:W-:Y:S04]  /*e8f0*/  ST.E desc[UR44][R44.64], RZ ;  /* 0x000000ff2c007985 */ /* 0x0005e8000c10192c */
[----:B------:R2:W-:Y:S04]  /*e900*/  ST.E desc[UR44][R42.64], RZ ;  /* 0x000000ff2a007985 */ /* 0x0005e8000c10192c */
[----:B------:R2:W-:Y:S04]  /*e910*/  ST.E desc[UR44][R16.64], RZ ;  /* 0x000000ff10007985 */ /* 0x0005e8000c10192c */
[----:B------:R2:W-:Y:S04]  /*e920*/  ST.E desc[UR44][R14.64], RZ ;  /* 0x000000ff0e007985 */ /* 0x0005e8000c10192c */
[----:B------:R2:W-:Y:S04]  /*e930*/  ST.E desc[UR44][R12.64], RZ ;  /* 0x000000ff0c007985 */ /* 0x0005e8000c10192c */
[----:B------:R2:W-:Y:S01]  /*e940*/  ST.E desc[UR44][R10.64], RZ ;  /* 0x000000ff0a007985 */ /* 0x0005e2000c10192c */
[----:B------:R-:W-:Y:S01]  /*e950*/  @!PT LDS RZ, [RZ] ;  /* 0x00000000fffff984 */ /* 0x000fe20000000800 */
[----:B------:R-:W-:Y:S01]  /*e960*/  @!PT LDS RZ, [RZ] ;  /* 0x00000000fffff984 */ /* 0x000fe20000000800 */
[----:B------:R-:W-:Y:S01]  /*e970*/  @!PT LDS RZ, [RZ] ;  /* 0x00000000fffff984 */ /* 0x000fe20000000800 */
[----:B------:R-:W-:Y:S01]  /*e980*/  @!PT LDS RZ, [RZ] ;  /* 0x00000000fffff984 */ /* 0x000fe20000000800 */
[----:B------:R1:W-:Y:S06]  /*e990*/  MEMBAR.ALL.CTA ;  /* 0x0000000000007992 */ /* 0x0003ec0000008000 */
[----:B-1----:R-:W1:Y:S01]  /*e9a0*/  FENCE.VIEW.ASYNC.S ;  /* 0x00000000000073c6 */ /* 0x002e620000000000 */
[----:B------:R-:W-:Y:S05]  /*e9b0*/  BRA.U UP0, `(.L_x_161) ;  /* 0x0000000100047547 */ /* 0x000fea000b800000 */
[----:B------:R-:W-:Y:S05]  /*e9c0*/  BPT.TRAP 0x1 ;  /* 0x000000040000795c */ /* 0x000fea0000300000 */
.L_x_161:
[----:B-----5:R-:W-:Y:S01]  /*e9d0*/  SHF.L.U32 R5, R56, 0x1f, RZ ;  /* 0x0000001f38057819 */ /* 0x020fe200000006ff */
[----:B------:R-:W-:Y:S03]  /*e9e0*/  BSSY B0, `(.L_x_162) ;  /* 0x0000003000007945 */ /* 0x000fe60003800000 */
[----:B-1----:R-:W1:Y:S02]  /*e9f0*/  SYNCS.PHASECHK.TRANS64.TRYWAIT P0, [R0+URZ+0x700c8], R5 ;  /* 0x0700c805000075a7 */ /* 0x002e6400080011ff */
[----:B-1----:R-:W-:Y:S05]  /*ea00*/  @!P0 BRA `(.L_x_163) ;  /* 0x000001dc00088947 */ /* 0x002fea0003800000 */
.L_x_451:
[----:B------:R-:W-:Y:S05]  /*ea10*/  BSYNC B0 ;  /* 0x0000000000007941 */ /* 0x000fea0003800000 */
.L_x_162:
[----:B------:R-:W-:Y:S05]  /*ea20*/  @!P5 BRA `(.L_x_164) ;  /* 0x0000000000d0d947 */ /* 0x000fea0003800000 */
[----:B-1----:R-:W1:Y:S01]  /*ea30*/  LDC R5, c[0x0][0x904] ;  /* 0x00024100ff057b82 */ /* 0x002e620000000800 */
[----:B------:R-:W3:Y:S01]  /*ea40*/  LDCU.64 UR4, c[0x0][0x908] ;  /* 0x00012100ff0477ac */ /* 0x000ee20008000a00 */
[----:B------:R-:W-:Y:S01]  /*ea50*/  LOP3.LUT R3, R3, 0x7f, RZ, 0xc0, !PT ;  /* 0x0000007f03037812 */ /* 0x000fe200078ec0ff */
[----:B------:R-:W-:Y:S01]  /*ea60*/  BSSY.RECONVERGENT B0, `(.L_x_164) ;  /* 0x0000030000007945 */ /* 0x000fe20003800200 */
[----:B---3--:R-:W-:Y:S01]  /*ea70*/  IMAD.HI.U32 R4, R57, UR4, RZ ;  /* 0x0000000439047c27 */ /* 0x008fe2000f8e00ff */
[----:B------:R-:W3:Y:S01]  /*ea80*/  LDCU UR4, c[0x0][0x380] ;  /* 0x00007000ff0477ac */ /* 0x000ee20008000800 */
[----:B-1----:R-:W-:-:S03]  /*ea90*/  ISETP.NE.AND P0, PT, R5, 0x1, PT ;  /* 0x000000010500780c */ /* 0x002fc60003f05270 */
[----:B------:R-:W-:-:S04]  /*eaa0*/  SHF.R.U32.HI R4, RZ, UR5, R4 ;  /* 0x00000005ff047c19 */ /* 0x000fc80008011604 */
[----:B------:R-:W-:-:S05]  /*eab0*/  SEL R4, R57, R4, !P0 ;  /* 0x0000000439047207 */ /* 0x000fca0004000000 */
[----:B------:R-:W-:-:S04]  /*eac0*/  IMAD.MOV R4, RZ, RZ, -R4 ;  /* 0x000000ffff047224 */ /* 0x000fc800078e0a04 */
[----:B------:R-:W-:-:S04]  /*ead0*/  IMAD R4, R5, R4, R57 ;  /* 0x0000000405047224 */ /* 0x000fc800078e0239 */
[----:B------:R-:W-:-:S04]  /*eae0*/  IMAD R3, R4, 0x100, R3 ;  /* 0x0000010004037824 */ /* 0x000fc800078e0203 */
[----:B------:R-:W-:-:S05]  /*eaf0*/  VIADD R9, R3, 0x80 ;  /* 0x0000008003097836 */ /* 0x000fca0000000000 */
[----:B---3--:R-:W-:-:S13]  /*eb00*/  ISETP.GE.AND P0, PT, R9, UR4, PT ;  /* 0x0000000409007c0c */ /* 0x008fda000bf06270 */
[----:B------:R-:W-:Y:S05]  /*eb10*/  @P0 BRA `(.L_x_165) ;  /* 0x0000000000900947 */ /* 0x000fea0003800000 */
[----:B------:R-:W1:Y:S01]  /*eb20*/  LDC R7, c[0x0][0x38c] ;  /* 0x0000e300ff077b82 */ /* 0x000e620000000800 */
[----:B------:R-:W3:Y:S01]  /*eb30*/  LDCU UR6, c[0x0][0x890] ;  /* 0x00011200ff0677ac */ /* 0x000ee20008000800 */
[----:B------:R-:W4:Y:S01]  /*eb40*/  LDCU.64 UR4, c[0x0][0x888] ;  /* 0x00011100ff0477ac */ /* 0x000f220008000a00 */
[----:B---3--:R-:W-:Y:S01]  /*eb50*/  IMAD R22, R22, UR6, R9 ;  /* 0x0000000616167c24 */ /* 0x008fe2000f8e0209 */
[----:B-1----:R-:W-:-:S04]  /*eb60*/  IABS R5, R7 ;  /* 0x0000000700057213 */ /* 0x002fc80000000000 */
[----:B------:R-:W2:Y:S08]  /*eb70*/  I2F.RP R8, R5 ;  /* 0x0000000500087306 */ /* 0x000eb00000209400 */
[----:B--2---:R-:W1:Y:S02]  /*eb80*/  MUFU.RCP R10, R8 ;  /* 0x00000008000a7308 */ /* 0x004e640000001000 */
[----:B-1----:R-:W-:-:S06]  /*eb90*/  IADD3 R10, PT, PT, R10, 0xffffffe, RZ ;  /* 0x0ffffffe0a0a7810 */ /* 0x002fcc0007ffe0ff */
[----:B------:R-:W1:Y:S02]  /*eba0*/  F2I.FTZ.U32.TRUNC.NTZ R11, R10 ;  /* 0x0000000a000b7305 */ /* 0x000e64000021f000 */
[----:B-1----:R-:W-:Y:S01]  /*ebb0*/  IADD3 R3, PT, PT, RZ, -R11, RZ ;  /* 0x8000000bff037210 */ /* 0x002fe20007ffe0ff */
[----:B------:R-:W-:-:S04]  /*ebc0*/  IMAD.MOV.U32 R10, RZ, RZ, RZ ;  /* 0x000000ffff0a7224 */ /* 0x000fc800078e00ff */
[----:B------:R-:W-:Y:S01]  /*ebd0*/  IMAD R4, R3, R5, RZ ;  /* 0x0000000503047224 */ /* 0x000fe200078e02ff */
[----:B------:R-:W-:-:S03]  /*ebe0*/  IABS R3, R2 ;  /* 0x0000000200037213 */ /* 0x000fc60000000000 */
[----:B------:R-:W-:Y:S01]  /*ebf0*/  IMAD.HI.U32 R11, R11, R4, R10 ;  /* 0x000000040b0b7227 */ /* 0x000fe200078e000a */
[----:B------:R-:W-:-:S05]  /*ec00*/  MOV R6, R3 ;  /* 0x0000000300067202 */ /* 0x000fca0000000f00 */
[----:B------:R-:W-:-:S04]  /*ec10*/  IMAD.HI.U32 R3, R11, R6, RZ ;  /* 0x000000060b037227 */ /* 0x000fc800078e00ff */
[----:B------:R-:W-:-:S04]  /*ec20*/  IMAD.MOV R4, RZ, RZ, -R3 ;  /* 0x000000ffff047224 */ /* 0x000fc800078e0a03 */
[----:B------:R-:W-:-:S05]  /*ec30*/  IMAD R4, R5, R4, R6 ;  /* 0x0000000405047224 */ /* 0x000fca00078e0206 */
[----:B------:R-:W-:-:S13]  /*ec40*/  ISETP.GT.U32.AND P0, PT, R5, R4, PT ;  /* 0x000000040500720c */ /* 0x000fda0003f04070 */
[-C--:B------:R-:W-:Y:S01]  /*ec50*/  @!P0 IADD3 R4, PT, PT, R4, -R5.reuse, RZ ;  /* 0x8000000504048210 */ /* 0x080fe20007ffe0ff */
[----:B------:R-:W-:Y:S01]  /*ec60*/  @!P0 VIADD R3, R3, 0x1 ;  /* 0x0000000103038836 */ /* 0x000fe20000000000 */
[----:B------:R-:W-:Y:S02]  /*ec70*/  ISETP.NE.AND P0, PT, R7, RZ, PT ;  /* 0x000000ff0700720c */ /* 0x000fe40003f05270 */
[----:B------:R-:W-:Y:S02]  /*ec80*/  ISETP.GE.U32.AND P2, PT, R4, R5, PT ;  /* 0x000000050400720c */ /* 0x000fe40003f46070 */
[----:B------:R-:W-:-:S04]  /*ec90*/  LOP3.LUT R4, R2, R7, RZ, 0x3c, !PT ;  /* 0x0000000702047212 */ /* 0x000fc800078e3cff */
[----:B------:R-:W-:Y:S02]  /*eca0*/  ISETP.GE.AND P1, PT, R4, RZ, PT ;  /* 0x000000ff0400720c */ /* 0x000fe40003f26270 */
[----:B------:R-:W1:Y:S05]  /*ecb0*/  LDC.64 R4, c[0x0][0x880] ;  /* 0x00022000ff047b82 */ /* 0x000e6a0000000a00 */
[----:B------:R-:W-:-:S06]  /*ecc0*/  @P2 IADD3 R3, PT, PT, R3, 0x1, RZ ;  /* 0x0000000103032810 */ /* 0x000fcc0007ffe0ff */
[----:B------:R-:W-:Y:S01]  /*ecd0*/  @!P1 IMAD.MOV R3, RZ, RZ, -R3 ;  /* 0x000000ffff039224 */ /* 0x000fe200078e0a03 */
[----:B------:R-:W-:-:S04]  /*ece0*/  @!P0 LOP3.LUT R3, RZ, R7, RZ, 0x33, !PT ;  /* 0x00000007ff038212 */ /* 0x000fc800078e33ff */
[C---:B------:R-:W-:Y:S01]  /*ecf0*/  IADD3 R6, PT, PT, -R3.reuse, RZ, RZ ;  /* 0x000000ff03067210 */ /* 0x040fe20007ffe1ff */
[----:B----4-:R-:W-:-:S04]  /*ed00*/  IMAD R22, R3, UR5, R22 ;  /* 0x0000000503167c24 */ /* 0x010fc8000f8e0216 */
[----:B------:R-:W-:Y:S02]  /*ed10*/  IMAD R3, R7, R6, R2 ;  /* 0x0000000607037224 */ /* 0x000fe400078e0202 */
[----:B------:R-:W-:Y:S02]  /*ed20*/  IMAD.MOV.U32 R2, RZ, RZ, -0x800000 ;  /* 0xff800000ff027424 */ /* 0x000fe400078e00ff */
[----:B------:R-:W-:-:S04]  /*ed30*/  IMAD R3, R3, UR4, R22 ;  /* 0x0000000403037c24 */ /* 0x000fc8000f8e0216 */
[----:B-1----:R-:W-:-:S05]  /*ed40*/  IMAD.WIDE R4, R3, 0x4, R4 ;  /* 0x0000000403047825 */ /* 0x002fca00078e0204 */
[----:B------:R1:W-:Y:S02]  /*ed50*/  STG.E desc[UR44][R4.64], R2 ;  /* 0x0000000204007986 */ /* 0x0003e4000c10192c */
.L_x_165:
[----:B------:R-:W-:Y:S05]  /*ed60*/  BSYNC.RECONVERGENT B0 ;  /* 0x0000000000007941 */ /* 0x000fea0003800200 */
.L_x_164:
[----:B------:R-:W-:Y:S01]  /*ed70*/  @!PT LDS RZ, [RZ] ;  /* 0x00000000fffff984 */ /* 0x000fe20000000800 */
[----:B------:R-:W-:Y:S01]  /*ed80*/  @!PT LDS RZ, [RZ] ;  /* 0x00000000fffff984 */ /* 0x000fe20000000800 */
[----:B------:R-:W-:Y:S01]  /*ed90*/  @!PT LDS RZ, [RZ] ;  /* 0x00000000fffff984 */ /* 0x000fe20000000800 */
[----:B------:R-:W-:Y:S01]  /*eda0*/  @!PT LDS RZ, [RZ] ;  /* 0x00000000fffff984 */ /* 0x000fe20000000800 */
[----:B------:R3:W-:Y:S06]  /*edb0*/  MEMBAR.ALL.CTA ;  /* 0x0000000000007992 */ /* 0x0007ec0000008000 */
[----:B---3--:R-:W3:Y:S01]  /*edc0*/  FENCE.VIEW.ASYNC.S ;  /* 0x00000000000073c6 */ /* 0x008ee20000000000 */
[----:B------:R-:W-:-:S09]  /*edd0*/  UISETP.NE.AND UP0, UPT, UR41, URZ, UPT ;  /* 0x000000ff2900728c */ /* 0x000fd2000bf05270 */
[----:B------:R-:W-:Y:S05]  /*ede0*/  BRA.U UP0, `(.L_x_166) ;  /* 0x0000000100047547 */ /* 0x000fea000b800000 */
[----:B------:R-:W-:Y:S05]  /*edf0*/  BPT.TRAP 0x1 ;  /* 0x000000040000795c */ /* 0x000fea0000300000 */
.L_x_166:
[----:B---3--:R3:W-:Y:S01]  /*ee00*/  SYNCS.ARRIVE.TRANS64.A1T0 RZ, [R0+URZ+0x700b8], RZ ;  /* 0x0700b8ff00ff79a7 */ /* 0x0087e200081000ff */
[----:B------:R-:W-:Y:S01]  /*ee10*/  LOP3.LUT R56, R56, 0x1, RZ, 0x3c, !PT ;  /* 0x0000000138387812 */ /* 0x000fe200078e3cff */
[----:B------:R-:W-:Y:S06]  /*ee20*/  BRA `(.L_x_92) ;  /* 0x000000b800047947 */ /* 0x000fec0003800000 */
.L_x_93:
[----:B------:R-:W-:Y:S01]  /*ee30*/  LEA R7, R7, 0x100, 0x8 ;  /* 0x0000010007077811 */ /* 0x000fe200078e40ff */
[----:B------:R-:W-:Y:S02]  /*ee40*/  UIADD3 UR5, UPT, UPT, UR5, 0x7f, URZ ;  /* 0x0000007f05057890 */ /* 0x000fe4000fffe0ff */
[----:B------:R-:W-:Y:S01]  /*ee50*/  UISETP.NE.AND UP0, UPT, UR40, URZ, UPT ;  /* 0x000000ff2800728c */ /* 0x000fe2000bf05270 */
[----:B------:R-:W-:Y:S01]  /*ee60*/  SHF.R.S32.HI R0, RZ, 0x1f, R7 ;  /* 0x0000001fff007819 */ /* 0x000fe20000011407 */
[----:B------:R-:W-:-:S03]  /*ee70*/  USHF.R.S32.HI UR4, URZ, 0x1f, UR5 ;  /* 0x0000001fff047899 */ /* 0x000fc60008011405 */
[----:B------:R-:W-:Y:S01]  /*ee80*/  LEA.HI R0, R0, R7, RZ, 0x7 ;  /* 0x0000000700007211 */ /* 0x000fe200078f38ff */
[----:B------:R-:W-:-:S04]  /*ee90*/  ULEA.HI UR4, UR4, UR5, URZ, 0x7 ;  /* 0x0000000504047291 */ /* 0x000fc8000f8f38ff */
[----:B------:R-:W-:Y:S01]  /*eea0*/  VIADD R18, R0, 0x7f ;  /* 0x0000007f00127836 */ /* 0x000fe20000000000 */
[----:B------:R-:W-:-:S04]  /*eeb0*/  USHF.R.S32.HI UR4, URZ, 0x7, UR4 ;  /* 0x00000007ff047899 */ /* 0x000fc80008011404 */
[----:B------:R-:W-:-:S04]  /*eec0*/  SHF.R.S32.HI R18, RZ, 0x7, R18 ;  /* 0x00000007ff127819 */ /* 0x000fc80000011412 */
[----:B------:R-:W-:Y:S01]  /*eed0*/  VIMNMX R18, PT, PT, R18, UR4, PT ;  /* 0x0000000412127c48 */ /* 0x000fe2000bfe0100 */
[----:B------:R-:W-:Y:S06]  /*eee0*/  BRA.U !UP0, `(.L_x_167) ;  /* 0x0000000108047547 */ /* 0x000fec000b800000 */
[----:B------:R-:W-:Y:S05]  /*eef0*/  BPT.TRAP 0x1 ;  /* 0x000000040000795c */ /* 0x000fea0000300000 */
.L_x_167:
[----:B------:R-:W1:Y:S01]  /*ef00*/  S2R R60, SR_CgaCtaId ;  /* 0x00000000003c7919 */ /* 0x000e620000008800 */
[----:B------:R-:W-:Y:S01]  /*ef10*/  MOV R59, 0x400 ;  /* 0x00000400003b7802 */ /* 0x000fe20000000f00 */
[----:B------:R-:W-:Y:S01]  /*ef20*/  BSSY B0, `(.L_x_168) ;  /* 0x0000005000007945 */ /* 0x000fe20003800000 */
[----:B------:R-:W-:Y:S02]  /*ef30*/  SHF.L.U32 R0, R23, 0x1f, RZ ;  /* 0x0000001f17007819 */ /* 0x000fe400000006ff */
[----:B-1----:R-:W-:-:S04]  /*ef40*/  LEA R59, R60, R59, 0x18 ;  /* 0x0000003b3c3b7211 */ /* 0x002fc800078ec0ff */
[----:B------:R-:W1:Y:S02]  /*ef50*/  SYNCS.PHASECHK.TRANS64.TRYWAIT P0, [R59+URZ+0x70070], R0 ;  /* 0x070070003b0075a7 */ /* 0x000e6400080011ff */
[----:B-1----:R-:W-:Y:S05]  /*ef60*/  @!P0 BRA `(.L_x_169) ;  /* 0x000001d400c48947 */ /* 0x002fea0003800000 */
.L_x_452:
[----:B------:R-:W-:Y:S05]  /*ef70*/  BSYNC B0 ;  /* 0x0000000000007941 */ /* 0x000fea0003800000 */
.L_x_168:
[----:B------:R-:W-:-:S09]  /*ef80*/  UISETP.NE.AND UP0, UPT, UR40, URZ, UPT ;  /* 0x000000ff2800728c */ /* 0x000fd2000bf05270 */
[----:B------:R-:W-:Y:S05]  /*ef90*/  BRA.U !UP0, `(.L_x_170) ;  /* 0x0000000108047547 */ /* 0x000fea000b800000 */
[----:B------:R-:W-:Y:S05]  /*efa0*/  BPT.TRAP 0x1 ;  /* 0x000000040000795c */ /* 0x000fea0000300000 */
.L_x_170:
[----:B------:R-:W-:Y:S01]  /*efb0*/  IADD3 R17, PT, PT, R59, 0x70078, RZ ;  /* 0x000700783b117810 */ /* 0x000fe20007ffe0ff */
[----:B------:R-:W-:-:S03]  /*efc0*/  UISETP.NE.AND UP0, UPT, UR38, URZ, UPT ;  /* 0x000000ff2600728c */ /* 0x000fc6000bf05270 */
[----:B-1----:R-:W-:-:S04]  /*efd0*/  PRMT R0, R60, 0x654, R17 ;  /* 0x000006543c007816 */ /* 0x002fc80000000011 */
[----:B------:R1:W-:Y:S02]  /*efe0*/  SYNCS.ARRIVE.TRANS64.RED.A1T0 RZ, [R0+URZ], RZ ;  /* 0x000000ff00ff79a7 */ /* 0x0003e400081004ff */
[----:B------:R-:W-:Y:S05]  /*eff0*/  BRA.U !UP0, `(.L_x_171) ;  /* 0x0000000108047547 */ /* 0x000fea000b800000 */
[----:B------:R-:W-:Y:S05]  /*f000*/  BPT.TRAP 0x1 ;  /* 0x000000040000795c */ /* 0x000fea0000300000 */
.L_x_171:
[----:B------:R-:W-:Y:S01]  /*f010*/  IMAD.U32 R3, RZ, RZ, UR39 ;  /* 0x00000027ff037e24 */ /* 0x000fe2000f8e00ff */
[----:B------:R-:W-:-:S04]  /*f020*/  ISETP.GE.AND P0, PT, R18, 0x2, PT ;  /* 0x000000021200780c */ /* 0x000fc80003f06270 */
[----:B------:R-:W-:-:S04]  /*f030*/  SHF.L.U32 R4, R3, 0x1f, RZ ;  /* 0x0000001f03047819 */ /* 0x000fc800000006ff */
[----:B------:R-:W2:Y:S02]  /*f040*/  SYNCS.PHASECHK.TRANS64.TRYWAIT P1, [R59+URZ+0x70080], R4 ;  /* 0x070080043b0075a7 */ /* 0x000ea400080211ff */
[----:B--2---:R-:W-:Y:S05]  /*f050*/  @!P1 BRA `(.L_x_172) ;  /* 0x000001d4009c9947 */ /* 0x004fea0003800000 */
.L_x_453:
[----:B------:R-:W-:Y:S01]  /*f060*/  LOP3.LUT R3, R23, 0x1, RZ, 0x3c, !PT ;  /* 0x0000000117037812 */ /* 0x000fe200078e3cff */
[----:B------:R-:W-:Y:S06]  /*f070*/  @!P0 BRA `(.L_x_173) ;  /* 0x0000003c005c8947 */ /* 0x000fec0003800000 */
.L_x_234:
[----:B------:R-:W-:Y:S05]  /*f080*/  YIELD ;  /* 0x0000000000007946 */ /* 0x000fea0003800000 */
[----:B------:R-:W-:Y:S01]  /*f090*/  UISETP.NE.AND UP0, UPT, UR40, URZ, UPT ;  /* 0x000000ff2800728c */ /* 0x000fe2000bf05270 */
[C---:B------:R-:W-:Y:S01]  /*f0a0*/  ISETP.GT.U32.AND P0, PT, R18.reuse, 0x2, PT ;  /* 0x000000021200780c */ /* 0x040fe20003f04070 */
[----:B------:R-:W-:Y:S02]  /*f0b0*/  IMAD.MOV.U32 R23, RZ, RZ, R3 ;  /* 0x000000ffff177224 */ /* 0x000fe400078e0003 */
[----:B------:R-:W-:Y:S01]  /*f0c0*/  VIADD R18, R18, 0xffffffff ;  /* 0xffffffff12127836 */ /* 0x000fe20000000000 */
[----:B------:R-:W-:-:S04]  /*f0d0*/  P2R R19, PR, RZ, 0x1 ;  /* 0x00000001ff137803 */ /* 0x000fc80000000000 */
[----:B------:R-:W-:Y:S05]  /*f0e0*/  BRA.U !UP0, `(.L_x_174) ;  /* 0x0000000108047547 */ /* 0x000fea000b800000 */
[----:B------:R-:W-:Y:S05]  /*f0f0*/  BPT.TRAP 0x1 ;  /* 0x000000040000795c */ /* 0x000fea0000300000 */
.L_x_174:
[----:B-1----:R-:W-:Y:S01]  /*f100*/  SHF.L.U32 R0, R23, 0x1f, RZ ;  /* 0x0000001f17007819 */ /* 0x002fe200000006ff */
[----:B------:R-:W1:Y:S03]  /*f110*/  S2R R61, SR_TID.X ;  /* 0x00000000003d7919 */ /* 0x000e660000002100 */
[----:B------:R-:W3:Y:S01]  /*f120*/  SYNCS.PHASECHK.TRANS64.TRYWAIT P0, [R59+URZ+0x70070], R0 ;  /* 0x070070003b0075a7 */ /* 0x000ee200080011ff */
[----:B-1----:R-:W-:-:S05]  /*f130*/  IMAD.U32 R16, R61, 0x10000, RZ ;  /* 0x000100003d107824 */ /* 0x002fca00078e00ff */
[----:B------:R-:W-:Y:S01]  /*f140*/  LOP3.LUT R16, R16, 0x600000, RZ, 0xc0, !PT ;  /* 0x0060000010107812 */ /* 0x000fe200078ec0ff */
[----:B---3--:R-:W-:Y:S06]  /*f150*/  @!P0 BRA `(.L_x_175) ;  /* 0x000001d400708947 */ /* 0x008fec0003800000 */
.L_x_454:
[----:B------:R-:W-:Y:S05]  /*f160*/  WARPSYNC.ALL ;  /* 0x0000000000007948 */ /* 0x000fea0003800000 */
[----:B------:R-:W-:Y:S01]  /*f170*/  R2UR UR4, R16 ;  /* 0x00000000100472ca */ /* 0x000fe200000e0000 */
[----:B------:R-:W-:Y:S01]  /*f180*/  UISETP.NE.AND UP0, UPT, UR41, URZ, UPT ;  /* 0x000000ff2900728c */ /* 0x000fe2000bf05270 */
[----:B------:R-:W-:Y:S01]  /*f190*/  PLOP3.LUT P0, PT, PT, PT, PT, 0x80, 0x8 ;  /* 0x000000000008781c */ /* 0x000fe20003f0f070 */
[----:B------:R-:W-:-:S10]  /*f1a0*/  IMAD.MOV.U32 R64, RZ, RZ, 0x3f800000 ;  /* 0x3f800000ff407424 */ /* 0x000fd400078e00ff */
[----:B--2---:R-:W2:Y:S02]  /*f1b0*/  LDTM.x2 R4, tmem[UR4] ;  /* 0x00000004000479ee */ /* 0x004ea400080c0000 */
[----:B--2---:R-:W-:-:S13]  /*f1c0*/  FSETP.NEU.AND P2, PT, R4, R5, PT ;  /* 0x000000050400720b */ /* 0x004fda0003f4d000 */
[----:B-1----:R-:W1:Y:S01]  /*f1d0*/  @P2 LDC R0, c[0x0][0x704] ;  /* 0x0001c100ff002b82 */ /* 0x002e620000000800 */
[----:B------:R-:W-:-:S04]  /*f1e0*/  @P2 FADD R5, R4, -R5 ;  /* 0x8000000504052221 */ /* 0x000fc80000000000 */
[----:B-1----:R-:W-:-:S05]  /*f1f0*/  @P2 FMUL R5, R5, R0 ;  /* 0x0000000005052220 */ /* 0x002fca0000400000 */
[----:B------:R-:W-:-:S04]  /*f200*/  @P2 FSETP.GEU.AND P1, PT, R5, -126, PT ;  /* 0xc2fc00000500280b */ /* 0x000fc80003f2e000 */
[----:B------:R-:W-:-:S13]  /*f210*/  @P2 PLOP3.LUT P0, PT, P1, PT, PT, 0x80, 0x8 ;  /* 0x000000000008281c */ /* 0x000fda0000f0f070 */
[----:B------:R-:W-:-:S04]  /*f220*/  @!P0 FMUL R5, R5, 0.5 ;  /* 0x3f00000005058820 */ /* 0x000fc80000400000 */
[----:B------:R-:W1:Y:S02]  /*f230*/  @P2 MUFU.EX2 R0, R5 ;  /* 0x0000000500002308 */ /* 0x000e640000000800 */
[----:B-1----:R-:W-:-:S05]  /*f240*/  @!P0 FMUL R0, R0, R0 ;  /* 0x0000000000008220 */ /* 0x002fca0000400000 */
[----:B------:R-:W-:Y:S01]  /*f250*/  @P2 MOV R64, R0 ;  /* 0x0000000000402202 */ /* 0x000fe20000000f00 */
[----:B------:R-:W-:Y:S06]  /*f260*/  BRA.U UP0, `(.L_x_176) ;  /* 0x0000000100047547 */ /* 0x000fec000b800000 */
[----:B------:R-:W-:Y:S05]  /*f270*/  BPT.TRAP 0x1 ;  /* 0x000000040000795c */ /* 0x000fea0000300000 */
.L_x_176:
[----:B------:R-:W-:Y:S01]  /*f280*/  IMAD.U32 R0, RZ, RZ, UR42 ;  /* 0x0000002aff007e24 */ /* 0x000fe2000f8e00ff */
[----:B------:R-:W-:-:S04]  /*f290*/  FSETP.NEU.AND P1, PT, R64, 1, PT ;  /* 0x3f8000004000780b */ /* 0x000fc80003f2d000 */
[----:B------:R-:W-:-:S04]  /*f2a0*/  SHF.L.U32 R0, R0, 0x1f, RZ ;  /* 0x0000001f00007819 */ /* 0x000fc800000006ff */
[----:B------:R-:W1:Y:S02]  /*f2b0*/  SYNCS.PHASECHK.TRANS64.TRYWAIT P0, [R59+URZ+0x70090], R0 ;  /* 0x070090003b0075a7 */ /* 0x000e6400080011ff */
[----:B-1----:R-:W-:Y:S05]  /*f2c0*/  @!P0 BRA `(.L_x_177) ;  /* 0x000001d400288947 */ /* 0x002fea0003800000 */
.L_x_455:
[----:B------:R-:W-:-:S13]  /*f2d0*/  VOTE.ANY P1, P1 ;  /* 0x0000000000ff7806 */ /* 0x000fda0000820100 */
[----:B------:R-:W-:Y:S05]  /*f2e0*/  @!P1 BRA `(.L_x_178) ;  /* 0x0000001800e09947 */ /* 0x000fea0003800000 */
[----:B------:R-:W-:Y:S01]  /*f2f0*/  SHF.R.U32.HI R62, RZ, 0x5, R61 ;  /* 0x00000005ff3e7819 */ /* 0x000fe2000001163d */
[----:B------:R-:W-:Y:S01]  /*f300*/  BSSY.RECONVERGENT B6, `(.L_x_179) ;  /* 0x0000018000067945 */ /* 0x000fe20003800200 */
[----:B------:R-:W-:Y:S02]  /*f310*/  LOP3.LUT R24, R16, 0x100, RZ, 0xfc, !PT ;  /* 0x0000010010187812 */ /* 0x000fe400078efcff */
[----:B------:R-:W-:Y:S02]  /*f320*/  SHF.R.U32.HI R63, RZ, 0x15, R16 ;  /* 0x00000015ff3f7819 */ /* 0x000fe40000011610 */
[----:B------:R-:W-:Y:S02]  /*f330*/  LOP3.LUT R62, R62, 0x3, RZ, 0xc0, !PT ;  /* 0x000000033e3e7812 */ /* 0x000fe400078ec0ff */
[----:B------:R-:W-:Y:S02]  /*f340*/  R2UR UR4, R24 ;  /* 0x00000000180472ca */ /* 0x000fe400000e0000 */
[----:B------:R-:W-:-:S11]  /*f350*/  ISETP.NE.AND P0, PT, R62, R63, PT ;  /* 0x0000003f3e00720c */ /* 0x000fd60003f05270 */
[----:B------:R-:W2:Y:S02]  /*f360*/  LDTM.x16 R40, tmem[UR4] ;  /* 0x00000004002879ee */ /* 0x000ea40008240000 */
[----:B--2---:R-:W-:Y:S05]  /*f370*/  @!P0 BRA `(.L_x_180) ;  /* 0x0000000000408947 */ /* 0x004fea0003800000 */
[----:B------:R-:W-:Y:S01]  /*f380*/  MOV R14, 0x8 ;  /* 0x00000008000e7802 */ /* 0x000fe20000000f00 */
[----:B------:R-:W2:Y:S01]  /*f390*/  LDCU.64 UR8, c[0x4][0xb0] ;  /* 0x01001600ff0877ac */ /* 0x000ea20008000a00 */
[----:B------:R-:W-:Y:S02]  /*f3a0*/  HFMA2 R12, -RZ, RZ, 0, 5.9604644775390625e-08 ;  /* 0x00000001ff0c7431 */ /* 0x000fe400000001ff */
[----:B------:R-:W-:Y:S01]  /*f3b0*/  IMAD.MOV.U32 R8, RZ, RZ, 0x192 ;  /* 0x00000192ff087424 */ /* 0x000fe200078e00ff */
[----:B------:R-:W3:Y:S01]  /*f3c0*/  LDCU.64 UR6, c[0x4][0xb8] ;  /* 0x01001700ff0677ac */ /* 0x000ee20008000a00 */
[----:B------:R-:W4:Y:S01]  /*f3d0*/  LDC.64 R14, c[0x4][R14] ;  /* 0x010000000e0e7b82 */ /* 0x000f220000000a00 */
[----:B------:R-:W-:Y:S01]  /*f3e0*/  IMAD.MOV.U32 R13, RZ, RZ, RZ ;  /* 0x000000ffff0d7224 */ /* 0x000fe200078e00ff */
[----:B------:R-:W5:Y:S01]  /*f3f0*/  LDCU.64 UR4, c[0x4][0x30] ;  /* 0x01000600ff0477ac */ /* 0x000f620008000a00 */
[----:B--2---:R-:W-:Y:S01]  /*f400*/  IMAD.U32 R4, RZ, RZ, UR8 ;  /* 0x00000008ff047e24 */ /* 0x004fe2000f8e00ff */
[----:B------:R-:W-:Y:S01]  /*f410*/  MOV R5, UR9 ;  /* 0x0000000900057c02 */ /* 0x000fe20008000f00 */
[----:B---3--:R-:W-:Y:S01]  /*f420*/  IMAD.U32 R6, RZ, RZ, UR6 ;  /* 0x00000006ff067e24 */ /* 0x008fe2000f8e00ff */
[----:B------:R-:W-:Y:S01]  /*f430*/  MOV R7, UR7 ;  /* 0x0000000700077c02 */ /* 0x000fe20008000f00 */
[----:B-----5:R-:W-:Y:S01]  /*f440*/  IMAD.U32 R10, RZ, RZ, UR4 ;  /* 0x00000004ff0a7e24 */ /* 0x020fe2000f8e00ff */
[----:B------:R-:W-:-:S02]  /*f450*/  MOV R11, UR5 ;  /* 0x00000005000b7c02 */ /* 0x000fc40008000f00 */
[----:B------:R-:W-:-:S07]  /*f460*/  LEPC R20, `(.L_x_180) ;  /* 0x000000001014794e */ /* 0x000fce0000000000 */
[----:B-1--4-:R-:W-:Y:S05]  /*f470*/  CALL.ABS.NOINC R14 ;  /* 0x000000000e007343 */ /* 0x012fea0003c00000 */
.L_x_180:
[----:B------:R-:W-:Y:S05]  /*f480*/  BSYNC.RECONVERGENT B6 ;  /* 0x0000000000067941 */ /* 0x000fea0003800200 */
.L_x_179:
[----:B------:R-:W-:Y:S01]  /*f490*/  FSETP.NEU.AND P0, PT, R64, 1, PT ;  /* 0x3f8000004000780b */ /* 0x000fe20003f0d000 */
[----:B------:R-:W-:Y:S05]  /*f4a0*/  WARPSYNC.ALL ;  /* 0x0000000000007948 */ /* 0x000fea0003800000 */
[----:B------:R-:W-:Y:S01]  /*f4b0*/  LOP3.LUT R65, R16, 0x110, RZ, 0xfc, !PT ;  /* 0x0000011010417812 */ /* 0x000fe200078efcff */
[----:B------:R-:W-:Y:S01]  /*f4c0*/  BSSY.RECONVERGENT B6, `(.L_x_181) ;  /* 0x000001f000067945 */ /* 0x000fe20003800200 */
[----:B------:R-:W-:Y:S02]  /*f4d0*/  R2UR UR4, R24 ;  /* 0x00000000180472ca */ /* 0x000fe400000e0000 */
[----:B------:R-:W-:-:S03]  /*f4e0*/  R2UR UR5, R65 ;  /* 0x00000000410572ca */ /* 0x000fc600000e0000 */
[C---:B------:R-:W-:Y:S02]  /*f4f0*/  @P0 FMUL2 R40, R64.reuse.F32, R40.F32x2.HI_LO ;  /* 0x000000284028024a */ /* 0x040fe40000040000 */
[C---:B------:R-:W-:Y:S02]  /*f500*/  @P0 FMUL2 R42, R64.reuse.F32, R42.F32x2.HI_LO ;  /* 0x0000002a402a024a */ /* 0x040fe40000040000 */
[C---:B------:R-:W-:Y:S02]  /*f510*/  @P0 FMUL2 R44, R64.reuse.F32, R44.F32x2.HI_LO ;  /* 0x0000002c402c024a */ /* 0x040fe40000040000 */
[C---:B------:R-:W-:Y:S02]  /*f520*/  @P0 FMUL2 R46, R64.reuse.F32, R46.F32x2.HI_LO ;  /* 0x0000002e402e024a */ /* 0x040fe40000040000 */
[C---:B------:R-:W-:Y:S02]  /*f530*/  @P0 FMUL2 R48, R64.reuse.F32, R48.F32x2.HI_LO ;  /* 0x000000304030024a */ /* 0x040fe40000040000 */
[C---:B------:R-:W-:Y:S01]  /*f540*/  @P0 FMUL2 R50, R64.reuse.F32, R50.F32x2.HI_LO ;  /* 0x000000324032024a */ /* 0x040fe20000040000 */
[----:B------:R-:W2:Y:S01]  /*f550*/  LDTM.x16 R24, tmem[UR5] ;  /* 0x00000005001879ee */ /* 0x000ea20008240000 */
[----:B------:R-:W-:-:S02]  /*f560*/  @P0 FMUL2 R52, R64.F32, R52.F32x2.HI_LO ;  /* 0x000000344034024a */ /* 0x000fc40000040000 */
[----:B------:R-:W-:Y:S01]  /*f570*/  @P0 FMUL2 R54, R64.F32, R54.F32x2.HI_LO ;  /* 0x000000364036024a */ /* 0x000fe20000040000 */
[----:B------:R-:W-:-:S03]  /*f580*/  ISETP.NE.AND P0, PT, R62, R63, PT ;  /* 0x0000003f3e00720c */ /* 0x000fc60003f05270 */
[----:B------:R3:W-:Y:S10]  /*f590*/  STTM.x16 tmem[UR4], R40 ;  /* 0x00000028000079ed */ /* 0x0007f40008240004 */
[----:B--2---:R-:W-:Y:S05]  /*f5a0*/  @!P0 BRA `(.L_x_182) ;  /* 0x0000000000408947 */ /* 0x004fea0003800000 */
[----:B------:R-:W-:Y:S01]  /*f5b0*/  MOV R14, 0x8 ;  /* 0x00000008000e7802 */ /* 0x000fe20000000f00 */
[----:B------:R-:W2:Y:S01]  /*f5c0*/  LDCU.64 UR8, c[0x4][0xb0] ;  /* 0x01001600ff0877ac */ /* 0x000ea20008000a00 */
[----:B------:R-:W-:Y:S02]  /*f5d0*/  HFMA2 R12, -RZ, RZ, 0, 5.9604644775390625e-08 ;  /* 0x00000001ff0c7431 */ /* 0x000fe400000001ff */
[----:B------:R-:W-:Y:S01]  /*f5e0*/  IMAD.MOV.U32 R8, RZ, RZ, 0x192 ;  /* 0x00000192ff087424 */ /* 0x000fe200078e00ff */
[----:B------:R-:W4:Y:S01]  /*f5f0*/  LDCU.64 UR6, c[0x4][0xb8] ;  /* 0x01001700ff0677ac */ /* 0x000f220008000a00 */
[----:B------:R-:W1:Y:S01]  /*f600*/  LDC.64 R14, c[0x4][R14] ;  /* 0x010000000e0e7b82 */ /* 0x000e620000000a00 */
[----:B------:R-:W-:Y:S01]  /*f610*/  IMAD.MOV.U32 R13, RZ, RZ, RZ ;  /* 0x000000ffff0d7224 */ /* 0x000fe200078e00ff */
[----:B------:R-:W5:Y:S01]  /*f620*/  LDCU.64 UR4, c[0x4][0x30] ;  /* 0x01000600ff0477ac */ /* 0x000f620008000a00 */
[----:B--2---:R-:W-:Y:S01]  /*f630*/  IMAD.U32 R4, RZ, RZ, UR8 ;  /* 0x00000008ff047e24 */ /* 0x004fe2000f8e00ff */
[----:B------:R-:W-:Y:S01]  /*f640*/  MOV R5, UR9 ;  /* 0x0000000900057c02 */ /* 0x000fe20008000f00 */
[----:B----4-:R-:W-:Y:S01]  /*f650*/  IMAD.U32 R6, RZ, RZ, UR6 ;  /* 0x00000006ff067e24 */ /* 0x010fe2000f8e00ff */
[----:B------:R-:W-:Y:S01]  /*f660*/  MOV R7, UR7 ;  /* 0x0000000700077c02 */ /* 0x000fe20008000f00 */
[----:B-----5:R-:W-:Y:S01]  /*f670*/  IMAD.U32 R10, RZ, RZ, UR4 ;  /* 0x00000004ff0a7e24 */ /* 0x020fe2000f8e00ff */
[----:B------:R-:W-:-:S02]  /*f680*/  MOV R11, UR5 ;  /* 0x00000005000b7c02 */ /* 0x000fc40008000f00 */
[----:B------:R-:W-:-:S07]  /*f690*/  LEPC R20, `(.L_x_182) ;  /* 0x000000001014794e */ /* 0x000fce0000000000 */
[----:B-1-3--:R-:W-:Y:S05]  /*f6a0*/  CALL.ABS.NOINC R14 ;  /* 0x000000000e007343 */ /* 0x00afea0003c00000 */
.L_x_182:
[----:B------:R-:W-:Y:S05]  /*f6b0*/  BSYNC.RECONVERGENT B6 ;  /* 0x0000000000067941 */ /* 0x000fea0003800200 */
.L_x_181:
        /* <DEDUP_REMOVED lines=12> */
[----:B---3--:R-:W2:Y:S01]  /*f780*/  LDTM.x16 R40, tmem[UR5] ;  /* 0x00000005002879ee */ /* 0x008ea20008240000 */
        /* <DEDUP_REMOVED lines=21> */
.L_x_184:
[----:B------:R-:W-:Y:S05]  /*f8e0*/  BSYNC.RECONVERGENT B6 ;  /* 0x0000000000067941 */ /* 0x000fea0003800200 */
.L_x_183:
        /* <DEDUP_REMOVED lines=34> */
.L_x_186:
[----:B------:R-:W-:Y:S05]  /*fb10*/  BSYNC.RECONVERGENT B6 ;  /* 0x0000000000067941 */ /* 0x000fea0003800200 */
.L_x_185:
        /* <DEDUP_REMOVED lines=34> */
.L_x_188:
[----:B------:R-:W-:Y:S05]  /*fd40*/  BSYNC.RECONVERGENT B6 ;  /* 0x0000000000067941 */ /* 0x000fea0003800200 */
.L_x_187:
        /* <DEDUP_REMOVED lines=34> */
.L_x_190:
[----:B------:R-:W-:Y:S05]  /*ff70*/  BSYNC.RECONVERGENT B6 ;  /* 0x0000000000067941 */ /* 0x000fea0003800200 */
.L_x_189:
        /* <DEDUP_REMOVED lines=34> */
.L_x_192:
[----:B------:R-:W-:Y:S05]  /*101a0*/  BSYNC.RECONVERGENT B6 ;  /* 0x0000000000067941 */ /* 0x000fea0003800200 */
.L_x_191:
        /* <DEDUP_REMOVED lines=34> */
.L_x_194:
[----:B------:R-:W-:Y:S05]  /*103d0*/  BSYNC.RECONVERGENT B6 ;  /* 0x0000000000067941 */ /* 0x000fea0003800200 */
.L_x_193:
[----:B------:R-:W-:Y:S01]  /*103e0*/  FSETP.NEU.AND P0, PT, R64, 1, PT ;  /* 0x3f8000004000780b */ /* 0x000fe20003f0d000 */
[----:B------:R-:W-:Y:S05]  /*103f0*/  WARPSYNC.ALL ;  /* 0x0000000000007948 */ /* 0x000fea0003800000 */
[----:B------:R-:W-:Y:S02]  /*10400*/  R2UR UR4, R65 ;  /* 0x00000000410472ca */ /* 0x000fe400000e0000 */
[----:B---3--:R-:W-:-:S05]  /*10410*/  LOP3.LUT R40, R16, 0x180, RZ, 0xfc, !PT ;  /* 0x0000018010287812 */ /* 0x008fca00078efcff */
[C---:B------:R-:W-:Y:S02]  /*10420*/  @P0 FMUL2 R24, R64.reuse.F32, R24.F32x2.HI_LO ;  /* 0x000000184018024a */ /* 0x040fe40000040000 */
[C---:B------:R-:W-:Y:S02]  /*10430*/  @P0 FMUL2 R26, R64.reuse.F32, R26.F32x2.HI_LO ;  /* 0x0000001a401a024a */ /* 0x040fe40000040000 */
[C---:B------:R-:W-:Y:S02]  /*10440*/  @P0 FMUL2 R28, R64.reuse.F32, R28.F32x2.HI_LO ;  /* 0x0000001c401c024a */ /* 0x040fe40000040000 */
[C---:B------:R-:W-:Y:S02]  /*10450*/  @P0 FMUL2 R30, R64.reuse.F32, R30.F32x2.HI_LO ;  /* 0x0000001e401e024a */ /* 0x040fe40000040000 */
[C---:B------:R-:W-:Y:S02]  /*10460*/  @P0 FMUL2 R32, R64.reuse.F32, R32.F32x2.HI_LO ;  /* 0x000000204020024a */ /* 0x040fe40000040000 */
[----:B------:R-:W-:-:S02]  /*10470*/  @P0 FMUL2 R34, R64.F32, R34.F32x2.HI_LO ;  /* 0x000000224022024a */ /* 0x000fc40000040000 */
[C---:B------:R-:W-:Y:S02]  /*10480*/  @P0 FMUL2 R36, R64.reuse.F32, R36.F32x2.HI_LO ;  /* 0x000000244024024a */ /* 0x040fe40000040000 */
[----:B------:R-:W-:Y:S01]  /*10490*/  @P0 FMUL2 R38, R64.F32, R38.F32x2.HI_LO ;  /* 0x000000264026024a */ /* 0x000fe20000040000 */
[----:B------:R-:W-:-:S03]  /*104a0*/  ISETP.NE.AND P0, PT, R62, R63, PT ;  /* 0x0000003f3e00720c */ /* 0x000fc60003f05270 */
[----:B------:R2:W-:Y:S10]  /*104b0*/  STTM.x16 tmem[UR4], R24 ;  /* 0x00000018000079ed */ /* 0x0005f40008240004 */
[----:B------:R-:W-:Y:S05]  /*104c0*/  @!P0 BRA `(.L_x_195) ;  /* 0x0000000000408947 */ /* 0x000fea0003800000 */
[----:B------:R-:W-:Y:S01]  /*104d0*/  MOV R14, 0x8 ;  /* 0x00000008000e7802 */ /* 0x000fe20000000f00 */
[----:B------:R-:W3:Y:S01]  /*104e0*/  LDCU.64 UR8, c[0x4][0xb0] ;  /* 0x01001600ff0877ac */ /* 0x000ee20008000a00 */
[----:B------:R-:W-:Y:S02]  /*104f0*/  HFMA2 R12, -RZ, RZ, 0, 5.9604644775390625e-08 ;  /* 0x00000001ff0c7431 */ /* 0x000fe400000001ff */
[----:B------:R-:W-:Y:S01]  /*10500*/  IMAD.MOV.U32 R8, RZ, RZ, 0x192 ;  /* 0x00000192ff087424 */ /* 0x000fe200078e00ff */
[----:B------:R-:W4:Y:S01]  /*10510*/  LDCU.64 UR6, c[0x4][0xb8] ;  /* 0x01001700ff0677ac */ /* 0x000f220008000a00 */
[----:B------:R-:W1:Y:S01]  /*10520*/  LDC.64 R14, c[0x4][R14] ;  /* 0x010000000e0e7b82 */ /* 0x000e620000000a00 */
[----:B------:R-:W-:Y:S01]  /*10530*/  IMAD.MOV.U32 R13, RZ, RZ, RZ ;  /* 0x000000ffff0d7224 */ /* 0x000fe200078e00ff */
[----:B------:R-:W5:Y:S01]  /*10540*/  LDCU.64 UR4, c[0x4][0x30] ;  /* 0x01000600ff0477ac */ /* 0x000f620008000a00 */
[----:B---3--:R-:W-:Y:S01]  /*10550*/  IMAD.U32 R4, RZ, RZ, UR8 ;  /* 0x00000008ff047e24 */ /* 0x008fe2000f8e00ff */
[----:B------:R-:W-:Y:S01]  /*10560*/  MOV R5, UR9 ;  /* 0x0000000900057c02 */ /* 0x000fe20008000f00 */
[----:B----4-:R-:W-:Y:S01]  /*10570*/  IMAD.U32 R6, RZ, RZ, UR6 ;  /* 0x00000006ff067e24 */ /* 0x010fe2000f8e00ff */
[----:B------:R-:W-:Y:S01]  /*10580*/  MOV R7, UR7 ;  /* 0x0000000700077c02 */ /* 0x000fe20008000f00 */
[----:B-----5:R-:W-:Y:S01]  /*10590*/  IMAD.U32 R10, RZ, RZ, UR4 ;  /* 0x00000004ff0a7e24 */ /* 0x020fe2000f8e00ff */
[----:B------:R-:W-:-:S02]  /*105a0*/  MOV R11, UR5 ;  /* 0x00000005000b7c02 */ /* 0x000fc40008000f00 */
[----:B------:R-:W-:-:S07]  /*105b0*/  LEPC R20, `(.L_x_195) ;  /* 0x000000001014794e */ /* 0x000fce0000000000 */
[----:B-12---:R-:W-:Y:S05]  /*105c0*/  CALL.ABS.NOINC R14 ;  /* 0x000000000e007343 */ /* 0x006fea0003c00000 */
.L_x_195:
[----:B------:R-:W-:Y:S05]  /*105d0*/  WARPSYNC.ALL ;  /* 0x0000000000007948 */ /* 0x000fea0003800000 */
[----:B------:R-:W-:Y:S02]  /*105e0*/  R2UR UR4, R40 ;  /* 0x00000000280472ca */ /* 0x000fe400000e0000 */
[----:B------:R-:W-:Y:S02]  /*105f0*/  ISETP.NE.AND P0, PT, R62, R63, PT ;  /* 0x0000003f3e00720c */ /* 0x000fe40003f05270 */
[----:B--2---:R-:W-:-:S09]  /*10600*/  LOP3.LUT R24, R16, 0x190, RZ, 0xfc, !PT ;  /* 0x0000019010187812 */ /* 0x004fd200078efcff */
[----:B------:R2:W-:Y:S02]  /*10610*/  STTM.x16 tmem[UR4], R0 ;  /* 0x00000000000079ed */ /* 0x0005e40008240004 */
[----:B------:R-:W-:Y:S05]  /*10620*/  @!P0 BRA `(.L_x_196) ;  /* 0x0000000000408947 */ /* 0x000fea0003800000 */
[----:B--2---:R-:W-:Y:S01]  /*10630*/  MOV R14, 0x8 ;  /* 0x00000008000e7802 */ /* 0x004fe20000000f00 */
        /* <DEDUP_REMOVED lines=15> */
.L_x_196:
[----:B------:R-:W-:Y:S05]  /*10730*/  WARPSYNC.ALL ;  /* 0x0000000000007948 */ /* 0x000fea0003800000 */
[----:B------:R-:W-:Y:S02]  /*10740*/  R2UR UR4, R24 ;  /* 0x00000000180472ca */ /* 0x000fe400000e0000 */
[----:B------:R-:W-:Y:S02]  /*10750*/  ISETP.NE.AND P0, PT, R62, R63, PT ;  /* 0x0000003f3e00720c */ /* 0x000fe40003f05270 */
[----:B------:R-:W-:-:S09]  /*10760*/  LOP3.LUT R24, R16, 0x1a0, RZ, 0xfc, !PT ;  /* 0x000001a010187812 */ /* 0x000fd200078efcff */
[----:B------:R3:W-:Y:S02]  /*10770*/  STTM.x16 tmem[UR4], R0 ;  /* 0x00000000000079ed */ /* 0x0007e40008240004 */
[----:B------:R-:W-:Y:S05]  /*10780*/  @!P0 BRA `(.L_x_197) ;  /* 0x0000000000408947 */ /* 0x000fea0003800000 */
[----:B--23--:R-:W-:Y:S01]  /*10790*/  MOV R14, 0x8 ;  /* 0x00000008000e7802 */ /* 0x00cfe20000000f00 */
        /* <DEDUP_REMOVED lines=15> */
.L_x_197:
[----:B------:R-:W-:Y:S05]  /*10890*/  WARPSYNC.ALL ;  /* 0x0000000000007948 */ /* 0x000fea0003800000 */
[----:B------:R-:W-:Y:S02]  /*108a0*/  R2UR UR4, R24 ;  /* 0x00000000180472ca */ /* 0x000fe400000e0000 */
[----:B------:R-:W-:Y:S02]  /*108b0*/  ISETP.NE.AND P0, PT, R62, R63, PT ;  /* 0x0000003f3e00720c */ /* 0x000fe40003f05270 */
[----:B------:R-:W-:-:S09]  /*108c0*/  LOP3.LUT R24, R16, 0x1b0, RZ, 0xfc, !PT ;  /* 0x000001b010187812 */ /* 0x000fd200078efcff */
[----:B------:R4:W-:Y:S02]  /*108d0*/  STTM.x16 tmem[UR4], R0 ;  /* 0x00000000000079ed */ /* 0x0009e40008240004 */
[----:B------:R-:W-:Y:S05]  /*108e0*/  @!P0 BRA `(.L_x_198) ;  /* 0x0000000000408947 */ /* 0x000fea0003800000 */
[----:B--234-:R-:W-:Y:S01]  /*108f0*/  MOV R14, 0x8 ;  /* 0x00000008000e7802 */ /* 0x01cfe20000000f00 */
        /* <DEDUP_REMOVED lines=15> */
.L_x_198:
[----:B------:R-:W-:Y:S05]  /*109f0*/  WARPSYNC.ALL ;  /* 0x0000000000007948 */ /* 0x000fea0003800000 */
[----:B------:R-:W-:Y:S02]  /*10a00*/  R2UR UR4, R24 ;  /* 0x00000000180472ca */ /* 0x000fe400000e0000 */
[----:B------:R-:W-:Y:S02]  /*10a10*/  ISETP.NE.AND P0, PT, R62, R63, PT ;  /* 0x0000003f3e00720c */ /* 0x000fe40003f05270 */
[----:B------:R-:W-:-:S09]  /*10a20*/  LOP3.LUT R24, R16, 0x1c0, RZ, 0xfc, !PT ;  /* 0x000001c010187812 */ /* 0x000fd200078efcff */
[----:B------:R1:W-:Y:S02]  /*10a30*/  STTM.x16 tmem[UR4], R0 ;  /* 0x00000000000079ed */ /* 0x0003e40008240004 */
[----:B------:R-:W-:Y:S05]  /*10a40*/  @!P0 BRA `(.L_x_199) ;  /* 0x0000000000408947 */ /* 0x000fea0003800000 */
[----:B-1234-:R-:W-:Y:S01]  /*10a50*/  MOV R14, 0x8 ;  /* 0x00000008000e7802 */ /* 0x01efe20000000f00 */
[----:B------:R-:W1:Y:S01]  /*10a60*/  LDCU.64 UR8, c[0x4][0xb0] ;  /* 0x01001600ff0877ac */ /* 0x000e620008000a00 */
[----:B------:R-:W-:Y:S02]  /*10a70*/  HFMA2 R12, -RZ, RZ, 0, 5.9604644775390625e-08 ;  /* 0x00000001ff0c7431 */ /* 0x000fe400000001ff */
[----:B------:R-:W-:Y:S01]  /*10a80*/  IMAD.MOV.U32 R8, RZ, RZ, 0x192 ;  /* 0x00000192ff087424 */ /* 0x000fe200078e00ff */
[----:B------:R-:W2:Y:S01]  /*10a90*/  LDCU.64 UR6, c[0x4][0xb8] ;  /* 0x01001700ff0677ac */ /* 0x000ea20008000a00 */
[----:B------:R-:W3:Y:S01]  /*10aa0*/  LDC.64 R14, c[0x4][R14] ;  /* 0x010000000e0e7b82 */ /* 0x000ee20000000a00 */
[----:B------:R-:W-:Y:S01]  /*10ab0*/  IMAD.MOV.U32 R13, RZ, RZ, RZ ;  /* 0x000000ffff0d7224 */ /* 0x000fe200078e00ff */
[----:B------:R-:W4:Y:S01]  /*10ac0*/  LDCU.64 UR4, c[0x4][0x30] ;  /* 0x01000600ff0477ac */ /* 0x000f220008000a00 */
[----:B-1----:R-:W-:Y:S01]  /*10ad0*/  IMAD.U32 R4, RZ, RZ, UR8 ;  /* 0x00000008ff047e24 */ /* 0x002fe2000f8e00ff */
[----:B------:R-:W-:Y:S01]  /*10ae0*/  MOV R5, UR9 ;  /* 0x0000000900057c02 */ /* 0x000fe20008000f00 */
[----:B--2---:R-:W-:Y:S01]  /*10af0*/  IMAD.U32 R6, RZ, RZ, UR6 ;  /* 0x00000006ff067e24 */ /* 0x004fe2000f8e00ff */
[----:B------:R-:W-:Y:S01]  /*10b00*/  MOV R7, UR7 ;  /* 0x0000000700077c02 */ /* 0x000fe20008000f00 */
[----:B----4-:R-:W-:Y:S01]  /*10b10*/  IMAD.U32 R10, RZ, RZ, UR4 ;  /* 0x00000004ff0a7e24 */ /* 0x010fe2000f8e00ff */
[----:B------:R-:W-:-:S02]  /*10b20*/  MOV R11, UR5 ;  /* 0x00000005000b7c02 */ /* 0x000fc40008000f00 */
[----:B------:R-:W-:-:S07]  /*10b30*/  LEPC R20, `(.L_x_199) ;  /* 0x000000001014794e */ /* 0x000fce0000000000 */
[----:B---3--:R-:W-:Y:S05]  /*10b40*/  CALL.ABS.NOINC R14 ;  /* 0x000000000e007343 */ /* 0x008fea0003c00000 */
.L_x_199:
        /* <DEDUP_REMOVED lines=22> */
.L_x_200:
        /* <DEDUP_REMOVED lines=22> */
.L_x_201:
[----:B------:R-:W-:Y:S01]  /*10e10*/  LOP3.LUT R20, R16, 0x1f0, RZ, 0xfc, !PT ;  /* 0x000001f010147812 */ /* 0x000fe200078efcff */
[----:B------:R-:W-:Y:S05]  /*10e20*/  WARPSYNC.ALL ;  /* 0x0000000000007948 */ /* 0x000fea0003800000 */
[----:B------:R-:W-:Y:S02]  /*10e30*/  R2UR UR5, R24 ;  /* 0x00000000180572ca */ /* 0x000fe400000e0000 */
[----:B------:R-:W-:-:S11]  /*10e40*/  R2UR UR4, R20 ;  /* 0x00000000140472ca */ /* 0x000fd600000e0000 */
[----:B------:R1:W-:Y:S02]  /*10e50*/  STTM.x16 tmem[UR5], R0 ;  /* 0x00000000000079ed */ /* 0x0003e40008240005 */
[----:B------:R1:W-:Y:S02]  /*10e60*/  STTM.x16 tmem[UR4], R0 ;  /* 0x00000000000079ed */ /* 0x0003e40008240004 */
.L_x_178:
[----:B------:R-:W-:-:S09]  /*10e70*/  UISETP.NE.AND UP0, UPT, UR38, URZ, UPT ;  /* 0x000000ff2600728c */ /* 0x000fd2000bf05270 */
[----:B------:R-:W-:Y:S05]  /*10e80*/  BRA.U !UP0, `(.L_x_202) ;  /* 0x0000000108047547 */ /* 0x000fea000b800000 */
[----:B------:R-:W-:Y:S05]  /*10e90*/  BPT.TRAP 0x1 ;  /* 0x000000040000795c */ /* 0x000fea0000300000 */
.L_x_202:
[----:B-1234-:R-:W-:Y:S01]  /*10ea0*/  IADD3 R3, PT, PT, R59, 0x70088, RZ ;  /* 0x000700883b037810 */ /* 0x01efe20007ffe0ff */
[----:B------:R-:W-:Y:S02]  /*10eb0*/  UISETP.NE.AND UP0, UPT, UR41, URZ, UPT ;  /* 0x000000ff2900728c */ /* 0x000fe4000bf05270 */
[----:B------:R-:W-:Y:S01]  /*10ec0*/  ULOP3.LUT UR39, UR39, 0x1, URZ, 0x3c, !UPT ;  /* 0x0000000127277892 */ /* 0x000fe2000f8e3cff */
[----:B------:R-:W-:-:S04]  /*10ed0*/  PRMT R0, R60, 0x654, R3 ;  /* 0x000006543c007816 */ /* 0x000fc80000000003 */
[----:B------:R1:W-:Y:S01]  /*10ee0*/  SYNCS.ARRIVE.TRANS64.RED.A1T0 RZ, [R0+URZ], RZ ;  /* 0x000000ff00ff79a7 */ /* 0x0003e200081004ff */
[----:B------:R-:W2:Y:S01]  /*10ef0*/  FENCE.VIEW.ASYNC.T ;  /* 0x00000000000073c6 */ /* 0x000ea20000000200 */
[----:B------:R-:W-:Y:S05]  /*10f00*/  BRA.U UP0, `(.L_x_203) ;  /* 0x0000000100087547 */ /* 0x000fea000b800000 */
[----:B------:R-:W-:Y:S05]  /*10f10*/  BPT.TRAP 0x1 ;  /* 0x000000040000795c */ /* 0x000fea0000300000 */
[----:B------:R-:W-:Y:S05]  /*10f20*/  BPT.TRAP 0x1 ;  /* 0x000000040000795c */ /* 0x000fea0000300000 */
.L_x_203:
[----:B------:R-:W-:Y:S01]  /*10f30*/  IADD3 R3, PT, PT, R59, 0x700a0, RZ ;  /* 0x000700a03b037810 */ /* 0x000fe20007ffe0ff */
[----:B------:R-:W-:-:S03]  /*10f40*/  UISETP.NE.AND UP0, UPT, UR38, URZ, UPT ;  /* 0x000000ff2600728c */ /* 0x000fc6000bf05270 */
[----:B-1----:R-:W-:-:S04]  /*10f50*/  PRMT R0, R60, 0x654, R3 ;  /* 0x000006543c007816 */ /* 0x002fc80000000003 */
[----:B--2---:R1:W-:Y:S02]  /*10f60*/  SYNCS.ARRIVE.TRANS64.RED.A1T0 RZ, [R0+URZ], RZ ;  /* 0x000000ff00ff79a7 */ /* 0x0043e400081004ff */
[----:B------:R-:W-:Y:S05]  /*10f70*/  BRA.U !UP0, `(.L_x_204) ;  /* 0x0000000108047547 */ /* 0x000fea000b800000 */
[----:B------:R-:W-:Y:S05]  /*10f80*/  BPT.TRAP 0x1 ;  /* 0x000000040000795c */ /* 0x000fea0000300000 */
.L_x_204:
[----:B-1----:R-:W-:Y:S01]  /*10f90*/  IMAD.U32 R0, RZ, RZ, UR39 ;  /* 0x00000027ff007e24 */ /* 0x002fe2000f8e00ff */
[----:B------:R-:W-:-:S04]  /*10fa0*/  LOP3.LUT R3, R16, 0x80, RZ, 0xfc, !PT ;  /* 0x0000008010037812 */ /* 0x000fc800078efcff */
[----:B------:R-:W-:-:S04]  /*10fb0*/  SHF.L.U32 R0, R0, 0x1f, RZ ;  /* 0x0000001f00007819 */ /* 0x000fc800000006ff */
[----:B------:R-:W1:Y:S02]  /*10fc0*/  SYNCS.PHASECHK.TRANS64.TRYWAIT P0, [R59+URZ+0x70080], R0 ;  /* 0x070080003b0075a7 */ /* 0x000e6400080011ff */
[----:B-1----:R-:W-:Y:S05]  /*10fd0*/  @!P0 BRA `(.L_x_205) ;  /* 0x000001b400f88947 */ /* 0x002fea0003800000 */
.L_x_456:
[----:B------:R-:W-:Y:S01]  /*10fe0*/  R2UR UR4, R3 ;  /* 0x00000000030472ca */ /* 0x000fe200000e0000 */
[----:B------:R-:W-:Y:S01]  /*10ff0*/  UISETP.NE.AND UP0, UPT, UR41, URZ, UPT ;  /* 0x000000ff2900728c */ /* 0x000fe2000bf05270 */
[----:B------:R-:W-:Y:S01]  /*11000*/  PLOP3.LUT P0, PT, PT, PT, PT, 0x80, 0x8 ;  /* 0x000000000008781c */ /* 0x000fe20003f0f070 */
[----:B------:R-:W-:-:S10]  /*11010*/  IMAD.MOV.U32 R62, RZ, RZ, 0x3f800000 ;  /* 0x3f800000ff3e7424 */ /* 0x000fd400078e00ff */
[----:B------:R-:W2:Y:S02]  /*11020*/  LDTM.x2 R4, tmem[UR4] ;  /* 0x00000004000479ee */ /* 0x000ea400080c0000 */
        /* <DEDUP_REMOVED lines=12> */
.L_x_206:
[----:B------:R-:W-:Y:S01]  /*110f0*/  IMAD.U32 R0, RZ, RZ, UR42 ;  /* 0x0000002aff007e24 */ /* 0x000fe2000f8e00ff */
[----:B------:R-:W-:-:S04]  /*11100*/  FSETP.NEU.AND P1, PT, R62, 1, PT ;  /* 0x3f8000003e00780b */ /* 0x000fc80003f2d000 */
[----:B------:R-:W-:-:S04]  /*11110*/  SHF.L.U32 R0, R0, 0x1f, RZ ;  /* 0x0000001f00007819 */ /* 0x000fc800000006ff */
[----:B------:R-:W1:Y:S02]  /*11120*/  SYNCS.PHASECHK.TRANS64.TRYWAIT P0, [R59+URZ+0x70098], R0 ;  /* 0x070098003b0075a7 */ /* 0x000e6400080011ff */
[----:B-1----:R-:W-:Y:S05]  /*11130*/  @!P0 BRA `(.L_x_207) ;  /* 0x000001b400b48947 */ /* 0x002fea0003800000 */
.L_x_457:
        /* <DEDUP_REMOVED lines=27> */
.L_x_210:
[----:B------:R-:W-:Y:S05]  /*112f0*/  BSYNC.RECONVERGENT B6 ;  /* 0x0000000000067941 */ /* 0x000fea0003800200 */
.L_x_209:
        /* <DEDUP_REMOVED lines=34> */
.L_x_212:
[----:B------:R-:W-:Y:S05]  /*11520*/  BSYNC.RECONVERGENT B6 ;  /* 0x0000000000067941 */ /* 0x000fea0003800200 */
.L_x_211:
        /* <DEDUP_REMOVED lines=34> */
.L_x_214:
[----:B------:R-:W-:Y:S05]  /*11750*/  BSYNC.RECONVERGENT B6 ;  /* 0x0000000000067941 */ /* 0x000fea0003800200 */
.L_x_213:
        /* <DEDUP_REMOVED lines=34> */
.L_x_216:
[----:B------:R-:W-:Y:S05]  /*11980*/  BSYNC.RECONVERGENT B6 ;  /* 0x0000000000067941 */ /* 0x000fea0003800200 */
.L_x_215:
        /* <DEDUP_REMOVED lines=34> */
.L_x_218:
[----:B------:R-:W-:Y:S05]  /*11bb0*/  BSYNC.RECONVERGENT B6 ;  /* 0x0000000000067941 */ /* 0x000fea0003800200 */
.L_x_217:
        /* <DEDUP_REMOVED lines=34> */
.L_x_220:
[----:B------:R-:W-:Y:S05]  /*11de0*/  BSYNC.RECONVERGENT B6 ;  /* 0x0000000000067941 */ /* 0x000fea0003800200 */
.L_x_219:
        /* <DEDUP_REMOVED lines=34> */
.L_x_222:
[----:B------:R-:W-:Y:S05]  /*12010*/  BSYNC.RECONVERGENT B6 ;  /* 0x0000000000067941 */ /* 0x000fea0003800200 */
.L_x_221:
        /* <DEDUP_REMOVED lines=34> */
.L_x_224:
[----:B------:R-:W-:Y:S05]  /*12240*/  BSYNC.RECONVERGENT B6 ;  /* 0x0000000000067941 */ /* 0x000fea0003800200 */
.L_x_223:
        /* <DEDUP_REMOVED lines=31> */
.L_x_225:
        /* <DEDUP_REMOVED lines=22> */
.L_x_226:
        /* <DEDUP_REMOVED lines=22> */
.L_x_227:
        /* <DEDUP_REMOVED lines=22> */
.L_x_228:
        /* <DEDUP_REMOVED lines=22> */
.L_x_229:
        /* <DEDUP_REMOVED lines=22> */
.L_x_230:
        /* <DEDUP_REMOVED lines=22> */
.L_x_231:
[----:B------:R-:W-:Y:S01]  /*12c80*/  LOP3.LUT R16, R16, 0x270, RZ, 0xfc, !PT ;  /* 0x0000027010107812 */ /* 0x000fe200078efcff */
[----:B------:R-:W-:Y:S05]  /*12c90*/  WARPSYNC.ALL ;  /* 0x0000000000007948 */ /* 0x000fea0003800000 */
[----:B------:R-:W-:Y:S02]  /*12ca0*/  R2UR UR5, R24 ;  /* 0x00000000180572ca */ /* 0x000fe400000e0000 */
[----:B------:R-:W-:-:S11]  /*12cb0*/  R2UR UR4, R16 ;  /* 0x00000000100472ca */ /* 0x000fd600000e0000 */
[----:B------:R1:W-:Y:S02]  /*12cc0*/  STTM.x16 tmem[UR5], R0 ;  /* 0x00000000000079ed */ /* 0x0003e40008240005 */
[----:B------:R1:W-:Y:S02]  /*12cd0*/  STTM.x16 tmem[UR4], R0 ;  /* 0x00000000000079ed */ /* 0x0003e40008240004 */
.L_x_208:
[----:B------:R-:W-:-:S09]  /*12ce0*/  UISETP.NE.AND UP0, UPT, UR40, URZ, UPT ;  /* 0x000000ff2800728c */ /* 0x000fd2000bf05270 */
[----:B------:R-:W-:Y:S05]  /*12cf0*/  BRA.U !UP0, `(.L_x_232) ;  /* 0x0000000108047547 */ /* 0x000fea000b800000 */
[----:B------:R-:W-:Y:S05]  /*12d00*/  BPT.TRAP 0x1 ;  /* 0x000000040000795c */ /* 0x000fea0000300000 */
.L_x_232:
[----:B-1234-:R-:W-:Y:S01]  /*12d10*/  PRMT R0, R60, 0x654, R17 ;  /* 0x000006543c007816 */ /* 0x01efe20000000011 */
[----:B------:R-:W-:-:S03]  /*12d20*/  UISETP.NE.AND UP0, UPT, UR41, URZ, UPT ;  /* 0x000000ff2900728c */ /* 0x000fc6000bf05270 */
[----:B------:R1:W-:Y:S01]  /*12d30*/  SYNCS.ARRIVE.TRANS64.RED.A1T0 RZ, [R0+URZ], RZ ;  /* 0x000000ff00ff79a7 */ /* 0x0003e200081004ff */
[----:B------:R-:W2:Y:S05]  /*12d40*/  FENCE.VIEW.ASYNC.T ;  /* 0x00000000000073c6 */ /* 0x000eaa0000000200 */
[----:B------:R-:W-:Y:S05]  /*12d50*/  BRA.U UP0, `(.L_x_233) ;  /* 0x0000000100087547 */ /* 0x000fea000b800000 */
[----:B------:R-:W-:Y:S05]  /*12d60*/  BPT.TRAP 0x1 ;  /* 0x000000040000795c */ /* 0x000fea0000300000 */
[----:B------:R-:W-:Y:S05]  /*12d70*/  BPT.TRAP 0x1 ;  /* 0x000000040000795c */ /* 0x000fea0000300000 */
.L_x_233:
[----:B------:R-:W-:Y:S01]  /*12d80*/  ISETP.NE.AND P0, PT, R19, RZ, PT ;  /* 0x000000ff1300720c */ /* 0x000fe20003f05270 */
[----:B------:R-:W-:Y:S01]  /*12d90*/  VIADD R3, R59, 0x700a8 ;  /* 0x000700a83b037836 */ /* 0x000fe20000000000 */
[----:B------:R-:W-:-:S04]  /*12da0*/  ULOP3.LUT UR42, UR42, 0x1, URZ, 0x3c, !UPT ;  /* 0x000000012a2a7892 */ /* 0x000fc8000f8e3cff */
[----:B------:R-:W-:-:S04]  /*12db0*/  PRMT R3, R60, 0x654, R3 ;  /* 0x000006543c037816 */ /* 0x000fc80000000003 */
[----:B--2---:R2:W-:Y:S02]  /*12dc0*/  SYNCS.ARRIVE.TRANS64.RED.A1T0 RZ, [R3+URZ], RZ ;  /* 0x000000ff03ff79a7 */ /* 0x0045e400081004ff */
[----:B--2---:R-:W-:Y:S01]  /*12dd0*/  LOP3.LUT R3, R23, 0x1, RZ, 0x3c, !PT ;  /* 0x0000000117037812 */ /* 0x004fe200078e3cff */
[----:B------:R-:W-:Y:S06]  /*12de0*/  @P0 BRA `(.L_x_234) ;  /* 0xffffffc000a40947 */ /* 0x000fec000383ffff */
.L_x_173:
[----:B------:R-:W-:-:S09]  /*12df0*/  UISETP.NE.AND UP0, UPT, UR38, URZ, UPT ;  /* 0x000000ff2600728c */ /* 0x000fd2000bf05270 */
[----:B------:R-:W-:Y:S05]  /*12e00*/  BRA.U !UP0, `(.L_x_235) ;  /* 0x0000000108047547 */ /* 0x000fea000b800000 */
[----:B------:R-:W-:Y:S05]  /*12e10*/  BPT.TRAP 0x1 ;  /* 0x000000040000795c */ /* 0x000fea0000300000 */
.L_x_235:
[----:B------:R-:W-:Y:S01]  /*12e20*/  IADD3 R31, PT, PT, R59, 0x70088, RZ ;  /* 0x000700883b1f7810 */ /* 0x000fe20007ffe0ff */
[----:B------:R-:W-:-:S03]  /*12e30*/  UISETP.NE.AND UP0, UPT, UR40, URZ, UPT ;  /* 0x000000ff2800728c */ /* 0x000fc6000bf05270 */
[----:B--2---:R-:W-:-:S04]  /*12e40*/  PRMT R4, R60, 0x654, R31 ;  /* 0x000006543c047816 */ /* 0x004fc8000000001f */
[----:B------:R2:W-:Y:S02]  /*12e50*/  SYNCS.ARRIVE.TRANS64.RED.A1T0 RZ, [R4+URZ], RZ ;  /* 0x000000ff04ff79a7 */ /* 0x0005e400081004ff */
[----:B------:R-:W-:Y:S05]  /*12e60*/  BRA.U !UP0, `(.L_x_236) ;  /* 0x0000000108047547 */ /* 0x000fea000b800000 */
[----:B------:R-:W-:Y:S05]  /*12e70*/  BPT.TRAP 0x1 ;  /* 0x000000040000795c */ /* 0x000fea0000300000 */
.L_x_236:
[----:B--2---:R-:W-:Y:S01]  /*12e80*/  SHF.L.U32 R4, R3, 0x1f, RZ ;  /* 0x0000001f03047819 */ /* 0x004fe200000006ff */
[----:B------:R-:W2:Y:S03]  /*12e90*/  S2R R26, SR_TID.X ;  /* 0x00000000001a7919 */ /* 0x000ea60000002100 */
[----:B------:R-:W3:Y:S01]  /*12ea0*/  SYNCS.PHASECHK.TRANS64.TRYWAIT P0, [R59+URZ+0x70070], R4 ;  /* 0x070070043b0075a7 */ /* 0x000ee200080011ff */
[----:B--2---:R-:W-:-:S05]  /*12eb0*/  IMAD.U32 R28, R26, 0x10000, RZ ;  /* 0x000100001a1c7824 */ /* 0x004fca00078e00ff */
[----:B------:R-:W-:Y:S01]  /*12ec0*/  LOP3.LUT R28, R28, 0x600000, RZ, 0xc0, !PT ;  /* 0x006000001c1c7812 */ /* 0x000fe200078ec0ff */
[----:B---3--:R-:W-:Y:S06]  /*12ed0*/  @!P0 BRA `(.L_x_237) ;  /* 0x0000019800608947 */ /* 0x008fec0003800000 */
.L_x_458:
[----:B------:R-:W-:Y:S05]  /*12ee0*/  WARPSYNC.ALL ;  /* 0x0000000000007948 */ /* 0x000fea0003800000 */
[----:B------:R-:W-:Y:S01]  /*12ef0*/  R2UR UR4, R28 ;  /* 0x000000001c0472ca */ /* 0x000fe200000e0000 */
[----:B------:R-:W-:-:S12]  /*12f00*/  UISETP.NE.AND UP0, UPT, UR40, URZ, UPT ;  /* 0x000000ff2800728c */ /* 0x000fd8000bf05270 */
[----:B------:R-:W3:Y:S02]  /*12f10*/  LDTM.x2 R24, tmem[UR4] ;  /* 0x00000004001879ee */ /* 0x000ee400080c0000 */
[----:B---3--:R-:W-:Y:S05]  /*12f20*/  BRA.U !UP0, `(.L_x_238) ;  /* 0x0000000108047547 */ /* 0x008fea000b800000 */
[----:B------:R-:W-:Y:S05]  /*12f30*/  BPT.TRAP 0x1 ;  /* 0x000000040000795c */ /* 0x000fea0000300000 */
.L_x_238:
[----:B------:R3:W-:Y:S01]  /*12f40*/  SYNCS.ARRIVE.TRANS64.RED.A1T0 RZ, [R0+URZ], RZ ;  /* 0x000000ff00ff79a7 */ /* 0x0007e200081004ff */
[----:B------:R-:W-:-:S09]  /*12f50*/  UISETP.NE.AND UP0, UPT, UR41, URZ, UPT ;  /* 0x000000ff2900728c */ /* 0x000fd2000bf05270 */
[----:B------:R-:W-:Y:S05]  /*12f60*/  BRA.U UP0, `(.L_x_239) ;  /* 0x0000000100047547 */ /* 0x000fea000b800000 */
[----:B------:R-:W-:Y:S05]  /*12f70*/  BPT.TRAP 0x1 ;  /* 0x000000040000795c */ /* 0x000fea0000300000 */
.L_x_239:
[----:B-1-3--:R-:W-:-:S04]  /*12f80*/  MOV R0, UR42 ;  /* 0x0000002a00007c02 */ /* 0x00afc80008000f00 */
[----:B------:R-:W-:-:S04]  /*12f90*/  SHF.L.U32 R0, R0, 0x1f, RZ ;  /* 0x0000001f00007819 */ /* 0x000fc800000006ff */
[----:B------:R-:W1:Y:S02]  /*12fa0*/  SYNCS.PHASECHK.TRANS64.TRYWAIT P0, [R59+URZ+0x70090], R0 ;  /* 0x070090003b0075a7 */ /* 0x000e6400080011ff */
[----:B-1----:R-:W-:Y:S05]  /*12fb0*/  @!P0 BRA `(.L_x_240) ;  /* 0x00000198003c8947 */ /* 0x002fea0003800000 */
.L_x_459:
[----:B------:R-:W-:-:S09]  /*12fc0*/  UISETP.NE.AND UP0, UPT, UR41, URZ, UPT ;  /* 0x000000ff2900728c */ /* 0x000fd2000bf05270 */
[----:B------:R-:W-:Y:S05]  /*12fd0*/  BRA.U UP0, `(.L_x_241) ;  /* 0x0000000100047547 */ /* 0x000fea000b800000 */
[----:B------:R-:W-:Y:S05]  /*12fe0*/  BPT.TRAP 0x1 ;  /* 0x000000040000795c */ /* 0x000fea0000300000 */
.L_x_241:
[----:B-1----:R-:W-:Y:S01]  /*12ff0*/  SHF.L.U32 R0, R56, 0x1f, RZ ;  /* 0x0000001f38007819 */ /* 0x002fe200000006ff */
[----:B------:R1:W3:Y:S01]  /*13000*/  MUFU.RCP R3, R24 ;  /* 0x0000001800037308 */ /* 0x0002e20000001000 */
[----:B------:R-:W-:Y:S02]  /*13010*/  BSSY B0, `(.L_x_242) ;  /* 0x0000003000007945 */ /* 0x000fe40003800000 */
[----:B------:R-:W4:Y:S02]  /*13020*/  SYNCS.PHASECHK.TRANS64.TRYWAIT P0, [R59+URZ+0x700c0], R0 ;  /* 0x0700c0003b0075a7 */ /* 0x000f2400080011ff */
[----:B-1-34-:R-:W-:Y:S05]  /*13030*/  @!P0 BRA `(.L_x_243) ;  /* 0x0000019800308947 */ /* 0x01afea0003800000 */
.L_x_460:
[----:B------:R-:W-:Y:S05]  /*13040*/  BSYNC B0 ;  /* 0x0000000000007941 */ /* 0x000fea0003800000 */
.L_x_242:
[----:B------:R-:W3:Y:S01]  /*13050*/  LDCU UR4, c[0x0][0x708] ;  /* 0x0000e100ff0477ac */ /* 0x000ee20008000800 */
[----:B-1----:R-:W-:Y:S01]  /*13060*/  FFMA R0, -R24, R3, 1 ;  /* 0x3f80000018007423 */ /* 0x002fe20000000103 */
[----:B------:R-:W1:Y:S03]  /*13070*/  LDC R32, c[0x0][0x708] ;  /* 0x0001c200ff207b82 */ /* 0x000e660000000800 */
[----:B------:R-:W-:Y:S01]  /*13080*/  FFMA R0, R3, R0, R3 ;  /* 0x0000000003007223 */ /* 0x000fe20000000003 */
[----:B---3--:R-:W-:-:S03]  /*13090*/  MOV R3, UR4 ;  /* 0x0000000400037c02 */ /* 0x008fc60008000f00 */
[----:B------:R-:W-:Y:S01]  /*130a0*/  FFMA R33, R0, UR4, RZ ;  /* 0x0000000400217c23 */ /* 0x000fe200080000ff */
[----:B------:R-:W3:Y:S03]  /*130b0*/  FCHK P0, R3, R24 ;  /* 0x0000001803007302 */ /* 0x000ee60000000000 */
[----:B--2---:R-:W-:-:S04]  /*130c0*/  FFMA R4, -R24, R33, UR4 ;  /* 0x0000000418047e23 */ /* 0x004fc80008000121 */
[----:B------:R-:W-:Y:S01]  /*130d0*/  FFMA R33, R0, R4, R33 ;  /* 0x0000000400217223 */ /* 0x000fe20000000021 */
[----:B---3--:R-:W-:Y:S06]  /*130e0*/  @!P0 BRA `(.L_x_244) ;  /* 0x0000000000088947 */ /* 0x008fec0003800000 */
[----:B------:R-:W-:Y:S02]  /*130f0*/  MOV R4, 0x13110 ;  /* 0x0001311000047802 */ /* 0x000fe40000000f00 */
[----:B-1----:R-:W-:Y:S05]  /*13100*/  CALL.REL.NOINC `($__internal_3_$__cuda_sm3x_div_rn_noftz_f32_slowpath) ;  /* 0x000001a000807944 */ /* 0x002fea0003c00000 */
.L_x_244:
[----:B------:R-:W2:Y:S01]  /*13110*/  S2R R20, SR_SWINHI ;  /* 0x0000000000147919 */ /* 0x000ea20000002f00 */
[----:B------:R-:W-:Y:S01]  /*13120*/  LOP3.LUT R0, R28, 0x100, RZ, 0xfc, !PT ;  /* 0x000001001c007812 */ /* 0x000fe200078efcff */
[----:B------:R-:W-:Y:S05]  /*13130*/  WARPSYNC.ALL ;  /* 0x0000000000007948 */ /* 0x000fea0003800000 */
[----:B------:R-:W-:Y:S01]  /*13140*/  R2UR UR4, R0 ;  /* 0x00000000000472ca */ /* 0x000fe200000e0000 */
[C---:B------:R-:W-:Y:S01]  /*13150*/  IMAD.SHL.U32 R0, R26.reuse, 0x100, RZ ;  /* 0x000001001a007824 */ /* 0x040fe200078e00ff */
[----:B------:R-:W-:Y:S01]  /*13160*/  SHF.R.U32.HI R29, RZ, 0x15, R28 ;  /* 0x00000015ff1d7819 */ /* 0x000fe2000001161c */
[----:B------:R-:W-:-:S03]  /*13170*/  IMAD.SHL.U32 R27, R26, 0x40, RZ ;  /* 0x000000401a1b7824 */ /* 0x000fc600078e00ff */
[----:B------:R-:W-:-:S04]  /*13180*/  LOP3.LUT R30, R0, 0x1800, RZ, 0xc0, !PT ;  /* 0x00001800001e7812 */ /* 0x000fc800078ec0ff */
[----:B------:R-:W-:Y:S02]  /*13190*/  LOP3.LUT R27, R30, 0x1c0, R27, 0xf8, !PT ;  /* 0x000001c01e1b7812 */ /* 0x000fe400078ef81b */
[----:B------:R-:W-:Y:S01]  /*131a0*/  SHF.R.U32.HI R30, RZ, 0x5, R26 ;  /* 0x00000005ff1e7819 */ /* 0x000fe2000001161a */
[----:B------:R-:W3:Y:S01]  /*131b0*/  LDTM.x16 R4, tmem[UR4] ;  /* 0x00000004000479ee */ /* 0x000ee20008240000 */
[----:B------:R-:W-:Y:S02]  /*131c0*/  LOP3.LUT R27, R27, 0x6000, R0, 0xf8, !PT ;  /* 0x000060001b1b7812 */ /* 0x000fe400078ef800 */
[----:B------:R-:W-:Y:S02]  /*131d0*/  LOP3.LUT R30, R30, 0x3, RZ, 0xc0, !PT ;  /* 0x000000031e1e7812 */ /* 0x000fe400078ec0ff */
[----:B------:R-:W-:Y:S02]  /*131e0*/  MOV R36, R59 ;  /* 0x0000003b00247202 */ /* 0x000fe40000000f00 */
[----:B--2---:R-:W-:-:S03]  /*131f0*/  MOV R37, R20 ;  /* 0x0000001400257202 */ /* 0x004fc60000000f00 */
[----:B------:R-:W-:-:S03]  /*13200*/  IMAD.WIDE.U32 R36, R27, 0x2, R36 ;  /* 0x000000021b247825 */ /* 0x000fc600078e0024 */
[C---:B------:R-:W-:Y:S02]  /*13210*/  IADD3 R0, P1, PT, R36.reuse, 0x50000, RZ ;  /* 0x0005000024007810 */ /* 0x040fe40007f3e0ff */
[----:B------:R-:W-:Y:S01]  /*13220*/  IADD3 R3, P0, PT, R36, 0x50010, RZ ;  /* 0x0005001024037810 */ /* 0x000fe20007f1e0ff */
[C---:B---3--:R-:W-:Y:S02]  /*13230*/  FMUL2 R4, R33.reuse.F32, R4.F32x2.HI_LO ;  /* 0x000000042104724a */ /* 0x048fe40000040000 */
[C---:B------:R-:W-:Y:S02]  /*13240*/  FMUL2 R6, R33.reuse.F32, R6.F32x2.HI_LO ;  /* 0x000000062106724a */ /* 0x040fe40000040000 */
[--C-:B------:R-:W-:Y:S02]  /*13250*/  IMAD.X R39, RZ, RZ, R37.reuse, P1 ;  /* 0x000000ffff277224 */ /* 0x100fe400008e0625 */
[----:B------:R-:W-:Y:S02]  /*13260*/  FMUL2 R12, R33.F32, R12.F32x2.HI_LO ;  /* 0x0000000c210c724a */ /* 0x000fe40000040000 */
[----:B------:R-:W-:-:S02]  /*13270*/  IMAD.X R37, RZ, RZ, R37, P0 ;  /* 0x000000ffff257224 */ /* 0x000fc400000e0625 */
[----:B------:R-:W-:Y:S01]  /*13280*/  FMUL2 R20, R33.F32, R8.F32x2.HI_LO ;  /* 0x000000082114724a */ /* 0x000fe20000040000 */
[----:B------:R-:W-:Y:S01]  /*13290*/  F2FP.F16.F32.PACK_AB R8, R5, R4 ;  /* 0x000000040508723e */ /* 0x000fe200000000ff */
[----:B------:R-:W-:Y:S01]  /*132a0*/  FMUL2 R34, R33.F32, R10.F32x2.HI_LO ;  /* 0x0000000a2122724a */ /* 0x000fe20000040000 */
[----:B------:R-:W-:Y:S01]  /*132b0*/  F2FP.F16.F32.PACK_AB R9, R7, R6 ;  /* 0x000000060709723e */ /* 0x000fe200000000ff */
[C---:B------:R-:W-:Y:S01]  /*132c0*/  FMUL2 R14, R33.reuse.F32, R14.F32x2.HI_LO ;  /* 0x0000000e210e724a */ /* 0x040fe20000040000 */
[----:B------:R-:W-:Y:S01]  /*132d0*/  SHF.R.U64 R7, R0, 0x3, R39 ;  /* 0x0000000300077819 */ /* 0x000fe20000001227 */
[----:B------:R-:W-:Y:S01]  /*132e0*/  FMUL2 R16, R33.F32, R16.F32x2.HI_LO ;  /* 0x000000102110724a */ /* 0x000fe20000040000 */
[----:B------:R-:W-:Y:S01]  /*132f0*/  F2FP.F16.F32.PACK_AB R4, R13, R12 ;  /* 0x0000000c0d04723e */ /* 0x000fe200000000ff */
[----:B------:R-:W-:Y:S01]  /*13300*/  FMUL2 R18, R33.F32, R18.F32x2.HI_LO ;  /* 0x000000122112724a */ /* 0x000fe20000040000 */
[----:B------:R-:W-:Y:S02]  /*13310*/  SHF.R.U64 R12, R3, 0x3, R37 ;  /* 0x00000003030c7819 */ /* 0x000fe40000001225 */
[----:B------:R-:W-:-:S02]  /*13320*/  F2FP.F16.F32.PACK_AB R10, R21, R20 ;  /* 0x00000014150a723e */ /* 0x000fc400000000ff */
[----:B------:R-:W-:Y:S02]  /*13330*/  F2FP.F16.F32.PACK_AB R11, R35, R34 ;  /* 0x00000022230b723e */ /* 0x000fe400000000ff */
[----:B------:R-:W-:Y:S02]  /*13340*/  LOP3.LUT R38, R0, 0x70, R7, 0x78, !PT ;  /* 0x0000007000267812 */ /* 0x000fe400078e7807 */
[----:B------:R-:W-:Y:S02]  /*13350*/  F2FP.F16.F32.PACK_AB R5, R15, R14 ;  /* 0x0000000e0f05723e */ /* 0x000fe400000000ff */
[----:B------:R-:W-:Y:S01]  /*13360*/  F2FP.F16.F32.PACK_AB R6, R17, R16 ;  /* 0x000000101106723e */ /* 0x000fe200000000ff */
[----:B------:R2:W-:Y:S01]  /*13370*/  ST.E.128 desc[UR44][R38.64], R8 ;  /* 0x0000000826007985 */ /* 0x0005e2000c101d2c */
[----:B------:R-:W-:Y:S02]  /*13380*/  LOP3.LUT R36, R3, 0x70, R12, 0x78, !PT ;  /* 0x0000007003247812 */ /* 0x000fe400078e780c */
[----:B------:R-:W-:-:S02]  /*13390*/  F2FP.F16.F32.PACK_AB R7, R19, R18 ;  /* 0x000000121307723e */ /* 0x000fc400000000ff */
[----:B------:R-:W-:-:S03]  /*133a0*/  ISETP.NE.AND P0, PT, R30, R29, PT ;  /* 0x0000001d1e00720c */ /* 0x000fc60003f05270 */
[----:B------:R2:W-:Y:S10]  /*133b0*/  ST.E.128 desc[UR44][R36.64], R4 ;  /* 0x0000000424007985 */ /* 0x0005f4000c101d2c */
[----:B------:R-:W-:Y:S05]  /*133c0*/  @!P0 BRA `(.L_x_245) ;  /* 0x0000000000408947 */ /* 0x000fea0003800000 */
[----:B------:R-:W-:Y:S01]  /*133d0*/  MOV R14, 0x8 ;  /* 0x00000008000e7802 */ /* 0x000fe20000000f00 */
[----:B------:R-:W3:Y:S01]  /*133e0*/  LDCU.64 UR6, c[0x4][0xb0] ;  /* 0x01001600ff0677ac */ /* 0x000ee20008000a00 */
[----:B------:R-:W-:Y:S02]  /*133f0*/  HFMA2 R12, -RZ, RZ, 0, 5.9604644775390625e-08 ;  /* 0x00000001ff0c7431 */ /* 0x000fe400000001ff */
[----:B--2---:R-:W-:Y:S01]  /*13400*/  IMAD.MOV.U32 R8, RZ, RZ, 0x192 ;  /* 0x00000192ff087424 */ /* 0x004fe200078e00ff */
[----:B------:R-:W2:Y:S01]  /*13410*/  LDCU.64 UR4, c[0x4][0xb8] ;  /* 0x01001700ff0477ac */ /* 0x000ea20008000a00 */
[----:B------:R-:W4:Y:S01]  /*13420*/  LDC.64 R14, c[0x4][R14] ;  /* 0x010000000e0e7b82 */ /* 0x000f220000000a00 */
[----:B------:R-:W-:Y:S01]  /*13430*/  IMAD.MOV.U32 R13, RZ, RZ, RZ ;  /* 0x000000ffff0d7224 */ /* 0x000fe200078e00ff */
[----:B------:R-:W5:Y:S01]  /*13440*/  LDCU.64 UR8, c[0x4][0x40] ;  /* 0x01000800ff0877ac */ /* 0x000f620008000a00 */
[----:B---3--:R-:W-:Y:S01]  /*13450*/  IMAD.U32 R4, RZ, RZ, UR6 ;  /* 0x00000006ff047e24 */ /* 0x008fe2000f8e00ff */
[----:B------:R-:W-:Y:S01]  /*13460*/  MOV R5, UR7 ;  /* 0x0000000700057c02 */ /* 0x000fe20008000f00 */
[----:B--2---:R-:W-:Y:S01]  /*13470*/  IMAD.U32 R6, RZ, RZ, UR4 ;  /* 0x00000004ff067e24 */ /* 0x004fe2000f8e00ff */
[----:B------:R-:W-:Y:S01]  /*13480*/  MOV R7, UR5 ;  /* 0x0000000500077c02 */ /* 0x000fe20008000f00 */
[----:B-----5:R-:W-:Y:S01]  /*13490*/  IMAD.U32 R10, RZ, RZ, UR8 ;  /* 0x00000008ff0a7e24 */ /* 0x020fe2000f8e00ff */
[----:B------:R-:W-:-:S02]  /*134a0*/  MOV R11, UR9 ;  /* 0x00000009000b7c02 */ /* 0x000fc40008000f00 */
[----:B------:R-:W-:-:S07]  /*134b0*/  LEPC R20, `(.L_x_245) ;  /* 0x000000001014794e */ /* 0x000fce0000000000 */
[----:B-1--4-:R-:W-:Y:S05]  /*134c0*/  CALL.ABS.NOINC R14 ;  /* 0x000000000e007343 */ /* 0x012fea0003c00000 */
.L_x_245:
[----:B------:R-:W-:Y:S01]  /*134d0*/  LOP3.LUT R0, R28, 0x110, RZ, 0xfc, !PT ;  /* 0x000001101c007812 */ /* 0x000fe200078efcff */
[----:B------:R-:W-:Y:S05]  /*134e0*/  WARPSYNC.ALL ;  /* 0x0000000000007948 */ /* 0x000fea0003800000 */
[----:B------:R-:W-:Y:S02]  /*134f0*/  R2UR UR4, R0 ;  /* 0x00000000000472ca */ /* 0x000fe400000e0000 */
[----:B------:R-:W3:Y:S11]  /*13500*/  S2R R0, SR_SWINHI ;  /* 0x0000000000007919 */ /* 0x000ef60000002f00 */
[----:B--2---:R-:W2:Y:S01]  /*13510*/  LDTM.x16 R4, tmem[UR4] ;  /* 0x00000004000479ee */ /* 0x004ea20008240000 */
[----:B------:R-:W-:-:S02]  /*13520*/  MOV R36, R59 ;  /* 0x0000003b00247202 */ /* 0x000fc40000000f00 */
[----:B---3--:R-:W-:Y:S01]  /*13530*/  MOV R37, R0 ;  /* 0x0000000000257202 */ /* 0x008fe20000000f00 */
[----:B--2---:R-:W-:Y:S02]  /*13540*/  FMUL2 R6, R33.F32, R6.F32x2.HI_LO ;  /* 0x000000062106724a */ /* 0x004fe40000040000 */
[----:B------:R-:W-:-:S04]  /*13550*/  IMAD.WIDE.U32 R36, R27, 0x2, R36 ;  /* 0x000000021b247825 */ /* 0x000fc800078e0024 */
[C---:B------:R-:W-:Y:S02]  /*13560*/  FMUL2 R20, R33.reuse.F32, R8.F32x2.HI_LO ;  /* 0x000000082114724a */ /* 0x040fe40000040000 */
[----:B------:R-:W-:Y:S01]  /*13570*/  FMUL2 R4, R33.F32, R4.F32x2.HI_LO ;  /* 0x000000042104724a */ /* 0x000fe20000040000 */
[----:B------:R-:W-:Y:S01]  /*13580*/  F2FP.F16.F32.PACK_AB R9, R7, R6 ;  /* 0x000000060709723e */ /* 0x000fe200000000ff */
[C---:B------:R-:W-:Y:S01]  /*13590*/  FMUL2 R34, R33.reuse.F32, R10.F32x2.HI_LO ;  /* 0x0000000a2122724a */ /* 0x040fe20000040000 */
[C---:B------:R-:W-:Y:S01]  /*135a0*/  IADD3 R0, P1, PT, R36.reuse, 0x50030, RZ ;  /* 0x0005003024007810 */ /* 0x040fe20007f3e0ff */
[C---:B------:R-:W-:Y:S01]  /*135b0*/  FMUL2 R12, R33.reuse.F32, R12.F32x2.HI_LO ;  /* 0x0000000c210c724a */ /* 0x040fe20000040000 */
[----:B------:R-:W-:Y:S01]  /*135c0*/  IADD3 R3, P0, PT, R36, 0x50020, RZ ;  /* 0x0005002024037810 */ /* 0x000fe20007f1e0ff */
[----:B------:R-:W-:Y:S01]  /*135d0*/  FMUL2 R14, R33.F32, R14.F32x2.HI_LO ;  /* 0x0000000e210e724a */ /* 0x000fe20000040000 */
[----:B------:R-:W-:Y:S01]  /*135e0*/  F2FP.F16.F32.PACK_AB R8, R5, R4 ;  /* 0x000000040508723e */ /* 0x000fe200000000ff */
[----:B------:R-:W-:-:S02]  /*135f0*/  IMAD.X R39, RZ, RZ, R37, P1 ;  /* 0x000000ffff277224 */ /* 0x000fc400008e0625 */
[C---:B------:R-:W-:Y:S02]  /*13600*/  FMUL2 R16, R33.reuse.F32, R16.F32x2.HI_LO ;  /* 0x000000102110724a */ /* 0x040fe40000040000 */
[----:B------:R-:W-:Y:S02]  /*13610*/  IMAD.X R37, RZ, RZ, R37, P0 ;  /* 0x000000ffff257224 */ /* 0x000fe400000e0625 */
[----:B------:R-:W-:Y:S01]  /*13620*/  FMUL2 R18, R33.F32, R18.F32x2.HI_LO ;  /* 0x000000122112724a */ /* 0x000fe20000040000 */
[----:B------:R-:W-:Y:S02]  /*13630*/  F2FP.F16.F32.PACK_AB R10, R21, R20 ;  /* 0x00000014150a723e */ /* 0x000fe400000000ff */
[----:B------:R-:W-:Y:S02]  /*13640*/  SHF.R.U64 R7, R0, 0x3, R39 ;  /* 0x0000000300077819 */ /* 0x000fe40000001227 */
[----:B------:R-:W-:Y:S02]  /*13650*/  SHF.R.U64 R6, R3, 0x3, R37 ;  /* 0x0000000303067819 */ /* 0x000fe40000001225 */
[----:B------:R-:W-:-:S02]  /*13660*/  F2FP.F16.F32.PACK_AB R11, R35, R34 ;  /* 0x00000022230b723e */ /* 0x000fc400000000ff */
[----:B------:R-:W-:Y:S02]  /*13670*/  LOP3.LUT R36, R3, 0x70, R6, 0x78, !PT ;  /* 0x0000007003247812 */ /* 0x000fe400078e7806 */
[----:B------:R-:W-:Y:S02]  /*13680*/  LOP3.LUT R38, R0, 0x70, R7, 0x78, !PT ;  /* 0x0000007000267812 */ /* 0x000fe400078e7807 */
[----:B------:R-:W-:Y:S01]  /*13690*/  F2FP.F16.F32.PACK_AB R4, R13, R12 ;  /* 0x0000000c0d04723e */ /* 0x000fe200000000ff */
[----:B------:R2:W-:Y:S01]  /*136a0*/  ST.E.128 desc[UR44][R36.64], R8 ;  /* 0x0000000824007985 */ /* 0x0005e2000c101d2c */
[----:B------:R-:W-:Y:S02]  /*136b0*/  F2FP.F16.F32.PACK_AB R5, R15, R14 ;  /* 0x0000000e0f05723e */ /* 0x000fe400000000ff */
[----:B------:R-:W-:Y:S02]  /*136c0*/  F2FP.F16.F32.PACK_AB R6, R17, R16 ;  /* 0x000000101106723e */ /* 0x000fe400000000ff */
        /* <DEDUP_REMOVED lines=20> */
.L_x_246:
        /* <DEDUP_REMOVED lines=52> */
.L_x_247:
        /* <DEDUP_REMOVED lines=52> */
.L_x_248:
        /* <DEDUP_REMOVED lines=52> */
.L_x_249:
        /* <DEDUP_REMOVED lines=52> */
.L_x_250:
        /* <DEDUP_REMOVED lines=52> */
.L_x_251:
        /* <DEDUP_REMOVED lines=52> */
.L_x_252:
[----:B------:R-:W3:Y:S01]  /*14b90*/  S2R R0, SR_SWINHI ;  /* 0x0000000000007919 */ /* 0x000ee20000002f00 */
[----:B------:R-:W-:Y:S01]  /*14ba0*/  LOP3.LUT R41, R28, 0x180, RZ, 0xfc, !PT ;  /* 0x000001801c297812 */ /* 0x000fe200078efcff */
[----:B------:R-:W-:Y:S05]  /*14bb0*/  WARPSYNC.ALL ;  /* 0x0000000000007948 */ /* 0x000fea0003800000 */
[----:B------:R-:W-:-:S13]  /*14bc0*/  R2UR UR4, R41 ;  /* 0x00000000290472ca */ /* 0x000fda00000e0000 */
[----:B--2---:R-:W2:Y:S01]  /*14bd0*/  LDTM.x16 R4, tmem[UR4] ;  /* 0x00000004000479ee */ /* 0x004ea20008240000 */
[----:B------:R-:W-:Y:S02]  /*14be0*/  MOV R36, R59 ;  /* 0x0000003b00247202 */ /* 0x000fe40000000f00 */
[----:B---3--:R-:W-:-:S03]  /*14bf0*/  MOV R37, R0 ;  /* 0x0000000000257202 */ /* 0x008fc60000000f00 */
[----:B------:R-:W-:-:S03]  /*14c00*/  IMAD.WIDE.U32 R36, R27, 0x2, R36 ;  /* 0x000000021b247825 */ /* 0x000fc600078e0024 */
[C---:B------:R-:W-:Y:S02]  /*14c10*/  IADD3 R0, P1, PT, R36.reuse, 0x50810, RZ ;  /* 0x0005081024007810 */ /* 0x040fe40007f3e0ff */
[----:B------:R-:W-:Y:S01]  /*14c20*/  IADD3 R3, P0, PT, R36, 0x50800, RZ ;  /* 0x0005080024037810 */ /* 0x000fe20007f1e0ff */
[C---:B--2---:R-:W-:Y:S02]  /*14c30*/  FMUL2 R6, R33.reuse.F32, R6.F32x2.HI_LO ;  /* 0x000000062106724a */ /* 0x044fe40000040000 */
[--C-:B------:R-:W-:Y:S02]  /*14c40*/  IMAD.X R39, RZ, RZ, R37.reuse, P1 ;  /* 0x000000ffff277224 */ /* 0x100fe400008e0625 */
[C---:B------:R-:W-:Y:S02]  /*14c50*/  FMUL2 R20, R33.reuse.F32, R8.F32x2.HI_LO ;  /* 0x000000082114724a */ /* 0x040fe40000040000 */
[----:B------:R-:W-:Y:S02]  /*14c60*/  IMAD.X R37, RZ, RZ, R37, P0 ;  /* 0x000000ffff257224 */ /* 0x000fe400000e0625 */
[----:B------:R-:W-:Y:S01]  /*14c70*/  FMUL2 R4, R33.F32, R4.F32x2.HI_LO ;  /* 0x000000042104724a */ /* 0x000fe20000040000 */
[----:B------:R-:W-:Y:S01]  /*14c80*/  F2FP.F16.F32.PACK_AB R9, R7, R6 ;  /* 0x000000060709723e */ /* 0x000fe200000000ff */
[C---:B------:R-:W-:Y:S01]  /*14c90*/  FMUL2 R34, R33.reuse.F32, R10.F32x2.HI_LO ;  /* 0x0000000a2122724a */ /* 0x040fe20000040000 */
[----:B------:R-:W-:Y:S01]  /*14ca0*/  SHF.R.U64 R7, R0, 0x3, R39 ;  /* 0x0000000300077819 */ /* 0x000fe20000001227 */
[----:B------:R-:W-:Y:S01]  /*14cb0*/  FMUL2 R12, R33.F32, R12.F32x2.HI_LO ;  /* 0x0000000c210c724a */ /* 0x000fe20000040000 */
[----:B------:R-:W-:Y:S01]  /*14cc0*/  SHF.R.U64 R6, R3, 0x3, R37 ;  /* 0x0000000303067819 */ /* 0x000fe20000001225 */
[----:B------:R-:W-:Y:S01]  /*14cd0*/  FMUL2 R14, R33.F32, R14.F32x2.HI_LO ;  /* 0x0000000e210e724a */ /* 0x000fe20000040000 */
[----:B------:R-:W-:Y:S01]  /*14ce0*/  F2FP.F16.F32.PACK_AB R8, R5, R4 ;  /* 0x000000040508723e */ /* 0x000fe200000000ff */
[----:B------:R-:W-:Y:S01]  /*14cf0*/  FMUL2 R16, R33.F32, R16.F32x2.HI_LO ;  /* 0x000000102110724a */ /* 0x000fe20000040000 */
[----:B------:R-:W-:Y:S01]  /*14d00*/  F2FP.F16.F32.PACK_AB R10, R21, R20 ;  /* 0x00000014150a723e */ /* 0x000fe200000000ff */
[----:B------:R-:W-:Y:S01]  /*14d10*/  FMUL2 R18, R33.F32, R18.F32x2.HI_LO ;  /* 0x000000122112724a */ /* 0x000fe20000040000 */
        /* <DEDUP_REMOVED lines=27> */
.L_x_253:
        /* <DEDUP_REMOVED lines=52> */
.L_x_254:
[----:B------:R-:W3:Y:S01]  /*15210*/  S2R R0, SR_SWINHI ;  /* 0x0000000000007919 */ /* 0x000ee20000002f00 */
[----:B--2---:R-:W-:Y:S01]  /*15220*/  LOP3.LUT R39, R28, 0x1a0, RZ, 0xfc, !PT ;  /* 0x000001a01c277812 */ /* 0x004fe200078efcff */
[----:B------:R-:W-:Y:S05]  /*15230*/  WARPSYNC.ALL ;  /* 0x0000000000007948 */ /* 0x000fea0003800000 */
[----:B------:R-:W-:-:S13]  /*15240*/  R2UR UR4, R39 ;  /* 0x00000000270472ca */ /* 0x000fda00000e0000 */
[----:B------:R-:W2:Y:S01]  /*15250*/  LDTM.x16 R4, tmem[UR4] ;  /* 0x00000004000479ee */ /* 0x000ea20008240000 */
        /* <DEDUP_REMOVED lines=47> */
.L_x_255:
        /* <DEDUP_REMOVED lines=52> */
.L_x_256:
        /* <DEDUP_REMOVED lines=52> */
.L_x_257:
        /* <DEDUP_REMOVED lines=52> */
.L_x_258:
        /* <DEDUP_REMOVED lines=52> */
.L_x_259:
[----:B------:R-:W3:Y:S01]  /*16250*/  S2R R0, SR_SWINHI ;  /* 0x0000000000007919 */ /* 0x000ee20000002f00 */
[----:B------:R-:W-:Y:S01]  /*16260*/  LOP3.LUT R34, R28, 0x1f0, RZ, 0xfc, !PT ;  /* 0x000001f01c227812 */ /* 0x000fe200078efcff */
[----:B------:R-:W-:Y:S05]  /*16270*/  WARPSYNC.ALL ;  /* 0x0000000000007948 */ /* 0x000fea0003800000 */
[----:B------:R-:W-:-:S13]  /*16280*/  R2UR UR4, R34 ;  /* 0x00000000220472ca */ /* 0x000fda00000e0000 */
[----:B--2---:R-:W2:Y:S01]  /*16290*/  LDTM.x16 R4, tmem[UR4] ;  /* 0x00000004000479ee */ /* 0x004ea20008240000 */
[----:B------:R-:W4:Y:S01]  /*162a0*/  LDCU.64 UR4, c[0x0][0x880] ;  /* 0x00011000ff0477ac */ /* 0x000f220008000a00 */
[----:B------:R-:W-:Y:S02]  /*162b0*/  MOV R44, R59 ;  /* 0x0000003b002c7202 */ /* 0x000fe40000000f00 */
[----:B---3--:R-:W-:-:S03]  /*162c0*/  MOV R45, R0 ;  /* 0x00000000002d7202 */ /* 0x008fc60000000f00 */
[----:B------:R-:W-:Y:S01]  /*162d0*/  IMAD.WIDE.U32 R44, R27, 0x2, R44 ;  /* 0x000000021b2c7825 */ /* 0x000fe200078e002c */
[----:B----4-:R-:W-:Y:S02]  /*162e0*/  UISETP.NE.U32.AND UP0, UPT, UR4, URZ, UPT ;  /* 0x000000ff0400728c */ /* 0x010fe4000bf05070 */
[C---:B------:R-:W-:Y:S02]  /*162f0*/  IADD3 R0, P1, PT, R44.reuse, 0x50c70, RZ ;  /* 0x00050c702c007810 */ /* 0x040fe40007f3e0ff */
[----:B------:R-:W-:Y:S01]  /*16300*/  UISETP.NE.AND.EX UP0, UPT, UR5, URZ, UPT, UP0 ;  /* 0x000000ff0500728c */ /* 0x000fe2000bf05300 */
[----:B------:R-:W-:Y:S01]  /*16310*/  IADD3 R3, P0, PT, R44, 0x50c60, RZ ;  /* 0x00050c602c037810 */ /* 0x000fe20007f1e0ff */
[C---:B--2---:R-:W-:Y:S02]  /*16320*/  FMUL2 R6, R33.reuse.F32, R6.F32x2.HI_LO ;  /* 0x000000062106724a */ /* 0x044fe40000040000 */
[----:B------:R-:W-:Y:S02]  /*16330*/  IMAD.X R47, RZ, RZ, R45, P1 ;  /* 0x000000ffff2f7224 */ /* 0x000fe400008e062d */
[----:B------:R-:W-:-:S02]  /*16340*/  FMUL2 R20, R33.F32, R8.F32x2.HI_LO ;  /* 0x000000082114724a */ /* 0x000fc40000040000 */
        /* <DEDUP_REMOVED lines=19> */
[----:B------:R-:W-:-:S05]  /*16480*/  F2FP.F16.F32.PACK_AB R7, R19, R18 ;  /* 0x000000121307723e */ /* 0x000fca00000000ff */
[----:B------:R2:W-:Y:S01]  /*16490*/  ST.E.128 desc[UR44][R46.64], R4 ;  /* 0x000000042e007985 */ /* 0x0005e2000c101d2c */
[----:B------:R-:W-:Y:S01]  /*164a0*/  @!PT LDS RZ, [RZ] ;  /* 0x00000000fffff984 */ /* 0x000fe20000000800 */
[----:B------:R-:W-:Y:S01]  /*164b0*/  @!PT LDS RZ, [RZ] ;  /* 0x00000000fffff984 */ /* 0x000fe20000000800 */
[----:B------:R-:W-:Y:S01]  /*164c0*/  @!PT LDS RZ, [RZ] ;  /* 0x00000000fffff984 */ /* 0x000fe20000000800 */
[----:B------:R-:W-:Y:S01]  /*164d0*/  @!PT LDS RZ, [RZ] ;  /* 0x00000000fffff984 */ /* 0x000fe20000000800 */
[----:B------:R3:W-:Y:S06]  /*164e0*/  MEMBAR.ALL.CTA ;  /* 0x0000000000007992 */ /* 0x0007ec0000008000 */
[----:B---3--:R-:W3:Y:S01]  /*164f0*/  FENCE.VIEW.ASYNC.S ;  /* 0x00000000000073c6 */ /* 0x008ee20000000000 */
[----:B------:R-:W-:Y:S05]  /*16500*/  BRA.U !UP0, `(.L_x_260) ;  /* 0x0000000508387547 */ /* 0x000fea000b800000 */
[----:B------:R-:W-:Y:S01]  /*16510*/  FSETP.GEU.AND P0, PT, R24, 1.175494350822287508e-38, PT ;  /* 0x008000001800780b */ /* 0x000fe20003f0e000 */
[----:B--2---:R-:W2:Y:S01]  /*16520*/  LDC R4, c[0x0][0x904] ;  /* 0x00024100ff047b82 */ /* 0x004ea20000000800 */
[----:B------:R-:W-:Y:S01]  /*16530*/  MOV R3, 0x3e055027 ;  /* 0x3e05502700037802 */ /* 0x000fe20000000f00 */
[----:B------:R-:W4:Y:S01]  /*16540*/  LDCU.64 UR4, c[0x0][0x908] ;  /* 0x00012100ff0477ac */ /* 0x000f220008000a00 */
[----:B------:R-:W-:Y:S01]  /*16550*/  FSEL R8, RZ, -23, P0 ;  /* 0xc1b80000ff087808 */ /* 0x000fe20000000000 */
[----:B------:R-:W-:Y:S01]  /*16560*/  BSSY.RECONVERGENT B0, `(.L_x_260) ;  /* 0x0000048000007945 */ /* 0x000fe20003800200 */
[----:B------:R-:W-:-:S07]  /*16570*/  LOP3.LUT R7, R26, 0x7f, RZ, 0xc0, !PT ;  /* 0x0000007f1a077812 */ /* 0x000fce00078ec0ff */
[----:B------:R-:W-:-:S05]  /*16580*/  @!P0 FMUL R24, R24, 8388608 ;  /* 0x4b00000018188820 */ /* 0x000fca0000400000 */
[C---:B------:R-:W-:Y:S02]  /*16590*/  IADD3 R5, PT, PT, R24.reuse, -0x3f2aaaab, RZ ;  /* 0xc0d5555518057810 */ /* 0x040fe40007ffe0ff */
[----:B------:R-:W-:Y:S01]  /*165a0*/  ISETP.GT.U32.AND P1, PT, R24, 0x7f7fffff, PT ;  /* 0x7f7fffff1800780c */ /* 0x000fe20003f24070 */
[----:B----4-:R-:W-:Y:S01]  /*165b0*/  IMAD.HI.U32 R0, R57, UR4, RZ ;  /* 0x0000000439007c27 */ /* 0x010fe2000f8e00ff */
[----:B------:R-:W-:Y:S01]  /*165c0*/  LOP3.LUT R5, R5, 0xff800000, RZ, 0xc0, !PT ;  /* 0xff80000005057812 */ /* 0x000fe200078ec0ff */
[----:B------:R-:W4:Y:S01]  /*165d0*/  LDCU UR4, c[0x0][0x380] ;  /* 0x00007000ff0477ac */ /* 0x000f220008000800 */
[----:B--2---:R-:W-:Y:S02]  /*165e0*/  ISETP.NE.AND P0, PT, R4, 0x1, PT ;  /* 0x000000010400780c */ /* 0x004fe40003f05270 */
[-C--:B------:R-:W-:Y:S02]  /*165f0*/  IADD3 R6, PT, PT, R24, -R5.reuse, RZ ;  /* 0x8000000518067210 */ /* 0x080fe40007ffe0ff */
[----:B------:R-:W-:Y:S01]  /*16600*/  SHF.R.U32.HI R0, RZ, UR5, R0 ;  /* 0x00000005ff007c19 */ /* 0x000fe20008011600 */
[----:B------:R-:W2:Y:S01]  /*16610*/  LDCU UR5, c[0x0][0x700] ;  /* 0x0000e000ff0577ac */ /* 0x000ea20008000800 */
[----:B------:R-:W-:Y:S01]  /*16620*/  I2FP.F32.S32 R5, R5 ;  /* 0x0000000500057245 */ /* 0x000fe20000201400 */
[----:B------:R-:W-:Y:S01]  /*16630*/  FADD R6, R6, -1 ;  /* 0xbf80000006067421 */ /* 0x000fe20000000000 */
[----:B------:R-:W-:-:S03]  /*16640*/  SEL R0, R57, R0, !P0 ;  /* 0x0000000039007207 */ /* 0x000fc60004000000 */
[----:B------:R-:W-:Y:S01]  /*16650*/  FFMA R3, R6, -R3, 0.14084610342979431152 ;  /* 0x3e1039f606037423 */ /* 0x000fe20000000803 */
[----:B------:R-:W-:Y:S01]  /*16660*/  IADD3 R0, PT, PT, -R0, RZ, RZ ;  /* 0x000000ff00007210 */ /* 0x000fe20007ffe1ff */
[----:B------:R-:W-:Y:S02]  /*16670*/  FFMA R5, R5, 1.1920928955078125e-07, R8 ;  /* 0x3400000005057823 */ /* 0x000fe40000000008 */
[----:B------:R-:W-:Y:S02]  /*16680*/  FFMA R3, R6, R3, -0.12148627638816833496 ;  /* 0xbdf8cdcc06037423 */ /* 0x000fe40000000003 */
[----:B------:R-:W-:Y:S02]  /*16690*/  IMAD R0, R4, R0, R57 ;  /* 0x0000000004007224 */ /* 0x000fe400078e0239 */
[----:B------:R-:W-:-:S04]  /*166a0*/  FFMA R3, R6, R3, 0.13980610668659210205 ;  /* 0x3e0f295506037423 */ /* 0x000fc80000000003 */
[----:B------:R-:W-:-:S04]  /*166b0*/  FFMA R3, R6, R3, -0.16684235632419586182 ;  /* 0xbe2ad8b906037423 */ /* 0x000fc80000000003 */
[----:B------:R-:W-:-:S04]  /*166c0*/  FFMA R3, R6, R3, 0.20012299716472625732 ;  /* 0x3e4ced0b06037423 */ /* 0x000fc80000000003 */
[----:B------:R-:W-:-:S04]  /*166d0*/  FFMA R3, R6, R3, -0.24999669194221496582 ;  /* 0xbe7fff2206037423 */ /* 0x000fc80000000003 */
[----:B------:R-:W-:-:S04]  /*166e0*/  FFMA R3, R6, R3, 0.33333182334899902344 ;  /* 0x3eaaaa7806037423 */ /* 0x000fc80000000003 */
[----:B------:R-:W-:-:S04]  /*166f0*/  FFMA R3, R6, R3, -0.5 ;  /* 0xbf00000006037423 */ /* 0x000fc80000000003 */
[----:B------:R-:W-:-:S04]  /*16700*/  FMUL R3, R6, R3 ;  /* 0x0000000306037220 */ /* 0x000fc80000400000 */
[----:B------:R-:W-:Y:S01]  /*16710*/  FFMA R6, R6, R3, R6 ;  /* 0x0000000306067223 */ /* 0x000fe20000000006 */
[----:B------:R-:W-:-:S03]  /*16720*/  MOV R3, 0x7f800000 ;  /* 0x7f80000000037802 */ /* 0x000fc60000000f00 */
[----:B------:R-:W-:Y:S02]  /*16730*/  FFMA R5, R5, 0.69314718246459960938, R6 ;  /* 0x3f31721805057823 */ /* 0x000fe40000000006 */
[----:B------:R-:W-:Y:S01]  /*16740*/  @P1 FFMA R5, R24, R3, +INF ;  /* 0x7f80000018051423 */ /* 0x000fe20000000003 */
[----:B------:R-:W-:Y:S02]  /*16750*/  LEA R3, R0, R7, 0x8 ;  /* 0x0000000700037211 */ /* 0x000fe400078e40ff */
[----:B------:R-:W-:Y:S02]  /*16760*/  FSETP.NEU.AND P1, PT, R24, RZ, PT ;  /* 0x000000ff1800720b */ /* 0x000fe40003f2d000 */
[----:B----4-:R-:W-:Y:S02]  /*16770*/  ISETP.GE.AND P0, PT, R3, UR4, PT ;  /* 0x0000000403007c0c */ /* 0x010fe4000bf06270 */
[----:B------:R-:W-:-:S05]  /*16780*/  FSEL R0, R5, -INF , P1 ;  /* 0xff80000005007808 */ /* 0x000fca0000800000 */
[----:B--2---:R-:W-:-:S06]  /*16790*/  FFMA R25, R25, UR5, R0 ;  /* 0x0000000519197c23 */ /* 0x004fcc0008000000 */
[----:B------:R-:W-:Y:S05]  /*167a0*/  @P0 BRA `(.L_x_261) ;  /* 0x00000000008c0947 */ /* 0x000fea0003800000 */
[----:B------:R-:W2:Y:S01]  /*167b0*/  LDC R7, c[0x0][0x38c] ;  /* 0x0000e300ff077b82 */ /* 0x000ea20000000800 */
[----:B------:R-:W4:Y:S01]  /*167c0*/  LDCU UR6, c[0x0][0x890] ;  /* 0x00011200ff0677ac */ /* 0x000f220008000800 */
[----:B------:R-:W5:Y:S01]  /*167d0*/  LDCU.64 UR4, c[0x0][0x888] ;  /* 0x00011100ff0477ac */ /* 0x000f620008000a00 */
[----:B----4-:R-:W-:Y:S01]  /*167e0*/  IMAD R3, R22, UR6, R3 ;  /* 0x0000000616037c24 */ /* 0x010fe2000f8e0203 */
[----:B--2---:R-:W-:-:S04]  /*167f0*/  IABS R5, R7 ;  /* 0x0000000700057213 */ /* 0x004fc80000000000 */
[----:B------:R-:W2:Y:S08]  /*16800*/  I2F.RP R10, R5 ;  /* 0x00000005000a7306 */ /* 0x000eb00000209400 */
[----:B--2---:R-:W2:Y:S02]  /*16810*/  MUFU.RCP R8, R10 ;  /* 0x0000000a00087308 */ /* 0x004ea40000001000 */
[----:B--2---:R-:W-:-:S06]  /*16820*/  IADD3 R8, PT, PT, R8, 0xffffffe, RZ ;  /* 0x0ffffffe08087810 */ /* 0x004fcc0007ffe0ff */
[----:B------:R2:W4:Y:S02]  /*16830*/  F2I.FTZ.U32.TRUNC.NTZ R9, R8 ;  /* 0x0000000800097305 */ /* 0x000524000021f000 */
[----:B--2---:R-:W-:Y:S02]  /*16840*/  HFMA2 R8, -RZ, RZ, 0, 0 ;  /* 0x00000000ff087431 */ /* 0x004fe400000001ff */
[----:B----4-:R-:W-:-:S04]  /*16850*/  IMAD.MOV R0, RZ, RZ, -R9 ;  /* 0x000000ffff007224 */ /* 0x010fc800078e0a09 */
[----:B------:R-:W-:Y:S01]  /*16860*/  IMAD R4, R0, R5, RZ ;  /* 0x0000000500047224 */ /* 0x000fe200078e02ff */
[----:B------:R-:W-:-:S03]  /*16870*/  IABS R0, R2 ;  /* 0x0000000200007213 */ /* 0x000fc60000000000 */
[----:B------:R-:W-:-:S04]  /*16880*/  IMAD.HI.U32 R9, R9, R4, R8 ;  /* 0x0000000409097227 */ /* 0x000fc800078e0008 */
[----:B------:R-:W-:-:S04]  /*16890*/  IMAD.MOV.U32 R6, RZ, RZ, R0 ;  /* 0x000000ffff067224 */ /* 0x000fc800078e0000 */
[----:B------:R-:W-:Y:S02]  /*168a0*/  IMAD.HI.U32 R4, R9, R6, RZ ;  /* 0x0000000609047227 */ /* 0x000fe400078e00ff */
[----:B------:R-:W2:Y:S03]  /*168b0*/  LDC.64 R8, c[0x0][0x880] ;  /* 0x00022000ff087b82 */ /* 0x000ea60000000a00 */
[----:B------:R-:W-:-:S05]  /*168c0*/  IADD3 R0, PT, PT, -R4, RZ, RZ ;  /* 0x000000ff04007210 */ /* 0x000fca0007ffe1ff */
[----:B------:R-:W-:-:S05]  /*168d0*/  IMAD R0, R5, R0, R6 ;  /* 0x0000000005007224 */ /* 0x000fca00078e0206 */
[----:B------:R-:W-:-:S13]  /*168e0*/  ISETP.GT.U32.AND P0, PT, R5, R0, PT ;  /* 0x000000000500720c */ /* 0x000fda0003f04070 */
[----:B------:R-:W-:Y:S01]  /*168f0*/  @!P0 IMAD.IADD R0, R0, 0x1, -R5 ;  /* 0x0000000100008824 */ /* 0x000fe200078e0a05 */
[----:B------:R-:W-:Y:S02]  /*16900*/  @!P0 IADD3 R4, PT, PT, R4, 0x1, RZ ;  /* 0x0000000104048810 */ /* 0x000fe40007ffe0ff */
[----:B------:R-:W-:Y:S02]  /*16910*/  ISETP.NE.AND P0, PT, R7, RZ, PT ;  /* 0x000000ff0700720c */ /* 0x000fe40003f05270 */
[----:B------:R-:W-:Y:S02]  /*16920*/  ISETP.GE.U32.AND P2, PT, R0, R5, PT ;  /* 0x000000050000720c */ /* 0x000fe40003f46070 */
[----:B------:R-:W-:-:S04]  /*16930*/  LOP3.LUT R0, R2, R7, RZ, 0x3c, !PT ;  /* 0x0000000702007212 */ /* 0x000fc800078e3cff */
[----:B------:R-:W-:-:S07]  /*16940*/  ISETP.GE.AND P1, PT, R0, RZ, PT ;  /* 0x000000ff0000720c */ /* 0x000fce0003f26270 */
[----:B------:R-:W-:-:S06]  /*16950*/  @P2 VIADD R4, R4, 0x1 ;  /* 0x0000000104042836 */ /* 0x000fcc0000000000 */
[----:B------:R-:W-:Y:S02]  /*16960*/  @!P1 IADD3 R4, PT, PT, -R4, RZ, RZ ;  /* 0x000000ff04049210 */ /* 0x000fe40007ffe1ff */
[----:B------:R-:W-:-:S04]  /*16970*/  @!P0 LOP3.LUT R4, RZ, R7, RZ, 0x33, !PT ;  /* 0x00000007ff048212 */ /* 0x000fc800078e33ff */
[C---:B------:R-:W-:Y:S01]  /*16980*/  IADD3 R0, PT, PT, -R4.reuse, RZ, RZ ;  /* 0x000000ff04007210 */ /* 0x040fe20007ffe1ff */
[----:B-----5:R-:W-:-:S04]  /*16990*/  IMAD R3, R4, UR5, R3 ;  /* 0x0000000504037c24 */ /* 0x020fc8000f8e0203 */
[----:B------:R-:W-:-:S04]  /*169a0*/  IMAD R0, R7, R0, R2 ;  /* 0x0000000007007224 */ /* 0x000fc800078e0202 */
[----:B------:R-:W-:-:S04]  /*169b0*/  IMAD R3, R0, UR4, R3 ;  /* 0x0000000400037c24 */ /* 0x000fc8000f8e0203 */
[----:B--2---:R-:W-:-:S05]  /*169c0*/  IMAD.WIDE R8, R3, 0x4, R8 ;  /* 0x0000000403087825 */ /* 0x004fca00078e0208 */
[----:B------:R2:W-:Y:S02]  /*169d0*/  STG.E desc[UR44][R8.64], R25 ;  /* 0x0000001908007986 */ /* 0x0005e4000c10192c */
.L_x_261:
[----:B------:R-:W-:Y:S05]  /*169e0*/  BSYNC.RECONVERGENT B0 ;  /* 0x0000000000007941 */ /* 0x000fea0003800200 */
.L_x_260:
[----:B------:R-:W-:Y:S01]  /*169f0*/  UISETP.NE.AND UP0, UPT, UR41, URZ, UPT ;  /* 0x000000ff2900728c */ /* 0x000fe2000bf05270 */
[----:B------:R-:W-:-:S08]  /*16a00*/  NOP ;  /* 0x0000000000007918 */ /* 0x000fd00000000000 */
[----:B------:R-:W-:Y:S05]  /*16a10*/  BRA.U UP0, `(.L_x_262) ;  /* 0x0000000100087547 */ /* 0x000fea000b800000 */
[----:B------:R-:W-:Y:S05]  /*16a20*/  BPT.TRAP 0x1 ;  /* 0x000000040000795c */ /* 0x000fea0000300000 */
[----:B------:R-:W-:Y:S05]  /*16a30*/  BPT.TRAP 0x1 ;  /* 0x000000040000795c */ /* 0x000fea0000300000 */
.L_x_262:
[----:B------:R-:W-:Y:S01]  /*16a40*/  IADD3 R3, PT, PT, R59, 0x700a0, RZ ;  /* 0x000700a03b037810 */ /* 0x000fe20007ffe0ff */
[----:B------:R-:W-:-:S03]  /*16a50*/  UISETP.NE.AND UP0, UPT, UR41, URZ, UPT ;  /* 0x000000ff2900728c */ /* 0x000fc6000bf05270 */
[----:B------:R-:W-:-:S04]  /*16a60*/  PRMT R0, R60, 0x654, R3 ;  /* 0x000006543c007816 */ /* 0x000fc80000000003 */
[----:B---3--:R3:W-:Y:S02]  /*16a70*/  SYNCS.ARRIVE.TRANS64.RED.A1T0 RZ, [R0+URZ], RZ ;  /* 0x000000ff00ff79a7 */ /* 0x0087e400081004ff */
[----:B------:R-:W-:Y:S05]  /*16a80*/  BRA.U UP0, `(.L_x_263) ;  /* 0x0000000100047547 */ /* 0x000fea000b800000 */
[----:B------:R-:W-:Y:S05]  /*16a90*/  BPT.TRAP 0x1 ;  /* 0x000000040000795c */ /* 0x000fea0000300000 */
.L_x_263:
[----:B------:R4:W-:Y:S01]  /*16aa0*/  SYNCS.ARRIVE.TRANS64.A1T0 RZ, [R59+URZ+0x700b0], RZ ;  /* 0x0700b0ff3bff79a7 */ /* 0x0009e200081000ff */
[----:B------:R-:W-:-:S09]  /*16ab0*/  UISETP.NE.AND UP0, UPT, UR38, URZ, UPT ;  /* 0x000000ff2600728c */ /* 0x000fd2000bf05270 */
[----:B------:R-:W-:Y:S05]  /*16ac0*/  BRA.U !UP0, `(.L_x_264) ;  /* 0x0000000108047547 */ /* 0x000fea000b800000 */
[----:B------:R-:W-:Y:S05]  /*16ad0*/  BPT.TRAP 0x1 ;  /* 0x000000040000795c */ /* 0x000fea0000300000 */
.L_x_264:
[----:B------:R-:W-:Y:S01]  /*16ae0*/  ULOP3.LUT UR4, UR39, 0x1, URZ, 0x3c, !UPT ;  /* 0x0000000127047892 */ /* 0x000fe2000f8e3cff */
[----:B---3--:R-:W-:-:S05]  /*16af0*/  LOP3.LUT R0, R28, 0x80, RZ, 0xfc, !PT ;  /* 0x000000801c007812 */ /* 0x008fca00078efcff */
[----:B--2---:R-:W-:-:S05]  /*16b00*/  IMAD.U32 R4, RZ, RZ, UR4 ;  /* 0x00000004ff047e24 */ /* 0x004fca000f8e00ff */
[----:B------:R-:W-:-:S04]  /*16b10*/  SHF.L.U32 R4, R4, 0x1f, RZ ;  /* 0x0000001f04047819 */ /* 0x000fc800000006ff */
[----:B------:R-:W2:Y:S02]  /*16b20*/  SYNCS.PHASECHK.TRANS64.TRYWAIT P0, [R59+URZ+0x70080], R4 ;  /* 0x070080043b0075a7 */ /* 0x000ea400080011ff */
[----:B--2---:R-:W-:Y:S05]  /*16b30*/  @!P0 BRA `(.L_x_265) ;  /* 0x0000015c00848947 */ /* 0x004fea0003800000 */
.L_x_461:
[----:B------:R-:W-:Y:S01]  /*16b40*/  R2UR UR4, R0 ;  /* 0x00000000000472ca */ /* 0x000fe200000e0000 */
[----:B------:R-:W-:-:S12]  /*16b50*/  UISETP.NE.AND UP0, UPT, UR38, URZ, UPT ;  /* 0x000000ff2600728c */ /* 0x000fd8000bf05270 */
[----:B------:R-:W3:Y:S02]  /*16b60*/  LDTM.x2 R24, tmem[UR4] ;  /* 0x00000004001879ee */ /* 0x000ee400080c0000 */
[----:B---3--:R-:W-:Y:S05]  /*16b70*/  BRA.U !UP0, `(.L_x_266) ;  /* 0x0000000108047547 */ /* 0x008fea000b800000 */
[----:B------:R-:W-:Y:S05]  /*16b80*/  BPT.TRAP 0x1 ;  /* 0x000000040000795c */ /* 0x000fea0000300000 */
.L_x_266:
[----:B------:R-:W-:Y:S01]  /*16b90*/  PRMT R31, R60, 0x654, R31 ;  /* 0x000006543c1f7816 */ /* 0x000fe2000000001f */
[----:B------:R-:W-:-:S03]  /*16ba0*/  UISETP.NE.AND UP0, UPT, UR41, URZ, UPT ;  /* 0x000000ff2900728c */ /* 0x000fc6000bf05270 */
[----:B------:R3:W-:Y:S06]  /*16bb0*/  SYNCS.ARRIVE.TRANS64.RED.A1T0 RZ, [R31+URZ], RZ ;  /* 0x000000ff1fff79a7 */ /* 0x0007ec00081004ff */
[----:B------:R-:W-:Y:S05]  /*16bc0*/  BRA.U UP0, `(.L_x_267) ;  /* 0x0000000100047547 */ /* 0x000fea000b800000 */
[----:B------:R-:W-:Y:S05]  /*16bd0*/  BPT.TRAP 0x1 ;  /* 0x000000040000795c */ /* 0x000fea0000300000 */
.L_x_267:
[----:B------:R-:W-:-:S04]  /*16be0*/  MOV R0, UR42 ;  /* 0x0000002a00007c02 */ /* 0x000fc80008000f00 */
[----:B------:R-:W-:-:S04]  /*16bf0*/  SHF.L.U32 R0, R0, 0x1f, RZ ;  /* 0x0000001f00007819 */ /* 0x000fc800000006ff */
[----:B------:R-:W5:Y:S02]  /*16c00*/  SYNCS.PHASECHK.TRANS64.TRYWAIT P0, [R59+URZ+0x70098], R0 ;  /* 0x070098003b0075a7 */ /* 0x000f6400080011ff */
[----:B-----5:R-:W-:Y:S05]  /*16c10*/  @!P0 BRA `(.L_x_268) ;  /* 0x0000015c00608947 */ /* 0x020fea0003800000 */
.L_x_462:
[----:B------:R-:W-:-:S09]  /*16c20*/  UISETP.NE.AND UP0, UPT, UR41, URZ, UPT ;  /* 0x000000ff2900728c */ /* 0x000fd2000bf05270 */
[----:B------:R-:W-:Y:S05]  /*16c30*/  BRA.U UP0, `(.L_x_269) ;  /* 0x0000000100047547 */ /* 0x000fea000b800000 */
[----:B------:R-:W-:Y:S05]  /*16c40*/  BPT.TRAP 0x1 ;  /* 0x000000040000795c */ /* 0x000fea0000300000 */
.L_x_269:
[----:B------:R-:W-:Y:S01]  /*16c50*/  SHF.L.U32 R0, R56, 0x1f, RZ ;  /* 0x0000001f38007819 */ /* 0x000fe200000006ff */
[----:B------:R1:W1:Y:S01]  /*16c60*/  MUFU.RCP R3, R24 ;  /* 0x0000001800037308 */ /* 0x0002620000001000 */
[----:B------:R-:W-:Y:S02]  /*16c70*/  BSSY B0, `(.L_x_270) ;  /* 0x0000003000007945 */ /* 0x000fe40003800000 */
[----:B------:R-:W5:Y:S02]  /*16c80*/  SYNCS.PHASECHK.TRANS64.TRYWAIT P0, [R59+URZ+0x700c8], R0 ;  /* 0x0700c8003b0075a7 */ /* 0x000f6400080011ff */
[----:B-1---5:R-:W-:Y:S05]  /*16c90*/  @!P0 BRA `(.L_x_271) ;  /* 0x0000015c00548947 */ /* 0x022fea0003800000 */
.L_x_463:
[----:B------:R-:W-:Y:S05]  /*16ca0*/  BSYNC B0 ;  /* 0x0000000000007941 */ /* 0x000fea0003800000 */
.L_x_270:
[----:B------:R-:W1:Y:S01]  /*16cb0*/  LDCU UR4, c[0x0][0x708] ;  /* 0x0000e100ff0477ac */ /* 0x000e620008000800 */
[----:B------:R-:W-:-:S04]  /*16cc0*/  FFMA R0, -R24, R3, 1 ;  /* 0x3f80000018007423 */ /* 0x000fc80000000103 */
[----:B------:R-:W-:Y:S01]  /*16cd0*/  FFMA R0, R3, R0, R3 ;  /* 0x0000000003007223 */ /* 0x000fe20000000003 */
[----:B-1----:R-:W-:-:S03]  /*16ce0*/  MOV R3, UR4 ;  /* 0x0000000400037c02 */ /* 0x002fc60008000f00 */
[----:B---3--:R-:W-:Y:S01]  /*16cf0*/  FFMA R31, R0, UR4, RZ ;  /* 0x00000004001f7c23 */ /* 0x008fe200080000ff */
[----:B------:R-:W1:Y:S03]  /*16d00*/  FCHK P0, R3, R24 ;  /* 0x0000001803007302 */ /* 0x000e660000000000 */
[----:B--2---:R-:W-:-:S04]  /*16d10*/  FFMA R4, -R24, R31, UR4 ;  /* 0x0000000418047e23 */ /* 0x004fc8000800011f */
[----:B------:R-:W-:Y:S01]  /*16d20*/  FFMA R31, R0, R4, R31 ;  /* 0x00000004001f7223 */ /* 0x000fe2000000001f */
[----:B-1----:R-:W-:Y:S06]  /*16d30*/  @!P0 BRA `(.L_x_272) ;  /* 0x00000000000c8947 */ /* 0x002fec0003800000 */
[----:B------:R-:W-:Y:S02]  /*16d40*/  MOV R4, 0x16d60 ;  /* 0x00016d6000047802 */ /* 0x000fe40000000f00 */
[----:B----4-:R-:W-:Y:S05]  /*16d50*/  CALL.REL.NOINC `($__internal_3_$__cuda_sm3x_div_rn_noftz_f32_slowpath) ;  /* 0x00000164006c7944 */ /* 0x010fea0003c00000 */
[----:B------:R-:W-:-:S07]  /*16d60*/  MOV R31, R33 ;  /* 0x00000021001f7202 */ /* 0x000fce0000000f00 */
.L_x_272:
[----:B------:R-:W1:Y:S01]  /*16d70*/  S2R R0, SR_SWINHI ;  /* 0x0000000000007919 */ /* 0x000e620000002f00 */
[----:B------:R-:W-:Y:S05]  /*16d80*/  WARPSYNC.ALL ;  /* 0x0000000000007948 */ /* 0x000fea0003800000 */
[----:B------:R-:W-:-:S13]  /*16d90*/  R2UR UR4, R41 ;  /* 0x00000000290472ca */ /* 0x000fda00000e0000 */
[----:B------:R-:W2:Y:S01]  /*16da0*/  LDTM.x16 R4, tmem[UR4] ;  /* 0x00000004000479ee */ /* 0x000ea20008240000 */
[----:B------:R-:W-:Y:S02]  /*16db0*/  MOV R42, R59 ;  /* 0x0000003b002a7202 */ /* 0x000fe40000000f00 */
[----:B-1----:R-:W-:-:S03]  /*16dc0*/  MOV R43, R0 ;  /* 0x00000000002b7202 */ /* 0x002fc60000000f00 */
[----:B------:R-:W-:-:S03]  /*16dd0*/  IMAD.WIDE.U32 R42, R27, 0x2, R42 ;  /* 0x000000021b2a7825 */ /* 0x000fc600078e002a */
[C---:B------:R-:W-:Y:S01]  /*16de0*/  IADD3 R0, P1, PT, R42.reuse, 0x60010, RZ ;  /* 0x000600102a007810 */ /* 0x040fe20007f3e0ff */
[C---:B--2---:R-:W-:Y:S01]  /*16df0*/  FMUL2 R6, R31.reuse.F32, R6.F32x2.HI_LO ;  /* 0x000000061f06724a */ /* 0x044fe20000040000 */
[----:B------:R-:W-:Y:S01]  /*16e00*/  IADD3 R3, P0, PT, R42, 0x60000, RZ ;  /* 0x000600002a037810 */ /* 0x000fe20007f1e0ff */
[C---:B------:R-:W-:Y:S02]  /*16e10*/  FMUL2 R20, R31.reuse.F32, R8.F32x2.HI_LO ;  /* 0x000000081f14724a */ /* 0x040fe40000040000 */
        /* <DEDUP_REMOVED lines=12> */
[----:B------:R-:W-:-:S02]  /*16ee0*/  F2FP.F16.F32.PACK_AB R10, R21, R20 ;  /* 0x00000014150a723e */ /* 0x000fc400000000ff */
[----:B------:R-:W-:Y:S02]  /*16ef0*/  F2FP.F16.F32.PACK_AB R11, R33, R32 ;  /* 0x00000020210b723e */ /* 0x000fe400000000ff */
[----:B------:R-:W-:Y:S02]  /*16f00*/  LOP3.LUT R42, R3, 0x70, R6, 0x78, !PT ;  /* 0x00000070032a7812 */ /* 0x000fe400078e7806 */
[----:B------:R-:W-:Y:S02]  /*16f10*/  LOP3.LUT R44, R0, 0x70, R7, 0x78, !PT ;  /* 0x00000070002c7812 */ /* 0x000fe400078e7807 */
[----:B------:R-:W-:Y:S01]  /*16f20*/  F2FP.F16.F32.PACK_AB R4, R13, R12 ;  /* 0x0000000c0d04723e */ /* 0x000fe200000000ff */
[----:B------:R1:W-:Y:S01]  /*16f30*/  ST.E.128 desc[UR44][R42.64], R8 ;  /* 0x000000082a007985 */ /* 0x0003e2000c101d2c */
[----:B------:R-:W-:Y:S02]  /*16f40*/  F2FP.F16.F32.PACK_AB R5, R15, R14 ;  /* 0x0000000e0f05723e */ /* 0x000fe400000000ff */
[----:B------:R-:W-:-:S02]  /*16f50*/  F2FP.F16.F32.PACK_AB R6, R17, R16 ;  /* 0x000000101106723e */ /* 0x000fc400000000ff */
[----:B------:R-:W-:Y:S02]  /*16f60*/  F2FP.F16.F32.PACK_AB R7, R19, R18 ;  /* 0x000000121307723e */ /* 0x000fe400000000ff */
[----:B------:R-:W-:-:S03]  /*16f70*/  ISETP.NE.AND P0, PT, R30, R29, PT ;  /* 0x0000001d1e00720c */ /* 0x000fc60003f05270 */
[----:B------:R1:W-:Y:S10]  /*16f80*/  ST.E.128 desc[UR44][R44.64], R4 ;  /* 0x000000042c007985 */ /* 0x0003f4000c101d2c */
[----:B------:R-:W-:Y:S05]  /*16f90*/  @!P0 BRA `(.L_x_273) ;  /* 0x0000000000408947 */ /* 0x000fea0003800000 */
[----:B------:R-:W-:Y:S01]  /*16fa0*/  MOV R14, 0x8 ;  /* 0x00000008000e7802 */ /* 0x000fe20000000f00 */
[----:B------:R-:W2:Y:S01]  /*16fb0*/  LDCU.64 UR8, c[0x4][0xb0] ;  /* 0x01001600ff0877ac */ /* 0x000ea20008000a00 */
[----:B------:R-:W-:Y:S02]  /*16fc0*/  HFMA2 R12, -RZ, RZ, 0, 5.9604644775390625e-08 ;  /* 0x00000001ff0c7431 */ /* 0x000fe400000001ff */
[----:B-1----:R-:W-:Y:S01]  /*16fd0*/  IMAD.MOV.U32 R8, RZ, RZ, 0x192 ;  /* 0x00000192ff087424 */ /* 0x002fe200078e00ff */
[----:B------:R-:W1:Y:S01]  /*16fe0*/  LDCU.64 UR6, c[0x4][0xb8] ;  /* 0x01001700ff0677ac */ /* 0x000e620008000a00 */
[----:B------:R-:W3:Y:S01]  /*16ff0*/  LDC.64 R14, c[0x4][R14] ;  /* 0x010000000e0e7b82 */ /* 0x000ee20000000a00 */
[----:B------:R-:W-:Y:S01]  /*17000*/  IMAD.MOV.U32 R13, RZ, RZ, RZ ;  /* 0x000000ffff0d7224 */ /* 0x000fe200078e00ff */
[----:B------:R-:W5:Y:S01]  /*17010*/  LDCU.64 UR4, c[0x4][0x40] ;  /* 0x01000800ff0477ac */ /* 0x000f620008000a00 */
[----:B--2---:R-:W-:Y:S01]  /*17020*/  IMAD.U32 R4, RZ, RZ, UR8 ;  /* 0x00000008ff047e24 */ /* 0x004fe2000f8e00ff */
[----:B------:R-:W-:Y:S01]  /*17030*/  MOV R5, UR9 ;  /* 0x0000000900057c02 */ /* 0x000fe20008000f00 */
[----:B-1----:R-:W-:Y:S01]  /*17040*/  IMAD.U32 R6, RZ, RZ, UR6 ;  /* 0x00000006ff067e24 */ /* 0x002fe2000f8e00ff */
[----:B------:R-:W-:Y:S01]  /*17050*/  MOV R7, UR7 ;  /* 0x0000000700077c02 */ /* 0x000fe20008000f00 */
[----:B-----5:R-:W-:Y:S01]  /*17060*/  IMAD.U32 R10, RZ, RZ, UR4 ;  /* 0x00000004ff0a7e24 */ /* 0x020fe2000f8e00ff */
[----:B------:R-:W-:-:S02]  /*17070*/  MOV R11, UR5 ;  /* 0x00000005000b7c02 */ /* 0x000fc40008000f00 */
[----:B------:R-:W-:-:S07]  /*17080*/  LEPC R20, `(.L_x_273) ;  /* 0x000000001014794e */ /* 0x000fce0000000000 */
[----:B---34-:R-:W-:Y:S05]  /*17090*/  CALL.ABS.NOINC R14 ;  /* 0x000000000e007343 */ /* 0x018fea0003c00000 */
.L_x_273:
[----:B------:R-:W2:Y:S01]  /*170a0*/  S2R R0, SR_SWINHI ;  /* 0x0000000000007919 */ /* 0x000ea20000002f00 */
[----:B------:R-:W-:Y:S05]  /*170b0*/  WARPSYNC.ALL ;  /* 0x0000000000007948 */ /* 0x000fea0003800000 */
[----:B------:R-:W-:-:S13]  /*170c0*/  R2UR UR4, R40 ;  /* 0x00000000280472ca */ /* 0x000fda00000e0000 */
[----:B-1----:R-:W1:Y:S01]  /*170d0*/  LDTM.x16 R4, tmem[UR4] ;  /* 0x00000004000479ee */ /* 0x002e620008240000 */
[----:B------:R-:W-:Y:S02]  /*170e0*/  MOV R40, R59 ;  /* 0x0000003b00287202 */ /* 0x000fe40000000f00 */
[----:B--2---:R-:W-:-:S03]  /*170f0*/  MOV R41, R0 ;  /* 0x0000000000297202 */ /* 0x004fc60000000f00 */
[----:B------:R-:W-:-:S03]  /*17100*/  IMAD.WIDE.U32 R40, R27, 0x2, R40 ;  /* 0x000000021b287825 */ /* 0x000fc600078e0028 */
[C---:B------:R-:W-:Y:S01]  /*17110*/  IADD3 R0, P1, PT, R40.reuse, 0x60030, RZ ;  /* 0x0006003028007810 */ /* 0x040fe20007f3e0ff */
[C---:B-1----:R-:W-:Y:S01]  /*17120*/  FMUL2 R6, R31.reuse.F32, R6.F32x2.HI_LO ;  /* 0x000000061f06724a */ /* 0x042fe20000040000 */
        /* <DEDUP_REMOVED lines=42> */
.L_x_274:
        /* <DEDUP_REMOVED lines=51> */
.L_x_275:
        /* <DEDUP_REMOVED lines=51> */
.L_x_276:
        /* <DEDUP_REMOVED lines=51> */
.L_x_277:
        /* <DEDUP_REMOVED lines=51> */
.L_x_278:
        /* <DEDUP_REMOVED lines=51> */
.L_x_279:
        /* <DEDUP_REMOVED lines=51> */
.L_x_280:
[----:B------:R-:W-:Y:S01]  /*186f0*/  LOP3.LUT R0, R28, 0x200, RZ, 0xfc, !PT ;  /* 0x000002001c007812 */ /* 0x000fe200078efcff */
[----:B------:R-:W-:Y:S05]  /*18700*/  WARPSYNC.ALL ;  /* 0x0000000000007948 */ /* 0x000fea0003800000 */
[----:B------:R-:W-:Y:S02]  /*18710*/  R2UR UR4, R0 ;  /* 0x00000000000472ca */ /* 0x000fe400000e0000 */
[----:B------:R-:W2:Y:S11]  /*18720*/  S2R R0, SR_SWINHI ;  /* 0x0000000000007919 */ /* 0x000eb60000002f00 */
[----:B-1----:R-:W1:Y:S01]  /*18730*/  LDTM.x16 R4, tmem[UR4] ;  /* 0x00000004000479ee */ /* 0x002e620008240000 */
[----:B------:R-:W-:-:S02]  /*18740*/  MOV R34, R59 ;  /* 0x0000003b00227202 */ /* 0x000fc40000000f00 */
[----:B--2---:R-:W-:Y:S01]  /*18750*/  MOV R35, R0 ;  /* 0x0000000000237202 */ /* 0x004fe20000000f00 */
[----:B-1----:R-:W-:Y:S02]  /*18760*/  FMUL2 R6, R31.F32, R6.F32x2.HI_LO ;  /* 0x000000061f06724a */ /* 0x002fe40000040000 */
        /* <DEDUP_REMOVED lines=44> */
.L_x_281:
        /* <DEDUP_REMOVED lines=52> */
.L_x_282:
        /* <DEDUP_REMOVED lines=52> */
.L_x_283:
        /* <DEDUP_REMOVED lines=52> */
.L_x_284:
        /* <DEDUP_REMOVED lines=52> */
.L_x_285:
        /* <DEDUP_REMOVED lines=52> */
.L_x_286:
        /* <DEDUP_REMOVED lines=52> */
.L_x_287:
[----:B------:R-:W2:Y:S01]  /*19db0*/  LDCU.64 UR4, c[0x0][0x880] ;  /* 0x00011000ff0477ac */ /* 0x000ea20008000a00 */
[----:B------:R-:W3:Y:S01]  /*19dc0*/  S2R R0, SR_SWINHI ;  /* 0x0000000000007919 */ /* 0x000ee20000002f00 */
[----:B------:R-:W-:Y:S02]  /*19dd0*/  LOP3.LUT R28, R28, 0x270, RZ, 0xfc, !PT ;  /* 0x000002701c1c7812 */ /* 0x000fe400078efcff */
[----:B--2---:R-:W-:-:S04]  /*19de0*/  ISETP.NE.U32.AND P0, PT, RZ, UR4, PT ;  /* 0x00000004ff007c0c */ /* 0x004fc8000bf05070 */
[----:B------:R-:W-:Y:S01]  /*19df0*/  ISETP.NE.AND.EX P0, PT, RZ, UR5, PT, P0 ;  /* 0x00000005ff007c0c */ /* 0x000fe2000bf05300 */
[----:B------:R-:W-:Y:S05]  /*19e00*/  WARPSYNC.ALL ;  /* 0x0000000000007948 */ /* 0x000fea0003800000 */
[----:B------:R-:W-:Y:S02]  /*19e10*/  R2UR UR4, R28 ;  /* 0x000000001c0472ca */ /* 0x000fe400000e0000 */
[----:B-1----:R-:W-:Y:S02]  /*19e20*/  MOV R34, R59 ;  /* 0x0000003b00227202 */ /* 0x002fe40000000f00 */
[----:B---3--:R-:W-:-:S03]  /*19e30*/  MOV R35, R0 ;  /* 0x0000000000237202 */ /* 0x008fc60000000f00 */
[----:B------:R-:W-:-:S06]  /*19e40*/  IMAD.WIDE.U32 R34, R27, 0x2, R34 ;  /* 0x000000021b227825 */ /* 0x000fcc00078e0022 */
[----:B------:R-:W1:Y:S01]  /*19e50*/  LDTM.x16 R4, tmem[UR4] ;  /* 0x00000004000479ee */ /* 0x000e620008240000 */
[C---:B------:R-:W-:Y:S02]  /*19e60*/  IADD3 R27, P1, PT, R34.reuse, 0x60c60, RZ ;  /* 0x00060c60221b7810 */ /* 0x040fe40007f3e0ff */
[----:B------:R-:W-:-:S03]  /*19e70*/  IADD3 R3, P2, PT, R34, 0x60c70, RZ ;  /* 0x00060c7022037810 */ /* 0x000fc60007f5e0ff */
[--C-:B------:R-:W-:Y:S02]  /*19e80*/  IMAD.X R33, RZ, RZ, R35.reuse, P1 ;  /* 0x000000ffff217224 */ /* 0x100fe400008e0623 */
[----:B------:R-:W-:-:S05]  /*19e90*/  IMAD.X R35, RZ, RZ, R35, P2 ;  /* 0x000000ffff237224 */ /* 0x000fca00010e0623 */
[----:B------:R-:W-:-:S04]  /*19ea0*/  SHF.R.U64 R0, R3, 0x3, R35 ;  /* 0x0000000303007819 */ /* 0x000fc80000001223 */
[----:B------:R-:W-:Y:S01]  /*19eb0*/  LOP3.LUT R34, R3, 0x70, R0, 0x78, !PT ;  /* 0x0000007003227812 */ /* 0x000fe200078e7800 */
[----:B-1----:R-:W-:Y:S01]  /*19ec0*/  FMUL2 R20, R31.F32, R8.F32x2.HI_LO ;  /* 0x000000081f14724a */ /* 0x002fe20000040000 */
[----:B------:R-:W-:Y:S01]  /*19ed0*/  SHF.R.U64 R8, R27, 0x3, R33 ;  /* 0x000000031b087819 */ /* 0x000fe20000001221 */
[C---:B------:R-:W-:Y:S02]  /*19ee0*/  FMUL2 R4, R31.reuse.F32, R4.F32x2.HI_LO ;  /* 0x000000041f04724a */ /* 0x040fe40000040000 */
[----:B------:R-:W-:Y:S01]  /*19ef0*/  FMUL2 R6, R31.F32, R6.F32x2.HI_LO ;  /* 0x000000061f06724a */ /* 0x000fe20000040000 */
[----:B------:R-:W-:Y:S01]  /*19f00*/  LOP3.LUT R32, R27, 0x70, R8, 0x78, !PT ;  /* 0x000000701b207812 */ /* 0x000fe200078e7808 */
[----:B------:R-:W-:Y:S01]  /*19f10*/  FMUL2 R28, R31.F32, R10.F32x2.HI_LO ;  /* 0x0000000a1f1c724a */ /* 0x000fe20000040000 */
[----:B------:R-:W-:Y:S01]  /*19f20*/  F2FP.F16.F32.PACK_AB R8, R5, R4 ;  /* 0x000000040508723e */ /* 0x000fe200000000ff */
[----:B------:R-:W-:Y:S01]  /*19f30*/  FMUL2 R12, R31.F32, R12.F32x2.HI_LO ;  /* 0x0000000c1f0c724a */ /* 0x000fe20000040000 */
[----:B------:R-:W-:Y:S01]  /*19f40*/  F2FP.F16.F32.PACK_AB R9, R7, R6 ;  /* 0x000000060709723e */ /* 0x000fe200000000ff */
[----:B------:R-:W-:Y:S01]  /*19f50*/  FMUL2 R14, R31.F32, R14.F32x2.HI_LO ;  /* 0x0000000e1f0e724a */ /* 0x000fe20000040000 */
[----:B------:R-:W-:Y:S01]  /*19f60*/  F2FP.F16.F32.PACK_AB R10, R21, R20 ;  /* 0x00000014150a723e */ /* 0x000fe200000000ff */
[----:B------:R-:W-:Y:S01]  /*19f70*/  FMUL2 R16, R31.F32, R16.F32x2.HI_LO ;  /* 0x000000101f10724a */ /* 0x000fe20000040000 */
[----:B------:R-:W-:Y:S01]  /*19f80*/  F2FP.F16.F32.PACK_AB R11, R29, R28 ;  /* 0x0000001c1d0b723e */ /* 0x000fe200000000ff */
[----:B------:R-:W-:Y:S01]  /*19f90*/  FMUL2 R18, R31.F32, R18.F32x2.HI_LO ;  /* 0x000000121f12724a */ /* 0x000fe20000040000 */
[----:B------:R-:W-:-:S02]  /*19fa0*/  F2FP.F16.F32.PACK_AB R4, R13, R12 ;  /* 0x0000000c0d04723e */ /* 0x000fc400000000ff */
[----:B------:R-:W-:Y:S01]  /*19fb0*/  F2FP.F16.F32.PACK_AB R5, R15, R14 ;  /* 0x0000000e0f05723e */ /* 0x000fe200000000ff */
[----:B------:R1:W-:Y:S01]  /*19fc0*/  ST.E.128 desc[UR44][R32.64], R8 ;  /* 0x0000000820007985 */ /* 0x0003e2000c101d2c */
        /* <DEDUP_REMOVED lines=8> */
[----:B--2---:R-:W2:Y:S01]  /*1a050*/  FENCE.VIEW.ASYNC.S ;  /* 0x00000000000073c6 */ /* 0x004ea20000000000 */
[----:B------:R-:W-:Y:S05]  /*1a060*/  @!P0 BRA `(.L_x_288) ;  /* 0x00000004003c8947 */ /* 0x000fea0003800000 */
[C---:B------:R-:W-:Y:S01]  /*1a070*/  FSETP.GEU.AND P1, PT, R24.reuse, 1.175494350822287508e-38, PT ;  /* 0x008000001800780b */ /* 0x040fe20003f2e000 */
[----:B------:R-:W3:Y:S01]  /*1a080*/  LDC R3, c[0x0][0x904] ;  /* 0x00024100ff037b82 */ /* 0x000ee20000000800 */
[----:B------:R-:W-:Y:S01]  /*1a090*/  MOV R0, 0x3e055027 ;  /* 0x3e05502700007802 */ /* 0x000fe20000000f00 */
[----:B------:R-:W5:Y:S01]  /*1a0a0*/  LDCU.64 UR4, c[0x0][0x908] ;  /* 0x00012100ff0477ac */ /* 0x000f620008000a00 */
[----:B-1----:R-:W-:Y:S01]  /*1a0b0*/  FSEL R7, RZ, -23, P1 ;  /* 0xc1b80000ff077808 */ /* 0x002fe20000800000 */
[----:B------:R-:W-:Y:S08]  /*1a0c0*/  BSSY.RECONVERGENT B0, `(.L_x_288) ;  /* 0x0000049000007945 */ /* 0x000ff00003800200 */
[----:B------:R-:W-:-:S05]  /*1a0d0*/  @!P1 FMUL R24, R24, 8388608 ;  /* 0x4b00000018189820 */ /* 0x000fca0000400000 */
[C---:B------:R-:W-:Y:S02]  /*1a0e0*/  IADD3 R9, PT, PT, R24.reuse, -0x3f2aaaab, RZ ;  /* 0xc0d5555518097810 */ /* 0x040fe40007ffe0ff */
[C---:B------:R-:W-:Y:S02]  /*1a0f0*/  FSETP.NEU.AND P1, PT, R24.reuse, RZ, PT ;  /* 0x000000ff1800720b */ /* 0x040fe40003f2d000 */
[----:B------:R-:W-:Y:S02]  /*1a100*/  LOP3.LUT R9, R9, 0xff800000, RZ, 0xc0, !PT ;  /* 0xff80000009097812 */ /* 0x000fe400078ec0ff */
[----:B---3--:R-:W-:Y:S02]  /*1a110*/  ISETP.NE.AND P0, PT, R3, 0x1, PT ;  /* 0x000000010300780c */ /* 0x008fe40003f05270 */
[-C--:B------:R-:W-:Y:S02]  /*1a120*/  IADD3 R5, PT, PT, R24, -R9.reuse, RZ ;  /* 0x8000000918057210 */ /* 0x080fe40007ffe0ff */
[----:B------:R-:W-:-:S03]  /*1a130*/  I2FP.F32.S32 R6, R9 ;  /* 0x0000000900067245 */ /* 0x000fc60000201400 */
[----:B------:R-:W-:Y:S02]  /*1a140*/  FADD R5, R5, -1 ;  /* 0xbf80000005057421 */ /* 0x000fe40000000000 */
[----:B------:R-:W-:Y:S01]  /*1a150*/  FFMA R6, R6, 1.1920928955078125e-07, R7 ;  /* 0x3400000006067823 */ /* 0x000fe20000000007 */
[----:B------:R-:W-:Y:S01]  /*1a160*/  LOP3.LUT R7, R26, 0x7f, RZ, 0xc0, !PT ;  /* 0x0000007f1a077812 */ /* 0x000fe200078ec0ff */
[----:B------:R-:W-:-:S04]  /*1a170*/  FFMA R0, R5, -R0, 0.14084610342979431152 ;  /* 0x3e1039f605007423 */ /* 0x000fc80000000800 */
[----:B------:R-:W-:Y:S01]  /*1a180*/  FFMA R4, R5, R0, -0.12148627638816833496 ;  /* 0xbdf8cdcc05047423 */ /* 0x000fe20000000000 */
[----:B-----5:R-:W-:Y:S01]  /*1a190*/  IMAD.HI.U32 R0, R57, UR4, RZ ;  /* 0x0000000439007c27 */ /* 0x020fe2000f8e00ff */
[----:B------:R-:W1:Y:S03]  /*1a1a0*/  LDCU UR4, c[0x0][0x380] ;  /* 0x00007000ff0477ac */ /* 0x000e660008000800 */
[C---:B------:R-:W-:Y:S01]  /*1a1b0*/  FFMA R4, R5.reuse, R4, 0.13980610668659210205 ;  /* 0x3e0f295505047423 */ /* 0x040fe20000000004 */
[----:B------:R-:W-:Y:S01]  /*1a1c0*/  SHF.R.U32.HI R0, RZ, UR5, R0 ;  /* 0x00000005ff007c19 */ /* 0x000fe20008011600 */
[----:B------:R-:W3:Y:S02]  /*1a1d0*/  LDCU UR5, c[0x0][0x700] ;  /* 0x0000e000ff0577ac */ /* 0x000ee40008000800 */
[----:B------:R-:W-:Y:S01]  /*1a1e0*/  FFMA R4, R5, R4, -0.16684235632419586182 ;  /* 0xbe2ad8b905047423 */ /* 0x000fe20000000004 */
[----:B------:R-:W-:-:S03]  /*1a1f0*/  SEL R0, R57, R0, !P0 ;  /* 0x0000000039007207 */ /* 0x000fc60004000000 */
[C---:B------:R-:W-:Y:S01]  /*1a200*/  FFMA R4, R5.reuse, R4, 0.20012299716472625732 ;  /* 0x3e4ced0b05047423 */ /* 0x040fe20000000004 */
[----:B------:R-:W-:Y:S02]  /*1a210*/  ISETP.GT.U32.AND P0, PT, R24, 0x7f7fffff, PT ;  /* 0x7f7fffff1800780c */ /* 0x000fe40003f04070 */
[----:B------:R-:W-:Y:S01]  /*1a220*/  IADD3 R0, PT, PT, -R0, RZ, RZ ;  /* 0x000000ff00007210 */ /* 0x000fe20007ffe1ff */
[----:B------:R-:W-:-:S04]  /*1a230*/  FFMA R4, R5, R4, -0.24999669194221496582 ;  /* 0xbe7fff2205047423 */ /* 0x000fc80000000004 */
[----:B------:R-:W-:Y:S01]  /*1a240*/  FFMA R4, R5, R4, 0.33333182334899902344 ;  /* 0x3eaaaa7805047423 */ /* 0x000fe20000000004 */
[----:B------:R-:W-:Y:S01]  /*1a250*/  IMAD R0, R3, R0, R57 ;  /* 0x0000000003007224 */ /* 0x000fe200078e0239 */
[----:B------:R-:W-:Y:S02]  /*1a260*/  MOV R3, 0x7f800000 ;  /* 0x7f80000000037802 */ /* 0x000fe40000000f00 */
[C---:B------:R-:W-:Y:S02]  /*1a270*/  FFMA R4, R5.reuse, R4, -0.5 ;  /* 0xbf00000005047423 */ /* 0x040fe40000000004 */
[----:B------:R-:W-:Y:S02]  /*1a280*/  LEA R0, R0, R7, 0x8 ;  /* 0x0000000700007211 */ /* 0x000fe400078e40ff */
[----:B------:R-:W-:-:S04]  /*1a290*/  FMUL R4, R5, R4 ;  /* 0x0000000405047220 */ /* 0x000fc80000400000 */
[----:B------:R-:W-:-:S04]  /*1a2a0*/  FFMA R5, R5, R4, R5 ;  /* 0x0000000405057223 */ /* 0x000fc80000000005 */
[----:B------:R-:W-:Y:S01]  /*1a2b0*/  FFMA R5, R6, 0.69314718246459960938, R5 ;  /* 0x3f31721806057823 */ /* 0x000fe20000000005 */
[----:B------:R-:W-:Y:S01]  /*1a2c0*/  @P0 FFMA R5, R24, R3, +INF ;  /* 0x7f80000018050423 */ /* 0x000fe20000000003 */
[----:B------:R-:W-:-:S04]  /*1a2d0*/  IADD3 R3, PT, PT, R0, 0x80, RZ ;  /* 0x0000008000037810 */ /* 0x000fc80007ffe0ff */
[----:B-1----:R-:W-:Y:S02]  /*1a2e0*/  ISETP.GE.AND P0, PT, R3, UR4, PT ;  /* 0x0000000403007c0c */ /* 0x002fe4000bf06270 */
[----:B------:R-:W-:-:S05]  /*1a2f0*/  FSEL R0, R5, -INF , P1 ;  /* 0xff80000005007808 */ /* 0x000fca0000800000 */
[----:B---3--:R-:W-:-:S06]  /*1a300*/  FFMA R25, R25, UR5, R0 ;  /* 0x0000000519197c23 */ /* 0x008fcc0008000000 */
[----:B------:R-:W-:Y:S05]  /*1a310*/  @P0 BRA `(.L_x_289) ;  /* 0x00000000008c0947 */ /* 0x000fea0003800000 */
[----:B------:R-:W1:Y:S01]  /*1a320*/  LDC R7, c[0x0][0x38c] ;  /* 0x0000e300ff077b82 */ /* 0x000e620000000800 */
[----:B------:R-:W3:Y:S01]  /*1a330*/  LDCU UR6, c[0x0][0x890] ;  /* 0x00011200ff0677ac */ /* 0x000ee20008000800 */
[----:B------:R-:W5:Y:S01]  /*1a340*/  LDCU.64 UR4, c[0x0][0x888] ;  /* 0x00011100ff0477ac */ /* 0x000f620008000a00 */
[----:B---3--:R-:W-:Y:S01]  /*1a350*/  IMAD R3, R22, UR6, R3 ;  /* 0x0000000616037c24 */ /* 0x008fe2000f8e0203 */
[----:B-1----:R-:W-:-:S04]  /*1a360*/  IABS R5, R7 ;  /* 0x0000000700057213 */ /* 0x002fc80000000000 */
[----:B------:R-:W1:Y:S08]  /*1a370*/  I2F.RP R10, R5 ;  /* 0x00000005000a7306 */ /* 0x000e700000209400 */
[----:B-1----:R-:W1:Y:S02]  /*1a380*/  MUFU.RCP R8, R10 ;  /* 0x0000000a00087308 */ /* 0x002e640000001000 */
[----:B-1----:R-:W-:-:S06]  /*1a390*/  IADD3 R8, PT, PT, R8, 0xffffffe, RZ ;  /* 0x0ffffffe08087810 */ /* 0x002fcc0007ffe0ff */
[----:B------:R1:W3:Y:S02]  /*1a3a0*/  F2I.FTZ.U32.TRUNC.NTZ R9, R8 ;  /* 0x0000000800097305 */ /* 0x0002e4000021f000 */
[----:B-1----:R-:W-:Y:S02]  /*1a3b0*/  HFMA2 R8, -RZ, RZ, 0, 0 ;  /* 0x00000000ff087431 */ /* 0x002fe400000001ff */
[----:B---3--:R-:W-:-:S04]  /*1a3c0*/  IMAD.MOV R0, RZ, RZ, -R9 ;  /* 0x000000ffff007224 */ /* 0x008fc800078e0a09 */
[----:B------:R-:W-:Y:S01]  /*1a3d0*/  IMAD R4, R0, R5, RZ ;  /* 0x0000000500047224 */ /* 0x000fe200078e02ff */
[----:B------:R-:W-:-:S03]  /*1a3e0*/  IABS R0, R2 ;  /* 0x0000000200007213 */ /* 0x000fc60000000000 */
[----:B------:R-:W-:-:S04]  /*1a3f0*/  IMAD.HI.U32 R9, R9, R4, R8 ;  /* 0x0000000409097227 */ /* 0x000fc800078e0008 */
[----:B------:R-:W-:-:S04]  /*1a400*/  IMAD.MOV.U32 R6, RZ, RZ, R0 ;  /* 0x000000ffff067224 */ /* 0x000fc800078e0000 */
[----:B------:R-:W-:Y:S02]  /*1a410*/  IMAD.HI.U32 R4, R9, R6, RZ ;  /* 0x0000000609047227 */ /* 0x000fe400078e00ff */
[----:B------:R-:W1:Y:S03]  /*1a420*/  LDC.64 R8, c[0x0][0x880] ;  /* 0x00022000ff087b82 */ /* 0x000e660000000a00 */
        /* <DEDUP_REMOVED lines=16> */
[----:B-1----:R-:W-:-:S05]  /*1a530*/  IMAD.WIDE R8, R3, 0x4, R8 ;  /* 0x0000000403087825 */ /* 0x002fca00078e0208 */
[----:B------:R1:W-:Y:S02]  /*1a540*/  STG.E desc[UR44][R8.64], R25 ;  /* 0x0000001908007986 */ /* 0x0003e4000c10192c */
.L_x_289:
[----:B------:R-:W-:Y:S05]  /*1a550*/  BSYNC.RECONVERGENT B0 ;  /* 0x0000000000007941 */ /* 0x000fea0003800200 */
.L_x_288:
[----:B------:R-:W-:Y:S01]  /*1a560*/  UISETP.NE.AND UP0, UPT, UR41, URZ, UPT ;  /* 0x000000ff2900728c */ /* 0x000fe2000bf05270 */
[----:B------:R-:W-:-:S08]  /*1a570*/  NOP ;  /* 0x0000000000007918 */ /* 0x000fd00000000000 */
[----:B------:R-:W-:Y:S05]  /*1a580*/  BRA.U UP0, `(.L_x_290) ;  /* 0x0000000100087547 */ /* 0x000fea000b800000 */
[----:B------:R-:W-:Y:S05]  /*1a590*/  BPT.TRAP 0x1 ;  /* 0x000000040000795c */ /* 0x000fea0000300000 */
[----:B------:R-:W-:Y:S05]  /*1a5a0*/  BPT.TRAP 0x1 ;  /* 0x000000040000795c */ /* 0x000fea0000300000 */
.L_x_290:
[----:B------:R-:W-:Y:S01]  /*1a5b0*/  IADD3 R3, PT, PT, R59, 0x700a8, RZ ;  /* 0x000700a83b037810 */ /* 0x000fe20007ffe0ff */
[----:B------:R-:W-:-:S03]  /*1a5c0*/  UISETP.NE.AND UP0, UPT, UR41, URZ, UPT ;  /* 0x000000ff2900728c */ /* 0x000fc6000bf05270 */
[----:B------:R-:W-:-:S04]  /*1a5d0*/  PRMT R3, R60, 0x654, R3 ;  /* 0x000006543c037816 */ /* 0x000fc80000000003 */
[----:B--2---:R2:W-:Y:S02]  /*1a5e0*/  SYNCS.ARRIVE.TRANS64.RED.A1T0 RZ, [R3+URZ], RZ ;  /* 0x000000ff03ff79a7 */ /* 0x0045e400081004ff */
[----:B------:R-:W-:Y:S05]  /*1a5f0*/  BRA.U UP0, `(.L_x_291) ;  /* 0x0000000100047547 */ /* 0x000fea000b800000 */
[----:B------:R-:W-:Y:S05]  /*1a600*/  BPT.TRAP 0x1 ;  /* 0x000000040000795c */ /* 0x000fea0000300000 */
.L_x_291:
[----:B------:R3:W-:Y:S01]  /*1a610*/  SYNCS.ARRIVE.TRANS64.A1T0 RZ, [R59+URZ+0x700b8], RZ ;  /* 0x0700b8ff3bff79a7 */ /* 0x0007e200081000ff */
[----:B------:R-:W-:Y:S01]  /*1a620*/  LOP3.LUT R56, R56, 0x1, RZ, 0x3c, !PT ;  /* 0x0000000138387812 */ /* 0x000fe200078e3cff */
[----:B------:R-:W-:-:S12]  /*1a630*/  ULOP3.LUT UR42, UR42, 0x1, URZ, 0x3c, !UPT ;  /* 0x000000012a2a7892 */ /* 0x000fd8000f8e3cff */
.L_x_92:
[----:B------:R-:W-:Y:S05]  /*1a640*/  BSYNC B7 ;  /* 0x0000000000077941 */ /* 0x000fea0003800000 */
.L_x_91:
[----:B------:R-:W5:Y:S01]  /*1a650*/  LDCU UR5, c[0x0][0x370] ;  /* 0x00006e00ff0577ac */ /* 0x000f620008000800 */
[----:B------:R-:W1:Y:S01]  /*1a660*/  LDCU UR4, c[0x0][0x900] ;  /* 0x00012000ff0477ac */ /* 0x000e620008000800 */
[----:B-----5:R-:W-:-:S04]  /*1a670*/  IADD3 R57, PT, PT, R57, UR5, RZ ;  /* 0x0000000539397c10 */ /* 0x020fc8000fffe0ff */
[----:B-1----:R-:W-:-:S13]  /*1a680*/  ISETP.GE.AND P0, PT, R57, UR4, PT ;  /* 0x0000000439007c0c */ /* 0x002fda000bf06270 */
[----:B------:R-:W-:Y:S05]  /*1a690*/  @!P0 BRA `(.L_x_292) ;  /* 0xfffffec000ec8947 */ /* 0x000fea000383ffff */
[----:B------:R-:W-:Y:S05]  /*1a6a0*/  BSYNC B8 ;  /* 0x0000000000087941 */ /* 0x000fea0003800000 */
.L_x_90:
[----:B------:R-:W-:Y:S05]  /*1a6b0*/  EXIT ;  /* 0x000000000000794d */ /* 0x000fea0003800000 */
.L_x_27:
[----:B------:R-:W-:-:S08]  /*1a6c0*/  NOP ;  /* 0x0000000000007918 */ /* 0x000fd00000000000 */
[----:B------:R-:W1:Y:S02]  /*1a6d0*/  USETMAXREG.TRY_ALLOC.CTAPOOL UP0, 0xc0 ;  /* 0x000000c0000079c8 */ /* 0x000e640008000600 */
[----:B-1----:R-:W-:Y:S05]  /*1a6e0*/  BRA.U !UP0, `(.L_x_27) ;  /* 0xfffffffd08f47547 */ /* 0x002fea000b83ffff */
[----:B------:R-:W1:Y:S08]  /*1a6f0*/  LDC R0, c[0x0][0x900] ;  /* 0x00024000ff007b82 */ /* 0x000e700000000800 */
[----:B------:R-:W2:Y:S01]  /*1a700*/  S2UR UR43, SR_CgaCtaId ;  /* 0x00000000002b79c3 */ /* 0x000ea20000008800 */
[----:B-1----:R-:W-:-:S13]  /*1a710*/  ISETP.LE.AND P0, PT, R0, UR39, PT ;  /* 0x0000002700007c0c */ /* 0x002fda000bf03270 */
[----:B--2---:R-:W-:Y:S05]  /*1a720*/  @P0 EXIT ;  /* 0x000000000000094d */ /* 0x004fea0003800000 */
[----:B------:R-:W-:Y:S02]  /*1a730*/  UISETP.NE.AND UP0, UPT, UR55, URZ, UPT ;  /* 0x000000ff3700728c */ /* 0x000fe4000bf05270 */
[----:B------:R-:W-:Y:S01]  /*1a740*/  USHF.L.U32 UR46, UR8, 0x3, URZ ;  /* 0x00000003082e7899 */ /* 0x000fe200080006ff */
[----:B------:R-:W-:Y:S01]  /*1a750*/  UMOV UR45, 0x400 ;  /* 0x00000400002d7882 */ /* 0x000fe20000000000 */
[----:B------:R-:W-:Y:S02]  /*1a760*/  USEL UR48, UR7, UR6, UP0 ;  /* 0x0000000607307287 */ /* 0x000fe40008000000 */
[----:B------:R-:W-:Y:S02]  /*1a770*/  ULEA UR45, UR43, UR45, 0x18 ;  /* 0x0000002d2b2d7291 */ /* 0x000fe4000f8ec0ff */
[----:B------:R-:W-:Y:S02]  /*1a780*/  ULOP3.LUT UR9, UR46, 0x8, URZ, 0x3c, !UPT ;  /* 0x000000082e097892 */ /* 0x000fe4000f8e3cff */
[----:B------:R-:W-:-:S02]  /*1a790*/  UIADD3 UR46, UPT, UPT, UR46, 0x700d0, UR45 ;  /* 0x000700d02e2e7890 */ /* 0x000fc4000fffe02d */
[----:B------:R-:W-:Y:S02]  /*1a7a0*/  USEL UR47, UR4, UR5, UP0 ;  /* 0x00000005042f7287 */ /* 0x000fe40008000000 */
[----:B------:R-:W-:Y:S02]  /*1a7b0*/  ULOP3.LUT UR48, UR48, 0x1, URZ, 0xc0, !UPT ;  /* 0x0000000130307892 */ /* 0x000fe4000f8ec0ff */
[----:B------:R-:W-:Y:S01]  /*1a7c0*/  UIADD3 UR45, UPT, UPT, UR9, 0x700d0, UR45 ;  /* 0x000700d0092d7890 */ /* 0x000fe2000fffe02d */
[----:B------:R-:W-:Y:S01]  /*1a7d0*/  UMOV UR54, URZ ;  /* 0x000000ff00367c82 */ /* 0x000fe20008000000 */
[----:B------:R-:W-:Y:S01]  /*1a7e0*/  UMOV UR53, 0x1 ;  /* 0x0000000100357882 */ /* 0x000fe20000000000 */
[----:B------:R-:W-:Y:S01]  /*1a7f0*/  UMOV UR52, 0x1 ;  /* 0x0000000100347882 */ /* 0x000fe20000000000 */
[----:B------:R-:W-:-:S08]  /*1a800*/  UMOV UR51, URZ ;  /* 0x000000ff00337c82 */ /* 0x000fd00008000000 */
.L_x_344:
[----:B------:R-:W1:Y:S01]  /*1a810*/  LDCU.64 UR6, c[0x0][0x908] ;  /* 0x00012100ff0677ac */ /* 0x000e620008000a00 */
[----:B--2---:R-:W2:Y:S01]  /*1a820*/  LDCU UR8, c[0x0][0x904] ;  /* 0x00012080ff0877ac */ /* 0x004ea20008000800 */
[----:B---3--:R-:W3:Y:S01]  /*1a830*/  LDCU.64 UR4, c[0x0][0x380] ;  /* 0x00007000ff0477ac */ /* 0x008ee20008000a00 */
[----:B-1----:R-:W-:Y:S02]  /*1a840*/  UIMAD.WIDE.U32 UR10, UR39, UR6, URZ ;  /* 0x00000006270a72a5 */ /* 0x002fe4000f8e00ff */
[----:B--2---:R-:W-:-:S05]  /*1a850*/  UISETP.NE.AND UP0, UPT, UR8, 0x1, UPT ;  /* 0x000000010800788c */ /* 0x004fca000bf05270 */
[----:B------:R-:W-:Y:S02]  /*1a860*/  UMOV UR10, UR11 ;  /* 0x0000000b000a7c82 */ /* 0x000fe40008000000 */
[----:B------:R-:W-:-:S04]  /*1a870*/  USHF.R.U32.HI UR6, URZ, UR7, UR10 ;  /* 0x00000007ff067299 */ /* 0x000fc8000801160a */
[----:B------:R-:W-:Y:S02]  /*1a880*/  USEL UR6, UR39, UR6, !UP0 ;  /* 0x0000000627067287 */ /* 0x000fe4000c000000 */
[----:B---3--:R-:W-:Y:S02]  /*1a890*/  UISETP.NE.AND UP0, UPT, UR5, URZ, UPT ;  /* 0x000000ff0500728c */ /* 0x008fe4000bf05270 */
[----:B------:R-:W-:-:S04]  /*1a8a0*/  UIADD3 UR6, UPT, UPT, -UR6, URZ, URZ ;  /* 0x000000ff06067290 */ /* 0x000fc8000fffe1ff */
[----:B------:R-:W-:-:S04]  /*1a8b0*/  UIMAD UR6, UR8, UR6, UR39 ;  /* 0x00000006080672a4 */ /* 0x000fc8000f8e0227 */
[----:B------:R-:W-:-:S04]  /*1a8c0*/  USHF.L.U32 UR6, UR6, 0x8, URZ ;  /* 0x0000000806067899 */ /* 0x000fc800080006ff */
[----:B------:R-:W-:-:S09]  /*1a8d0*/  UISETP.GE.OR UP0, UPT, UR6, UR4, !UP0 ;  /* 0x000000040600728c */ /* 0x000fd2000c706670 */
[----:B----4-:R-:W-:Y:S05]  /*1a8e0*/  BRA.U UP0, `(.L_x_293) ;  /* 0x000000b900707547 */ /* 0x010fea000b800000 */
[----:B------:R-:W-:Y:S02]  /*1a8f0*/  UIADD3 UR4, UPT, UPT, UR6, 0x100, URZ ;  /* 0x0000010006047890 */ /* 0x000fe4000fffe0ff */
        /* <DEDUP_REMOVED lines=9> */
[----:B------:R-:W-:-:S04]  /*1a990*/  USEL UR41, UR7, UR5, UP0 ;  /* 0x0000000507297287 */ /* 0x000fc80008000000 */
[----:B------:R-:W-:-:S04]  /*1a9a0*/  UISETP.LT.AND UP0, UPT, UR41, 0x2, UPT ;  /* 0x000000022900788c */ /* 0x000fc8000bf01270 */
[----:B------:R-:W-:Y:S02]  /*1a9b0*/  USEL UR50, UR41, 0x2, UP0 ;  /* 0x0000000229327887 */ /* 0x000fe40008000000 */
[----:B------:R-:W-:Y:S02]  /*1a9c0*/  UISETP.NE.AND UP0, UPT, UR48, URZ, UPT ;  /* 0x000000ff3000728c */ /* 0x000fe4000bf05270 */
[----:B------:R-:W-:-:S07]  /*1a9d0*/  UIADD3 UR7, UPT, UPT, UR41, -UR50, URZ ;  /* 0x8000003229077290 */ /* 0x000fce000fffe0ff */
[----:B------:R-:W-:Y:S05]  /*1a9e0*/  BRA.U UP0, `(.L_x_294) ;  /* 0x0000000100047547 */ /* 0x000fea000b800000 */
[----:B------:R-:W-:Y:S05]  /*1a9f0*/  BPT.TRAP 0x1 ;  /* 0x000000040000795c */ /* 0x000fea0000300000 */
.L_x_294:
[----:B------:R-:W1:Y:S01]  /*1aa00*/  S2UR UR4, SR_CgaCtaId ;  /* 0x00000000000479c3 */ /* 0x000e620000008800 */
[----:B------:R-:W-:Y:S01]  /*1aa10*/  UISETP.NE.AND UP0, UPT, UR55, URZ, UPT ;  /* 0x000000ff3700728c */ /* 0x000fe2000bf05270 */
[----:B------:R-:W-:Y:S02]  /*1aa20*/  UMOV UR5, 0x400 ;  /* 0x0000040000057882 */ /* 0x000fe40000000000 */
[----:B-1----:R-:W-:Y:S02]  /*1aa30*/  ULEA UR4, UR4, UR5, 0x18 ;  /* 0x0000000504047291 */ /* 0x002fe4000f8ec0ff */
[----:B------:R-:W-:Y:S02]  /*1aa40*/  USEL UR5, UR52, UR53, UP0 ;  /* 0x0000003534057287 */ /* 0x000fe40008000000 */
[----:B------:R-:W-:-:S04]  /*1aa50*/  UIADD3 UR6, UPT, UPT, UR4, 0x70088, URZ ;  /* 0x0007008804067890 */ /* 0x000fc8000fffe0ff */
[----:B------:R-:W-:Y:S01]  /*1aa60*/  @UP0 UIADD3 UR6, UPT, UPT, UR4, 0x70078, URZ ;  /* 0x0007007804060890 */ /* 0x000fe2000fffe0ff */
[----:B------:R-:W-:-:S04]  /*1aa70*/  MOV R3, UR5 ;  /* 0x0000000500037c02 */ /* 0x000fc80008000f00 */
[----:B------:R-:W-:-:S04]  /*1aa80*/  SHF.L.U32 R3, R3, 0x1f, RZ ;  /* 0x0000001f03037819 */ /* 0x000fc800000006ff */
[----:B------:R-:W1:Y:S02]  /*1aa90*/  SYNCS.PHASECHK.TRANS64.TRYWAIT P0, [UR6], R3 ;  /* 0x00000003ff0075a7 */ /* 0x000e640008001106 */
[----:B-1----:R-:W-:Y:S05]  /*1aaa0*/  @!P0 BRA `(.L_x_295) ;  /* 0x0000011c00e48947 */ /* 0x002fea0003800000 */
.L_x_465:
[----:B------:R-:W-:Y:S01]  /*1aab0*/  UISETP.GE.AND UP0, UPT, UR7, 0x1, UPT ;  /* 0x000000010700788c */ /* 0x000fe2000bf06270 */
[----:B------:R-:W-:Y:S01]  /*1aac0*/  HFMA2 R16, -RZ, RZ, 0, 0 ;  /* 0x00000000ff107431 */ /* 0x000fe200000001ff */
[----:B------:R-:W-:Y:S01]  /*1aad0*/  MOV R17, 0xff800000 ;  /* 0xff80000000117802 */ /* 0x000fe20000000f00 */
[----:B------:R-:W-:-:S06]  /*1aae0*/  UMOV UR49, URZ ;  /* 0x000000ff00317c82 */ /* 0x000fcc0008000000 */
[----:B------:R-:W-:Y:S05]  /*1aaf0*/  BRA.U !UP0, `(.L_x_296) ;  /* 0x0000004508687547 */ /* 0x000fea000b800000 */
[----:B------:R-:W-:Y:S01]  /*1ab00*/  ULOP3.LUT UR37, URZ, UR50, URZ, 0x33, !UPT ;  /* 0x00000032ff257292 */ /* 0x000fe2000f8e33ff */
[----:B------:R-:W-:Y:S01]  /*1ab10*/  MOV R16, RZ ;  /* 0x000000ff00107202 */ /* 0x000fe20000000f00 */
[----:B------:R-:W2:Y:S01]  /*1ab20*/  LDCU UR36, c[0x0][0x704] ;  /* 0x0000e080ff2477ac */ /* 0x000ea20008000800 */
[----:B------:R-:W-:Y:S01]  /*1ab30*/  MOV R156, 0xff800000 ;  /* 0xff800000009c7802 */ /* 0x000fe20000000f00 */
[----:B------:R-:W-:-:S04]  /*1ab40*/  UIADD3 UR37, UPT, UPT, UR41, UR37, URZ ;  /* 0x0000002529257290 */ /* 0x000fc8000fffe0ff */
.L_x_317:
[----:B------:R-:W3:Y:S01]  /*1ab50*/  S2R R56, SR_TID.X ;  /* 0x0000000000387919 */ /* 0x000ee20000002100 */
[----:B------:R-:W-:Y:S01]  /*1ab60*/  UISETP.NE.AND UP0, UPT, UR55, URZ, UPT ;  /* 0x000000ff3700728c */ /* 0x000fe2000bf05270 */
[----:B------:R-:W-:-:S03]  /*1ab70*/  UMOV UR4, 0x20 ;  /* 0x0000002000047882 */ /* 0x000fc60000000000 */
[----:B------:R-:W-:Y:S01]  /*1ab80*/  USEL UR4, UR4, 0xa0, UP0 ;  /* 0x000000a004047887 */ /* 0x000fe20008000000 */
[----:B---3--:R-:W-:-:S05]  /*1ab90*/  IMAD.U32 R18, R56, 0x10000, RZ ;  /* 0x0001000038127824 */ /* 0x008fca00078e00ff */
[----:B------:R-:W-:-:S05]  /*1aba0*/  LOP3.LUT R18, R18, 0x600000, RZ, 0xc0, !PT ;  /* 0x0060000012127812 */ /* 0x000fca00078ec0ff */
[----:B-1----:R-:W-:Y:S01]  /*1abb0*/  VIADD R0, R18, UR4 ;  /* 0x0000000412007c36 */ /* 0x002fe20008000000 */
[----:B------:R-:W-:Y:S02]  /*1abc0*/  USEL UR4, UR51, UR54, UP0 ;  /* 0x0000003633047287 */ /* 0x000fe40008000000 */
[----:B------:R-:W-:-:S03]  /*1abd0*/  UISETP.GT.U32.AND UP0, UPT, UR47, 0x1, UPT ;  /* 0x000000012f00788c */ /* 0x000fc6000bf04070 */
[----:B------:R-:W1:Y:S02]  /*1abe0*/  SHFL.IDX PT, R0, R0, RZ, 0x1f ;  /* 0x00001fff00007589 */ /* 0x000e6400000e0000 */
[----:B-1----:R-:W-:-:S04]  /*1abf0*/  R2UR UR40, R0 ;  /* 0x00000000002872ca */ /* 0x002fc800000e0000 */
[----:B--2---:R-:W-:Y:S11]  /*1ac00*/  BRA.U UP0, `(.L_x_297) ;  /* 0x0000000100047547 */ /* 0x004ff6000b800000 */
[----:B--2---:R-:W-:Y:S05]  /*1ac10*/  BPT.TRAP 0x1 ;  /* 0x000000040000795c */ /* 0x004fea0000300000 */
.L_x_297:
[----:B------:R-:W1:Y:S01]  /*1ac20*/  S2UR UR38, SR_CgaCtaId ;  /* 0x00000000002679c3 */ /* 0x000e620000008800 */
[----:B------:R-:W-:Y:S01]  /*1ac30*/  UISETP.NE.AND UP0, UPT, UR55, URZ, UPT ;  /* 0x000000ff3700728c */ /* 0x000fe2000bf05270 */
[----:B------:R-:W-:Y:S01]  /*1ac40*/  IMAD.U32 R3, RZ, RZ, UR4 ;  /* 0x00000004ff037e24 */ /* 0x000fe2000f8e00ff */
[----:B------:R-:W-:Y:S01]  /*1ac50*/  UMOV UR5, 0x400 ;  /* 0x0000040000057882 */ /* 0x000fe20000000000 */
[----:B------:R-:W-:Y:S01]  /*1ac60*/  SHF.R.U32.HI R56, RZ, 0x5, R56 ;  /* 0x00000005ff387819 */ /* 0x000fe20000011638 */
[----:B------:R-:W-:Y:S01]  /*1ac70*/  USEL UR4, URZ, 0x80, UP0 ;  /* 0x00000080ff047887 */ /* 0x000fe20008000000 */
[----:B------:R-:W-:Y:S02]  /*1ac80*/  SHF.R.U32.HI R22, RZ, 0x15, R18 ;  /* 0x00000015ff167819 */ /* 0x000fe40000011612 */
[----:B------:R-:W-:Y:S02]  /*1ac90*/  SHF.L.U32 R3, R3, 0x1f, RZ ;  /* 0x0000001f03037819 */ /* 0x000fe400000006ff */
[----:B------:R-:W-:-:S02]  /*1aca0*/  LOP3.LUT R19, R56, 0x3, RZ, 0xc0, !PT ;  /* 0x0000000338137812 */ /* 0x000fc400078ec0ff */
[----:B------:R-:W-:Y:S02]  /*1acb0*/  LOP3.LUT R18, R18, UR4, RZ, 0xfc, !PT ;  /* 0x0000000412127c12 */ /* 0x000fe4000f8efcff */
[----:B------:R-:W-:Y:S01]  /*1acc0*/  ISETP.NE.AND P0, PT, R19, R22, PT ;  /* 0x000000161300720c */ /* 0x000fe20003f05270 */
[----:B-1----:R-:W-:-:S04]  /*1acd0*/  ULEA UR38, UR38, UR5, 0x18 ;  /* 0x0000000526267291 */ /* 0x002fc8000f8ec0ff */
[----:B------:R-:W-:Y:S02]  /*1ace0*/  UIADD3 UR5, UPT, UPT, UR38, 0x70060, URZ ;  /* 0x0007006026057890 */ /* 0x000fe4000fffe0ff */
[----:B------:R-:W-:-:S09]  /*1acf0*/  @UP0 UIADD3 UR5, UPT, UPT, UR38, 0x70050, URZ ;  /* 0x0007005026050890 */ /* 0x000fd2000fffe0ff */
[----:B------:R-:W1:Y:S02]  /*1ad00*/  SYNCS.PHASECHK.TRANS64.TRYWAIT P1, [UR5], R3 ;  /* 0x00000003ff0075a7 */ /* 0x000e640008021105 */
[----:B-1----:R-:W-:Y:S05]  /*1ad10*/  @!P1 BRA `(.L_x_298) ;  /* 0x0000011c00609947 */ /* 0x002fea0003800000 */
.L_x_467:
        /* <DEDUP_REMOVED lines=17> */
.L_x_299:
[C---:B-1----:R-:W-:Y:S01]  /*1ae30*/  VIADD R0, R18.reuse, 0x20 ;  /* 0x0000002012007836 */ /* 0x042fe20000000000 */
[----:B------:R-:W-:Y:S05]  /*1ae40*/  WARPSYNC.ALL ;  /* 0x0000000000007948 */ /* 0x000fea0003800000 */
[----:B------:R-:W-:Y:S02]  /*1ae50*/  SHF.R.U32.HI R0, RZ, 0x15, R0 ;  /* 0x00000015ff007819 */ /* 0x000fe40000011600 */
[----:B------:R-:W-:Y:S02]  /*1ae60*/  R2UR UR4, R18 ;  /* 0x00000000120472ca */ /* 0x000fe400000e0000 */
[----:B------:R-:W-:-:S11]  /*1ae70*/  ISETP.NE.AND P0, PT, R19, R0, PT ;  /* 0x000000001300720c */ /* 0x000fd60003f05270 */
[----:B------:R-:W1:Y:S02]  /*1ae80*/  LDTM.x32 R124, tmem[UR4] ;  /* 0x00000004007c79ee */ /* 0x000e6400082c0000 */
[----:B-1----:R-:W-:Y:S05]  /*1ae90*/  @!P0 BRA `(.L_x_300) ;  /* 0x0000000000408947 */ /* 0x002fea0003800000 */
[----:B------:R-:W-:Y:S01]  /*1aea0*/  MOV R14, 0x8 ;  /* 0x00000008000e7802 */ /* 0x000fe20000000f00 */
[----:B------:R-:W1:Y:S01]  /*1aeb0*/  LDCU.64 UR8, c[0x4][0xb0] ;  /* 0x01001600ff0877ac */ /* 0x000e620008000a00 */
[----:B------:R-:W-:Y:S02]  /*1aec0*/  HFMA2 R12, -RZ, RZ, 0, 5.9604644775390625e-08 ;  /* 0x00000001ff0c7431 */ /* 0x000fe400000001ff */
[----:B------:R-:W-:Y:S01]  /*1aed0*/  IMAD.MOV.U32 R8, RZ, RZ, 0x192 ;  /* 0x00000192ff087424 */ /* 0x000fe200078e00ff */
[----:B------:R-:W3:Y:S01]  /*1aee0*/  LDCU.64 UR6, c[0x4][0xb8] ;  /* 0x01001700ff0677ac */ /* 0x000ee20008000a00 */
[----:B------:R-:W4:Y:S01]  /*1aef0*/  LDC.64 R14, c[0x4][R14] ;  /* 0x010000000e0e7b82 */ /* 0x000f220000000a00 */
[----:B------:R-:W-:Y:S01]  /*1af00*/  IMAD.MOV.U32 R13, RZ, RZ, RZ ;  /* 0x000000ffff0d7224 */ /* 0x000fe200078e00ff */
[----:B------:R-:W5:Y:S01]  /*1af10*/  LDCU.64 UR4, c[0x4][0x10] ;  /* 0x01000200ff0477ac */ /* 0x000f620008000a00 */
[----:B-1----:R-:W-:Y:S01]  /*1af20*/  IMAD.U32 R4, RZ, RZ, UR8 ;  /* 0x00000008ff047e24 */ /* 0x002fe2000f8e00ff */
[----:B------:R-:W-:Y:S01]  /*1af30*/  MOV R5, UR9 ;  /* 0x0000000900057c02 */ /* 0x000fe20008000f00 */
[----:B---3--:R-:W-:Y:S01]  /*1af40*/  IMAD.U32 R6, RZ, RZ, UR6 ;  /* 0x00000006ff067e24 */ /* 0x008fe2000f8e00ff */
[----:B------:R-:W-:Y:S01]  /*1af50*/  MOV R7, UR7 ;  /* 0x0000000700077c02 */ /* 0x000fe20008000f00 */
[----:B-----5:R-:W-:Y:S01]  /*1af60*/  IMAD.U32 R10, RZ, RZ, UR4 ;  /* 0x00000004ff0a7e24 */ /* 0x020fe2000f8e00ff */
[----:B------:R-:W-:-:S02]  /*1af70*/  MOV R11, UR5 ;  /* 0x00000005000b7c02 */ /* 0x000fc40008000f00 */
[----:B------:R-:W-:-:S07]  /*1af80*/  LEPC R20, `(.L_x_300) ;  /* 0x000000001014794e */ /* 0x000fce0000000000 */
[----:B--2-4-:R-:W-:Y:S05]  /*1af90*/  CALL.ABS.NOINC R14 ;  /* 0x000000000e007343 */ /* 0x014fea0003c00000 */
.L_x_300:
[C---:B------:R-:W-:Y:S01]  /*1afa0*/  VIADD R0, R18.reuse, 0x40 ;  /* 0x0000004012007836 */ /* 0x040fe20000000000 */
[----:B------:R-:W-:Y:S05]  /*1afb0*/  WARPSYNC.ALL ;  /* 0x0000000000007948 */ /* 0x000fea0003800000 */
[----:B------:R-:W-:Y:S02]  /*1afc0*/  SHF.R.U32.HI R0, RZ, 0x15, R0 ;  /* 0x00000015ff007819 */ /* 0x000fe40000011600 */
[----:B------:R-:W-:Y:S02]  /*1afd0*/  R2UR UR4, R18 ;  /* 0x00000000120472ca */ /* 0x000fe400000e0000 */
[----:B------:R-:W-:-:S11]  /*1afe0*/  ISETP.NE.AND P0, PT, R19, R0, PT ;  /* 0x000000001300720c */ /* 0x000fd60003f05270 */
[----:B------:R-:W1:Y:S02]  /*1aff0*/  LDTM.x32 R92, tmem[UR4+0x20] ;  /* 0x00002004005c79ee */ /* 0x000e6400082c0000 */
        /* <DEDUP_REMOVED lines=17> */
.L_x_301:
        /* <DEDUP_REMOVED lines=23> */
.L_x_302:
[C---:B------:R-:W-:Y:S01]  /*1b280*/  FMNMX3 R3, R156.reuse, R124, R128, !PT ;  /* 0x0000007c9c037276 */ /* 0x040fe20007800080 */
[----:B------:R-:W-:Y:S05]  /*1b290*/  WARPSYNC.ALL ;  /* 0x0000000000007948 */ /* 0x000fea0003800000 */
[C---:B------:R-:W-:Y:S02]  /*1b2a0*/  FMNMX3 R0, R156.reuse, R125, R129, !PT ;  /* 0x0000007d9c007276 */ /* 0x040fe40007800081 */
[----:B------:R-:W-:Y:S02]  /*1b2b0*/  FMNMX3 R5, R156, R126, R130, !PT ;  /* 0x0000007e9c057276 */ /* 0x000fe40007800082 */
[----:B------:R-:W-:-:S02]  /*1b2c0*/  FMNMX3 R3, R3, R132, R136, !PT ;  /* 0x0000008403037276 */ /* 0x000fc40007800088 */
[----:B------:R-:W-:Y:S02]  /*1b2d0*/  FMNMX3 R0, R0, R133, R137, !PT ;  /* 0x0000008500007276 */ /* 0x000fe40007800089 */
[----:B------:R-:W-:Y:S02]  /*1b2e0*/  FMNMX3 R6, R156, R127, R131, !PT ;  /* 0x0000007f9c067276 */ /* 0x000fe40007800083 */
[----:B------:R-:W-:Y:S02]  /*1b2f0*/  FMNMX3 R5, R5, R134, R138, !PT ;  /* 0x0000008605057276 */ /* 0x000fe4000780008a */
[----:B------:R-:W-:Y:S02]  /*1b300*/  FMNMX3 R3, R3, R140, R144, !PT ;  /* 0x0000008c03037276 */ /* 0x000fe40007800090 */
[----:B------:R-:W-:Y:S02]  /*1b310*/  FMNMX3 R0, R0, R141, R145, !PT ;  /* 0x0000008d00007276 */ /* 0x000fe40007800091 */
[----:B------:R-:W-:-:S02]  /*1b320*/  FMNMX3 R6, R6, R135, R139, !PT ;  /* 0x0000008706067276 */ /* 0x000fc4000780008b */
[----:B------:R-:W-:Y:S02]  /*1b330*/  FMNMX3 R5, R5, R142, R146, !PT ;  /* 0x0000008e05057276 */ /* 0x000fe40007800092 */
[----:B------:R-:W-:Y:S02]  /*1b340*/  R2UR UR4, R18 ;  /* 0x00000000120472ca */ /* 0x000fe400000e0000 */
[----:B------:R-:W-:Y:S02]  /*1b350*/  FMNMX3 R3, R3, R148, R152, !PT ;  /* 0x0000009403037276 */ /* 0x000fe40007800098 */
[----:B------:R-:W-:Y:S02]  /*1b360*/  FMNMX3 R0, R0, R149, R153, !PT ;  /* 0x0000009500007276 */ /* 0x000fe40007800099 */
[----:B------:R-:W-:Y:S02]  /*1b370*/  FMNMX3 R6, R6, R143, R147, !PT ;  /* 0x0000008f06067276 */ /* 0x000fe40007800093 */
[----:B------:R-:W-:-:S02]  /*1b380*/  FMNMX3 R5, R5, R150, R154, !PT ;  /* 0x0000009605057276 */ /* 0x000fc4000780009a */
[----:B------:R-:W-:Y:S02]  /*1b390*/  FMNMX3 R3, R3, R92, R96, !PT ;  /* 0x0000005c03037276 */ /* 0x000fe40007800060 */
[----:B------:R-:W-:Y:S01]  /*1b3a0*/  FMNMX3 R0, R0, R93, R97, !PT ;  /* 0x0000005d00007276 */ /* 0x000fe20007800061 */
[----:B------:R-:W1:Y:S01]  /*1b3b0*/  LDTM.x32 R60, tmem[UR4+0x60] ;  /* 0x00006004003c79ee */ /* 0x000e6200082c0000 */
[----:B------:R-:W-:Y:S02]  /*1b3c0*/  FMNMX3 R6, R6, R151, R155, !PT ;  /* 0x0000009706067276 */ /* 0x000fe4000780009b */
[----:B------:R-:W-:Y:S02]  /*1b3d0*/  FMNMX3 R5, R5, R94, R98, !PT ;  /* 0x0000005e05057276 */ /* 0x000fe40007800062 */
        /* <DEDUP_REMOVED lines=28> */
[----:B-1----:R-:W-:Y:S02]  /*1b5a0*/  FMNMX3 R3, R3, R60, R64, !PT ;  /* 0x0000003c03037276 */ /* 0x002fe40007800040 */
        /* <DEDUP_REMOVED lines=15> */
[----:B------:R-:W-:Y:S02]  /*1b6a0*/  ISETP.NE.AND P0, PT, R19, R22, PT ;  /* 0x000000161300720c */ /* 0x000fe40003f05270 */
[----:B------:R-:W-:Y:S02]  /*1b6b0*/  FMNMX3 R17, R6, R87, R91, !PT ;  /* 0x0000005706117276 */ /* 0x000fe4000780005b */
[----:B------:R-:W-:-:S04]  /*1b6c0*/  FMNMX3 R0, R4, R3, R0, !PT ;  /* 0x0000000304007276 */ /* 0x000fc80007800000 */
[----:B------:R-:W-:-:S04]  /*1b6d0*/  FMNMX R17, R17, R0, !PT ;  /* 0x0000000011117209 */ /* 0x000fc80007800000 */
[----:B------:R-:W-:-:S04]  /*1b6e0*/  FSETP.NEU.AND P1, PT, R17, -INF , PT ;  /* 0xff8000001100780b */ /* 0x000fc80003f2d000 */
[----:B------:R-:W-:Y:S01]  /*1b6f0*/  FSEL R157, R17, RZ, P1 ;  /* 0x000000ff119d7208 */ /* 0x000fe20000800000 */
[----:B------:R-:W-:Y:S08]  /*1b700*/  @!P0 BRA `(.L_x_303) ;  /* 0x0000000000408947 */ /* 0x000ff00003800000 */
        /* <DEDUP_REMOVED lines=16> */
.L_x_303:
[----:B------:R-:W-:Y:S05]  /*1b810*/  WARPSYNC.ALL ;  /* 0x0000000000007948 */ /* 0x000fea0003800000 */
[----:B------:R-:W-:Y:S02]  /*1b820*/  R2UR UR4, R18 ;  /* 0x00000000120472ca */ /* 0x000fe400000e0000 */
[----:B------:R-:W-:-:S11]  /*1b830*/  ISETP.NE.AND P0, PT, RZ, UR48, PT ;  /* 0x00000030ff007c0c */ /* 0x000fd6000bf05270 */
[----:B------:R1:W-:Y:S02]  /*1b840*/  STTM.x2 tmem[UR4], R156 ;  /* 0x0000009c000079ed */ /* 0x0003e400080c0004 */
[----:B------:R-:W-:Y:S05]  /*1b850*/  @P0 BRA `(.L_x_304) ;  /* 0x0000000000040947 */ /* 0x000fea0003800000 */
[----:B--2---:R-:W-:Y:S05]  /*1b860*/  BPT.TRAP 0x1 ;  /* 0x000000040000795c */ /* 0x004fea0000300000 */
.L_x_304:
[----:B------:R-:W-:Y:S01]  /*1b870*/  UISETP.NE.AND UP0, UPT, UR55, URZ, UPT ;  /* 0x000000ff3700728c */ /* 0x000fe2000bf05270 */
[----:B------:R-:W-:Y:S01]  /*1b880*/  SHF.L.U32 R3, R2, 0x1f, RZ ;  /* 0x0000001f02037819 */ /* 0x000fe200000006ff */
[----:B------:R-:W-:Y:S01]  /*1b890*/  UIADD3 UR4, UPT, UPT, UR38, 0x70080, URZ ;  /* 0x0007008026047890 */ /* 0x000fe2000fffe0ff */
[----:B------:R-:W-:-:S04]  /*1b8a0*/  FSETP.NEU.AND P0, PT, R17, -INF , PT ;  /* 0xff8000001100780b */ /* 0x000fc80003f0d000 */
[----:B------:R-:W-:-:S04]  /*1b8b0*/  FSEL R0, R17, RZ, P0 ;  /* 0x000000ff11007208 */ /* 0x000fc80000000000 */
[----:B------:R-:W-:Y:S01]  /*1b8c0*/  @UP0 UIADD3 UR4, UPT, UPT, UR38, 0x70070, URZ ;  /* 0x0007007026040890 */ /* 0x000fe2000fffe0ff */
[----:B--2---:R-:W-:Y:S01]  /*1b8d0*/  FMUL R0, R0, -UR36 ;  /* 0x8000002400007c20 */ /* 0x004fe20008400000 */
[----:B------:R-:W-:-:S03]  /*1b8e0*/  USEL UR38, UR52, UR53, UP0 ;  /* 0x0000003534267287 */ /* 0x000fc60008000000 */
[--C-:B------:R-:W-:Y:S01]  /*1b8f0*/  FFMA2 R18, R124.F32x2.HI_LO, UR36.F32, R0.reuse.F32 ;  /* 0x000000247c127c49 */ /* 0x100fe20009200000 */
[----:B------:R-:W-:Y:S01]  /*1b900*/  ULOP3.LUT UR38, UR38, 0x1, URZ, 0x3c, !UPT ;  /* 0x0000000126267892 */ /* 0x000fe2000f8e3cff */
[--C-:B------:R-:W-:Y:S02]  /*1b910*/  FFMA2 R22, R126.F32x2.HI_LO, UR36.F32, R0.reuse.F32 ;  /* 0x000000247e167c49 */ /* 0x100fe40009200000 */
[----:B------:R-:W-:Y:S01]  /*1b920*/  SYNCS.ARRIVE.TRANS64.A1T0 RZ, [UR4], RZ ;  /* 0x000000ffffff79a7 */ /* 0x000fe20008100004 */
[----:B------:R-:W-:Y:S01]  /*1b930*/  FSETP.GEU.AND P4, PT, R18, -126, PT ;  /* 0xc2fc00001200780b */ /* 0x000fe20003f8e000 */
[--C-:B------:R-:W-:Y:S01]  /*1b940*/  FFMA2 R124, R128.F32x2.HI_LO, UR36.F32, R0.reuse.F32 ;  /* 0x00000024807c7c49 */ /* 0x100fe20009200000 */
[----:B------:R-:W-:Y:S01]  /*1b950*/  FSETP.GEU.AND P3, PT, R19, -126, PT ;  /* 0xc2fc00001300780b */ /* 0x000fe20003f6e000 */
[----:B------:R-:W-:Y:S01]  /*1b960*/  FFMA2 R126, R130.F32x2.HI_LO, UR36.F32, R0.F32 ;  /* 0x00000024827e7c49 */ /* 0x000fe20009200000 */
[----:B------:R-:W-:Y:S02]  /*1b970*/  FSETP.GEU.AND P2, PT, R22, -126, PT ;  /* 0xc2fc00001600780b */ /* 0x000fe40003f4e000 */
[----:B------:R-:W-:Y:S01]  /*1b980*/  FSETP.GEU.AND P1, PT, R23, -126, PT ;  /* 0xc2fc00001700780b */ /* 0x000fe20003f2e000 */
[----:B------:R-:W2:Y:S01]  /*1b990*/  SYNCS.PHASECHK.TRANS64.TRYWAIT P5, [UR46], R3 ;  /* 0x00000003ff0075a7 */ /* 0x000ea200080a112e */
[----:B------:R-:W-:-:S02]  /*1b9a0*/  FSETP.GEU.AND P0, PT, R124, -126, PT ;  /* 0xc2fc00007c00780b */ /* 0x000fc40003f0e000 */
[----:B------:R-:W-:-:S03]  /*1b9b0*/  FSETP.GEU.AND P6, PT, R125, -126, PT ;  /* 0xc2fc00007d00780b */ /* 0x000fc60003fce000 */
[----:B------:R-:W-:Y:S02]  /*1b9c0*/  @!P4 FMUL R18, R18, 0.5 ;  /* 0x3f0000001212c820 */ /* 0x000fe40000400000 */
[----:B------:R-:W-:Y:S02]  /*1b9d0*/  @!P3 FMUL R19, R19, 0.5 ;  /* 0x3f0000001313b820 */ /* 0x000fe40000400000 */
[----:B------:R-:W-:Y:S02]  /*1b9e0*/  @!P2 FMUL R22, R22, 0.5 ;  /* 0x3f0000001616a820 */ /* 0x000fe40000400000 */
[----:B------:R-:W-:Y:S01]  /*1b9f0*/  @!P1 FMUL R23, R23, 0.5 ;  /* 0x3f00000017179820 */ /* 0x000fe20000400000 */
[----:B------:R-:W3:Y:S08]  /*1ba00*/  MUFU.EX2 R18, R18 ;  /* 0x0000001200127308 */ /* 0x000ef00000000800 */
[----:B------:R-:W4:Y:S08]  /*1ba10*/  MUFU.EX2 R19, R19 ;  /* 0x0000001300137308 */ /* 0x000f300000000800 */
[----:B------:R-:W1:Y:S08]  /*1ba20*/  MUFU.EX2 R22, R22 ;  /* 0x0000001600167308 */ /* 0x000e700000000800 */
[----:B------:R-:W1:Y:S02]  /*1ba30*/  MUFU.EX2 R23, R23 ;  /* 0x0000001700177308 */ /* 0x000e640000000800 */
[----:B-1234-:R-:W-:Y:S05]  /*1ba40*/  @!P5 BRA `(.L_x_305) ;  /* 0x00000110002cd947 */ /* 0x01efea0003800000 */
.L_x_469:
[----:B------:R-:W-:Y:S01]  /*1ba50*/  @!P0 FMUL R124, R124, 0.5 ;  /* 0x3f0000007c7c8820 */ /* 0x000fe20000400000 */
[--C-:B------:R-:W-:Y:S01]  /*1ba60*/  FFMA2 R128, R132.F32x2.HI_LO, UR36.F32, R0.reuse.F32 ;  /* 0x0000002484807c49 */ /* 0x100fe20009200000 */
[----:B------:R-:W-:Y:S01]  /*1ba70*/  FSETP.GEU.AND P5, PT, R126, -126, PT ;  /* 0xc2fc00007e00780b */ /* 0x000fe20003fae000 */
[----:B------:R-:W-:Y:S01]  /*1ba80*/  @!P4 FMUL R18, R18, R18 ;  /* 0x000000121212c220 */ /* 0x000fe20000400000 */
[--C-:B------:R-:W-:Y:S01]  /*1ba90*/  FFMA2 R130, R134.F32x2.HI_LO, UR36.F32, R0.reuse.F32 ;  /* 0x0000002486827c49 */ /* 0x100fe20009200000 */
[----:B------:R-:W-:Y:S01]  /*1baa0*/  FSETP.GEU.AND P4, PT, R127, -126, PT ;  /* 0xc2fc00007f00780b */ /* 0x000fe20003f8e000 */
[----:B------:R-:W2:Y:S01]  /*1bab0*/  MUFU.EX2 R124, R124 ;  /* 0x0000007c007c7308 */ /* 0x000ea20000000800 */
[----:B------:R-:W-:Y:S01]  /*1bac0*/  @!P3 FMUL R19, R19, R19 ;  /* 0x000000131313b220 */ /* 0x000fe20000400000 */
[----:B------:R-:W-:Y:S01]  /*1bad0*/  FSETP.GEU.AND P3, PT, R128, -126, PT ;  /* 0xc2fc00008000780b */ /* 0x000fe20003f6e000 */
[----:B------:R-:W-:Y:S01]  /*1bae0*/  @!P2 FMUL R22, R22, R22 ;  /* 0x000000161616a220 */ /* 0x000fe20000400000 */
[----:B------:R-:W-:Y:S01]  /*1baf0*/  @!P1 FMUL R23, R23, R23 ;  /* 0x0000001717179220 */ /* 0x000fe20000400000 */
[----:B------:R-:W-:Y:S01]  /*1bb00*/  FSETP.GEU.AND P2, PT, R129, -126, PT ;  /* 0xc2fc00008100780b */ /* 0x000fe20003f4e000 */
[----:B------:R-:W-:Y:S01]  /*1bb10*/  @!P6 FMUL R125, R125, 0.5 ;  /* 0x3f0000007d7de820 */ /* 0x000fe20000400000 */
[----:B------:R-:W-:Y:S01]  /*1bb20*/  FSETP.GEU.AND P1, PT, R130, -126, PT ;  /* 0xc2fc00008200780b */ /* 0x000fe20003f2e000 */
[--C-:B------:R-:W-:Y:S01]  /*1bb30*/  FFMA2 R132, R136.F32x2.HI_LO, UR36.F32, R0.reuse.F32 ;  /* 0x0000002488847c49 */ /* 0x100fe20009200000 */
[----:B------:R-:W-:Y:S01]  /*1bb40*/  USHF.R.U32.HI UR4, URZ, 0x15, UR40 ;  /* 0x00000015ff047899 */ /* 0x000fe20008011628 */
[----:B------:R-:W-:Y:S01]  /*1bb50*/  @!P5 FMUL R126, R126, 0.5 ;  /* 0x3f0000007e7ed820 */ /* 0x000fe20000400000 */
[--C-:B------:R-:W-:Y:S01]  /*1bb60*/  FFMA2 R134, R138.F32x2.HI_LO, UR36.F32, R0.reuse.F32 ;  /* 0x000000248a867c49 */ /* 0x100fe20009200000 */
[----:B------:R-:W3:Y:S01]  /*1bb70*/  MUFU.EX2 R125, R125 ;  /* 0x0000007d007d7308 */ /* 0x000ee20000000800 */
[----:B------:R-:W-:Y:S01]  /*1bb80*/  @!P4 FMUL R127, R127, 0.5 ;  /* 0x3f0000007f7fc820 */ /* 0x000fe20000400000 */
[--C-:B------:R-:W-:Y:S01]  /*1bb90*/  FFMA2 R136, R140.F32x2.HI_LO, UR36.F32, R0.reuse.F32 ;  /* 0x000000248c887c49 */ /* 0x100fe20009200000 */
[----:B-1----:R-:W-:Y:S01]  /*1bba0*/  MOV R3, UR4 ;  /* 0x0000000400037c02 */ /* 0x002fe20008000f00 */
[----:B------:R-:W-:Y:S01]  /*1bbb0*/  @!P3 FMUL R128, R128, 0.5 ;  /* 0x3f0000008080b820 */ /* 0x000fe20000400000 */
[----:B--2---:R-:W-:Y:S01]  /*1bbc0*/  @!P0 FMUL R124, R124, R124 ;  /* 0x0000007c7c7c8220 */ /* 0x004fe20000400000 */
[----:B------:R-:W-:Y:S01]  /*1bbd0*/  FSETP.GEU.AND P0, PT, R131, -126, PT ;  /* 0xc2fc00008300780b */ /* 0x000fe20003f0e000 */
[----:B------:R-:W-:Y:S01]  /*1bbe0*/  @!P2 FMUL R129, R129, 0.5 ;  /* 0x3f0000008181a820 */ /* 0x000fe20000400000 */
[----:B------:R-:W-:Y:S01]  /*1bbf0*/  @!P1 FMUL R130, R130, 0.5 ;  /* 0x3f00000082829820 */ /* 0x000fe20000400000 */
[----:B------:R-:W1:Y:S01]  /*1bc00*/  MUFU.EX2 R126, R126 ;  /* 0x0000007e007e7308 */ /* 0x000e620000000800 */
[--C-:B------:R-:W-:Y:S01]  /*1bc10*/  FFMA2 R138, R142.F32x2.HI_LO, UR36.F32, R0.reuse.F32 ;  /* 0x000000248e8a7c49 */ /* 0x100fe20009200000 */
[----:B------:R-:W-:Y:S01]  /*1bc20*/  UISETP.NE.AND UP0, UPT, UR55, URZ, UPT ;  /* 0x000000ff3700728c */ /* 0x000fe2000bf05270 */
[--C-:B------:R-:W-:Y:S01]  /*1bc30*/  FFMA2 R140, R144.F32x2.HI_LO, UR36.F32, R0.reuse.F32 ;  /* 0x00000024908c7c49 */ /* 0x100fe20009200000 */
[----:B------:R-:W-:Y:S01]  /*1bc40*/  SYNCS.ARRIVE.TRANS64.A1T0 RZ, [UR45], RZ ;  /* 0x000000ffffff79a7 */ /* 0x000fe2000810002d */
[--C-:B------:R-:W-:Y:S01]  /*1bc50*/  FFMA2 R142, R146.F32x2.HI_LO, UR36.F32, R0.reuse.F32 ;  /* 0x00000024928e7c49 */ /* 0x100fe20009200000 */
[----:B------:R-:W-:Y:S01]  /*1bc60*/  USEL UR52, UR38, UR52, UP0 ;  /* 0x0000003426347287 */ /* 0x000fe20008000000 */
[--C-:B------:R-:W-:Y:S01]  /*1bc70*/  FFMA2 R144, R148.F32x2.HI_LO, UR36.F32, R0.reuse.F32 ;  /* 0x0000002494907c49 */ /* 0x100fe20009200000 */
[----:B------:R-:W2:Y:S01]  /*1bc80*/  MUFU.EX2 R127, R127 ;  /* 0x0000007f007f7308 */ /* 0x000ea20000000800 */
[----:B---3--:R-:W-:Y:S01]  /*1bc90*/  @!P6 FMUL R125, R125, R125 ;  /* 0x0000007d7d7de220 */ /* 0x008fe20000400000 */
[----:B------:R-:W-:Y:S01]  /*1bca0*/  @!P0 FMUL R131, R131, 0.5 ;  /* 0x3f00000083838820 */ /* 0x000fe20000400000 */
[----:B------:R-:W-:Y:S01]  /*1bcb0*/  FSETP.GEU.AND P6, PT, R132, -126, PT ;  /* 0xc2fc00008400780b */ /* 0x000fe20003fce000 */
[--C-:B------:R-:W-:Y:S01]  /*1bcc0*/  FFMA2 R146, R150.F32x2.HI_LO, UR36.F32, R0.reuse.F32 ;  /* 0x0000002496927c49 */ /* 0x100fe20009200000 */
[----:B------:R-:W-:Y:S01]  /*1bcd0*/  USEL UR53, UR53, UR38, UP0 ;  /* 0x0000002635357287 */ /* 0x000fe20008000000 */
[--C-:B------:R-:W-:Y:S01]  /*1bce0*/  FFMA2 R148, R152.F32x2.HI_LO, UR36.F32, R0.reuse.F32 ;  /* 0x0000002498947c49 */ /* 0x100fe20009200000 */
[----:B------:R-:W-:Y:S01]  /*1bcf0*/  LOP3.LUT R2, R2, 0x1, RZ, 0x3c, !PT ;  /* 0x0000000102027812 */ /* 0x000fe200078e3cff */
[----:B------:R-:W3:Y:S01]  /*1bd00*/  MUFU.EX2 R128, R128 ;  /* 0x0000008000807308 */ /* 0x000ee20000000800 */
[----:B-1----:R-:W-:Y:S01]  /*1bd10*/  @!P5 FMUL R126, R126, R126 ;  /* 0x0000007e7e7ed220 */ /* 0x002fe20000400000 */
[----:B------:R-:W-:Y:S01]  /*1bd20*/  FSETP.GEU.AND P5, PT, R133, -126, PT ;  /* 0xc2fc00008500780b */ /* 0x000fe20003fae000 */
[--C-:B------:R-:W-:Y:S01]  /*1bd30*/  FFMA2 R154, R154.F32x2.HI_LO, UR36.F32, R0.reuse.F32 ;  /* 0x000000249a9a7c49 */ /* 0x100fe20009200000 */
[----:B------:R-:W-:Y:S01]  /*1bd40*/  F2FP.F16.F32.PACK_AB R57, R23, R22 ;  /* 0x000000161739723e */ /* 0x000fe200000000ff */
[--C-:B------:R-:W-:Y:S01]  /*1bd50*/  FFMA2 R8, R92.F32x2.HI_LO, UR36.F32, R0.reuse.F32 ;  /* 0x000000245c087c49 */ /* 0x100fe20009200000 */
[----:B------:R-:W-:Y:S01]  /*1bd60*/  F2FP.F16.F32.PACK_AB R58, R125, R124 ;  /* 0x0000007c7d3a723e */ /* 0x000fe200000000ff */
[--C-:B------:R-:W-:Y:S01]  /*1bd70*/  FFMA2 R6, R94.F32x2.HI_LO, UR36.F32, R0.reuse.F32 ;  /* 0x000000245e067c49 */ /* 0x100fe20009200000 */
[----:B------:R-:W1:Y:S01]  /*1bd80*/  MUFU.EX2 R129, R129 ;  /* 0x0000008100817308 */ /* 0x000e620000000800 */
[----:B--2---:R-:W-:Y:S01]  /*1bd90*/  @!P4 FMUL R127, R127, R127 ;  /* 0x0000007f7f7fc220 */ /* 0x004fe20000400000 */
[----:B------:R-:W-:Y:S01]  /*1bda0*/  FSETP.GEU.AND P4, PT, R134, -126, PT ;  /* 0xc2fc00008600780b */ /* 0x000fe20003f8e000 */
[----:B------:R-:W-:Y:S01]  /*1bdb0*/  @!P6 FMUL R132, R132, 0.5 ;  /* 0x3f0000008484e820 */ /* 0x000fe20000400000 */
[----:B------:R-:W-:-:S02]  /*1bdc0*/  FFMA2 R4, R96.F32x2.HI_LO, UR36.F32, R0.F32 ;  /* 0x0000002460047c49 */ /* 0x000fc40009200000 */
[--C-:B------:R-:W-:Y:S01]  /*1bdd0*/  FFMA2 R10, R98.F32x2.HI_LO, UR36.F32, R0.reuse.F32 ;  /* 0x00000024620a7c49 */ /* 0x100fe20009200000 */
[----:B------:R-:W-:Y:S01]  /*1bde0*/  F2FP.F16.F32.PACK_AB R59, R127, R126 ;  /* 0x0000007e7f3b723e */ /* 0x000fe200000000ff */
[----:B------:R-:W2:Y:S01]  /*1bdf0*/  MUFU.EX2 R130, R130 ;  /* 0x0000008200827308 */ /* 0x000ea20000000800 */
[----:B---3--:R-:W-:Y:S01]  /*1be00*/  @!P3 FMUL R128, R128, R128 ;  /* 0x000000808080b220 */ /* 0x008fe20000400000 */
[----:B------:R-:W-:Y:S01]  /*1be10*/  FSETP.GEU.AND P3, PT, R135, -126, PT ;  /* 0xc2fc00008700780b */ /* 0x000fe20003f6e000 */
[----:B------:R-:W-:Y:S01]  /*1be20*/  @!P5 FMUL R133, R133, 0.5 ;  /* 0x3f0000008585d820 */ /* 0x000fe20000400000 */
[--C-:B------:R-:W-:Y:S02]  /*1be30*/  FFMA2 R150, R122.F32x2.HI_LO, UR36.F32, R0.reuse.F32 ;  /* 0x000000247a967c49 */ /* 0x100fe40009200000 */
[--C-:B------:R-:W-:Y:S02]  /*1be40*/  FFMA2 R24, R24.F32x2.HI_LO, UR36.F32, R0.reuse.F32 ;  /* 0x0000002418187c49 */ /* 0x100fe40009200000 */
[----:B------:R-:W3:Y:S01]  /*1be50*/  MUFU.EX2 R131, R131 ;  /* 0x0000008300837308 */ /* 0x000ee20000000800 */
[----:B-1----:R-:W-:Y:S01]  /*1be60*/  @!P2 FMUL R129, R129, R129 ;  /* 0x000000818181a220 */ /* 0x002fe20000400000 */
[----:B------:R-:W-:Y:S01]  /*1be70*/  FSETP.GEU.AND P2, PT, R136, -126, PT ;  /* 0xc2fc00008800780b */ /* 0x000fe20003f4e000 */
[----:B------:R-:W-:Y:S01]  /*1be80*/  @!P4 FMUL R134, R134, 0.5 ;  /* 0x3f0000008686c820 */ /* 0x000fe20000400000 */
[----:B------:R-:W-:-:S02]  /*1be90*/  FFMA2 R26, R26.F32x2.HI_LO, UR36.F32, R0.F32 ;  /* 0x000000241a1a7c49 */ /* 0x000fc40009200000 */
[--C-:B------:R-:W-:Y:S02]  /*1bea0*/  FFMA2 R28, R28.F32x2.HI_LO, UR36.F32, R0.reuse.F32 ;  /* 0x000000241c1c7c49 */ /* 0x100fe40009200000 */
[----:B------:R-:W-:Y:S01]  /*1beb0*/  @!P3 FMUL R135, R135, 0.5 ;  /* 0x3f0000008787b820 */ /* 0x000fe20000400000 */
[----:B--2---:R-:W-:Y:S01]  /*1bec0*/  @!P1 FMUL R130, R130, R130 ;  /* 0x0000008282829220 */ /* 0x004fe20000400000 */
[----:B------:R-:W-:Y:S01]  /*1bed0*/  FSETP.GEU.AND P1, PT, R137, -126, PT ;  /* 0xc2fc00008900780b */ /* 0x000fe20003f2e000 */
[----:B------:R-:W1:Y:S01]  /*1bee0*/  MUFU.EX2 R132, R132 ;  /* 0x0000008400847308 */ /* 0x000e620000000800 */
[--C-:B------:R-:W-:Y:S02]  /*1bef0*/  FFMA2 R30, R30.F32x2.HI_LO, UR36.F32, R0.reuse.F32 ;  /* 0x000000241e1e7c49 */ /* 0x100fe40009200000 */
[--C-:B------:R-:W-:Y:S02]  /*1bf00*/  FFMA2 R32, R32.F32x2.HI_LO, UR36.F32, R0.reuse.F32 ;  /* 0x0000002420207c49 */ /* 0x100fe40009200000 */
[----:B------:R-:W-:Y:S01]  /*1bf10*/  @!P2 FMUL R136, R136, 0.5 ;  /* 0x3f0000008888a820 */ /* 0x000fe20000400000 */
[----:B---3--:R-:W-:Y:S01]  /*1bf20*/  @!P0 FMUL R131, R131, R131 ;  /* 0x0000008383838220 */ /* 0x008fe20000400000 */
[----:B------:R-:W-:Y:S01]  /*1bf30*/  FSETP.GEU.AND P0, PT, R138, -126, PT ;  /* 0xc2fc00008a00780b */ /* 0x000fe20003f0e000 */
[----:B------:R-:W2:Y:S01]  /*1bf40*/  MUFU.EX2 R133, R133 ;  /* 0x0000008500857308 */ /* 0x000ea20000000800 */
[----:B------:R-:W-:-:S02]  /*1bf50*/  FFMA2 R34, R34.F32x2.HI_LO, UR36.F32, R0.F32 ;  /* 0x0000002422227c49 */ /* 0x000fc40009200000 */
[--C-:B------:R-:W-:Y:S02]  /*1bf60*/  FFMA2 R36, R36.F32x2.HI_LO, UR36.F32, R0.reuse.F32 ;  /* 0x0000002424247c49 */ /* 0x100fe40009200000 */
[----:B------:R-:W-:Y:S01]  /*1bf70*/  @!P1 FMUL R137, R137, 0.5 ;  /* 0x3f00000089899820 */ /* 0x000fe20000400000 */
[--C-:B------:R-:W-:Y:S02]  /*1bf80*/  FFMA2 R38, R38.F32x2.HI_LO, UR36.F32, R0.reuse.F32 ;  /* 0x0000002426267c49 */ /* 0x100fe40009200000 */
[----:B------:R-:W3:Y:S01]  /*1bf90*/  MUFU.EX2 R134, R134 ;  /* 0x0000008600867308 */ /* 0x000ee20000000800 */
[----:B-1----:R-:W-:Y:S01]  /*1bfa0*/  @!P6 FMUL R132, R132, R132 ;  /* 0x000000848484e220 */ /* 0x002fe20000400000 */
[----:B------:R-:W-:Y:S01]  /*1bfb0*/  FSETP.GEU.AND P6, PT, R139, -126, PT ;  /* 0xc2fc00008b00780b */ /* 0x000fe20003fce000 */
[--C-:B------:R-:W-:Y:S02]  /*1bfc0*/  FFMA2 R40, R40.F32x2.HI_LO, UR36.F32, R0.reuse.F32 ;  /* 0x0000002428287c49 */ /* 0x100fe40009200000 */
[----:B------:R-:W-:Y:S01]  /*1bfd0*/  @!P0 FMUL R138, R138, 0.5 ;  /* 0x3f0000008a8a8820 */ /* 0x000fe20000400000 */
[----:B------:R-:W-:-:S02]  /*1bfe0*/  FFMA2 R42, R42.F32x2.HI_LO, UR36.F32, R0.F32 ;  /* 0x000000242a2a7c49 */ /* 0x000fc40009200000 */
[----:B------:R-:W1:Y:S01]  /*1bff0*/  MUFU.EX2 R135, R135 ;  /* 0x0000008700877308 */ /* 0x000e620000000800 */
[----:B--2---:R-:W-:Y:S01]  /*1c000*/  @!P5 FMUL R133, R133, R133 ;  /* 0x000000858585d220 */ /* 0x004fe20000400000 */
[----:B------:R-:W-:Y:S01]  /*1c010*/  FSETP.GEU.AND P5, PT, R140, -126, PT ;  /* 0xc2fc00008c00780b */ /* 0x000fe20003fae000 */
[--C-:B------:R-:W-:Y:S02]  /*1c020*/  FFMA2 R44, R44.F32x2.HI_LO, UR36.F32, R0.reuse.F32 ;  /* 0x000000242c2c7c49 */ /* 0x100fe40009200000 */
[--C-:B------:R-:W-:Y:S02]  /*1c030*/  FFMA2 R46, R46.F32x2.HI_LO, UR36.F32, R0.reuse.F32 ;  /* 0x000000242e2e7c49 */ /* 0x100fe40009200000 */
[----:B------:R-:W-:Y:S01]  /*1c040*/  @!P6 FMUL R139, R139, 0.5 ;  /* 0x3f0000008b8be820 */ /* 0x000fe20000400000 */
[----:B------:R-:W2:Y:S01]  /*1c050*/  MUFU.EX2 R136, R136 ;  /* 0x0000008800887308 */ /* 0x000ea20000000800 */
[----:B---3--:R-:W-:Y:S01]  /*1c060*/  @!P4 FMUL R134, R134, R134 ;  /* 0x000000868686c220 */ /* 0x008fe20000400000 */
[----:B------:R-:W-:Y:S01]  /*1c070*/  FSETP.GEU.AND P4, PT, R141, -126, PT ;  /* 0xc2fc00008d00780b */ /* 0x000fe20003f8e000 */
[----:B------:R-:W-:-:S02]  /*1c080*/  FFMA2 R48, R48.F32x2.HI_LO, UR36.F32, R0.F32 ;  /* 0x0000002430307c49 */ /* 0x000fc40009200000 */
[--C-:B------:R-:W-:Y:S02]  /*1c090*/  FFMA2 R50, R50.F32x2.HI_LO, UR36.F32, R0.reuse.F32 ;  /* 0x0000002432327c49 */ /* 0x100fe40009200000 */
[----:B------:R-:W-:Y:S01]  /*1c0a0*/  @!P5 FMUL R140, R140, 0.5 ;  /* 0x3f0000008c8cd820 */ /* 0x000fe20000400000 */
[----:B------:R-:W3:Y:S01]  /*1c0b0*/  MUFU.EX2 R137, R137 ;  /* 0x0000008900897308 */ /* 0x000ee20000000800 */
[----:B-1----:R-:W-:Y:S01]  /*1c0c0*/  @!P3 FMUL R135, R135, R135 ;  /* 0x000000878787b220 */ /* 0x002fe20000400000 */
[----:B------:R-:W-:Y:S01]  /*1c0d0*/  FSETP.GEU.AND P3, PT, R142, -126, PT ;  /* 0xc2fc00008e00780b */ /* 0x000fe20003f6e000 */
[--C-:B------:R-:W-:Y:S02]  /*1c0e0*/  FFMA2 R52, R52.F32x2.HI_LO, UR36.F32, R0.reuse.F32 ;  /* 0x0000002434347c49 */ /* 0x100fe40009200000 */
[--C-:B------:R-:W-:Y:S02]  /*1c0f0*/  FFMA2 R54, R54.F32x2.HI_LO, UR36.F32, R0.reuse.F32 ;  /* 0x0000002436367c49 */ /* 0x100fe40009200000 */
[----:B------:R-:W-:Y:S01]  /*1c100*/  @!P4 FMUL R141, R141, 0.5 ;  /* 0x3f0000008d8dc820 */ /* 0x000fe20000400000 */
[----:B------:R-:W1:Y:S01]  /*1c110*/  MUFU.EX2 R138, R138 ;  /* 0x0000008a008a7308 */ /* 0x000e620000000800 */
[----:B--2---:R-:W-:Y:S01]  /*1c120*/  @!P2 FMUL R136, R136, R136 ;  /* 0x000000888888a220 */ /* 0x004fe20000400000 */
[----:B------:R-:W-:Y:S01]  /*1c130*/  FSETP.GEU.AND P2, PT, R143, -126, PT ;  /* 0xc2fc00008f00780b */ /* 0x000fe20003f4e000 */
[----:B------:R-:W-:-:S02]  /*1c140*/  FFMA2 R60, R60.F32x2.HI_LO, UR36.F32, R0.F32 ;  /* 0x000000243c3c7c49 */ /* 0x000fc40009200000 */
[--C-:B------:R-:W-:Y:S02]  /*1c150*/  FFMA2 R62, R62.F32x2.HI_LO, UR36.F32, R0.reuse.F32 ;  /* 0x000000243e3e7c49 */ /* 0x100fe40009200000 */
[----:B------:R-:W-:Y:S01]  /*1c160*/  @!P3 FMUL R142, R142, 0.5 ;  /* 0x3f0000008e8eb820 */ /* 0x000fe20000400000 */
[----:B------:R-:W2:Y:S01]  /*1c170*/  MUFU.EX2 R139, R139 ;  /* 0x0000008b008b7308 */ /* 0x000ea20000000800 */
[----:B---3--:R-:W-:Y:S01]  /*1c180*/  @!P1 FMUL R137, R137, R137 ;  /* 0x0000008989899220 */ /* 0x008fe20000400000 */
[----:B------:R-:W-:Y:S01]  /*1c190*/  FSETP.GEU.AND P1, PT, R144, -126, PT ;  /* 0xc2fc00009000780b */ /* 0x000fe20003f2e000 */
[--C-:B------:R-:W-:Y:S02]  /*1c1a0*/  FFMA2 R64, R64.F32x2.HI_LO, UR36.F32, R0.reuse.F32 ;  /* 0x0000002440407c49 */ /* 0x100fe40009200000 */
[--C-:B------:R-:W-:Y:S02]  /*1c1b0*/  FFMA2 R66, R66.F32x2.HI_LO, UR36.F32, R0.reuse.F32 ;  /* 0x0000002442427c49 */ /* 0x100fe40009200000 */
[----:B------:R-:W-:Y:S01]  /*1c1c0*/  @!P2 FMUL R143, R143, 0.5 ;  /* 0x3f0000008f8fa820 */ /* 0x000fe20000400000 */
[----:B------:R-:W3:Y:S01]  /*1c1d0*/  MUFU.EX2 R140, R140 ;  /* 0x0000008c008c7308 */ /* 0x000ee20000000800 */
[----:B-1----:R-:W-:Y:S01]  /*1c1e0*/  @!P0 FMUL R138, R138, R138 ;  /* 0x0000008a8a8a8220 */ /* 0x002fe20000400000 */
[----:B------:R-:W-:Y:S01]  /*1c1f0*/  FSETP.GEU.AND P0, PT, R145, -126, PT ;  /* 0xc2fc00009100780b */ /* 0x000fe20003f0e000 */
[----:B------:R-:W-:-:S02]  /*1c200*/  FFMA2 R68, R68.F32x2.HI_LO, UR36.F32, R0.F32 ;  /* 0x0000002444447c49 */ /* 0x000fc40009200000 */
[--C-:B------:R-:W-:Y:S02]  /*1c210*/  FFMA2 R70, R70.F32x2.HI_LO, UR36.F32, R0.reuse.F32 ;  /* 0x0000002446467c49 */ /* 0x100fe40009200000 */
[----:B------:R-:W-:Y:S01]  /*1c220*/  @!P1 FMUL R144, R144, 0.5 ;  /* 0x3f00000090909820 */ /* 0x000fe20000400000 */
        /* <DEDUP_REMOVED lines=22> */
[----:B------:R-:W-:Y:S02]  /*1c390*/  FFMA2 R86, R86.F32x2.HI_LO, UR36.F32, R0.F32 ;  /* 0x0000002456567c49 */ /* 0x000fe40009200000 */
[----:B------:R-:W-:Y:S01]  /*1c3a0*/  @!P4 FMUL R148, R148, 0.5 ;  /* 0x3f0000009494c820 */ /* 0x000fe20000400000 */
[----:B------:R-:W2:Y:S01]  /*1c3b0*/  MUFU.EX2 R145, R145 ;  /* 0x0000009100917308 */ /* 0x000ea20000000800 */
[----:B---3--:R-:W-:Y:S01]  /*1c3c0*/  @!P2 FMUL R143, R143, R143 ;  /* 0x0000008f8f8fa220 */ /* 0x008fe20000400000 */
[----:B------:R-:W-:-:S05]  /*1c3d0*/  FSETP.GEU.AND P2, PT, R154, -126, PT ;  /* 0xc2fc00009a00780b */ /* 0x000fca0003f4e000 */
[----:B------:R-:W-:Y:S01]  /*1c3e0*/  @!P3 FMUL R149, R149, 0.5 ;  /* 0x3f0000009595b820 */ /* 0x000fe20000400000 */
[----:B------:R-:W3:Y:S01]  /*1c3f0*/  MUFU.EX2 R146, R146 ;  /* 0x0000009200927308 */ /* 0x000ee20000000800 */
[----:B-1----:R-:W-:Y:S01]  /*1c400*/  @!P1 FMUL R144, R144, R144 ;  /* 0x0000009090909220 */ /* 0x002fe20000400000 */
[----:B------:R-:W-:-:S05]  /*1c410*/  FSETP.GEU.AND P1, PT, R155, -126, PT ;  /* 0xc2fc00009b00780b */ /* 0x000fca0003f2e000 */
[----:B------:R-:W-:Y:S01]  /*1c420*/  @!P2 FMUL R154, R154, 0.5 ;  /* 0x3f0000009a9aa820 */ /* 0x000fe20000400000 */
[----:B------:R-:W1:Y:S01]  /*1c430*/  MUFU.EX2 R147, R147 ;  /* 0x0000009300937308 */ /* 0x000e620000000800 */
[----:B--2---:R-:W-:Y:S01]  /*1c440*/  @!P0 FMUL R145, R145, R145 ;  /* 0x0000009191918220 */ /* 0x004fe20000400000 */
[----:B------:R-:W-:-:S05]  /*1c450*/  FSETP.GEU.AND P0, PT, R8, -126, PT ;  /* 0xc2fc00000800780b */ /* 0x000fca0003f0e000 */
        /* <DEDUP_REMOVED lines=21> */
[----:B------:R1:W4:Y:S01]  /*1c5b0*/  MUFU.EX2 R95, R9 ;  /* 0x00000009005f7308 */ /* 0x0003220000000800 */
[----:B--2---:R-:W-:Y:S01]  /*1c5c0*/  @!P1 FMUL R93, R93, R93 ;  /* 0x0000005d5d5d9220 */ /* 0x004fe20000400000 */
[----:B------:R-:W-:-:S05]  /*1c5d0*/  FSETP.GEU.AND P1, PT, R10, -126, PT ;  /* 0xc2fc00000a00780b */ /* 0x000fca0003f2e000 */
[----:B------:R-:W-:Y:S01]  /*1c5e0*/  @!P2 FMUL R5, R5, 0.5 ;  /* 0x3f0000000505a820 */ /* 0x000fe20000400000 */
[----:B------:R-:W2:Y:S01]  /*1c5f0*/  MUFU.EX2 R96, R6 ;  /* 0x0000000600607308 */ /* 0x000ea20000000800 */
[----:B---3--:R-:W-:Y:S01]  /*1c600*/  @!P0 FMUL R94, R94, R94 ;  /* 0x0000005e5e5e8220 */ /* 0x008fe20000400000 */
[----:B------:R-:W-:-:S05]  /*1c610*/  FSETP.GEU.AND P0, PT, R11, -126, PT ;  /* 0xc2fc00000b00780b */ /* 0x000fca0003f0e000 */
[----:B------:R-:W-:Y:S01]  /*1c620*/  @!P1 FMUL R10, R10, 0.5 ;  /* 0x3f0000000a0a9820 */ /* 0x000fe20000400000 */
[----:B------:R3:W5:Y:S01]  /*1c630*/  MUFU.EX2 R97, R7 ;  /* 0x0000000700617308 */ /* 0x0007620000000800 */
[----:B-1----:R-:W-:Y:S02]  /*1c640*/  FFMA2 R8, R100.F32x2.HI_LO, UR36.F32, R0.F32 ;  /* 0x0000002464087c49 */ /* 0x002fe40009200000 */
[----:B----4-:R-:W-:-:S03]  /*1c650*/  @!P6 FMUL R95, R95, R95 ;  /* 0x0000005f5f5fe220 */ /* 0x010fc60000400000 */
[----:B------:R-:W-:Y:S01]  /*1c660*/  FSETP.GEU.AND P6, PT, R8, -126, PT ;  /* 0xc2fc00000800780b */ /* 0x000fe20003fce000 */
[----:B------:R-:W-:Y:S01]  /*1c670*/  @!P0 FMUL R11, R11, 0.5 ;  /* 0x3f0000000b0b8820 */ /* 0x000fe20000400000 */
[----:B------:R-:W1:Y:S01]  /*1c680*/  MUFU.EX2 R98, R4 ;  /* 0x0000000400627308 */ /* 0x000e620000000800 */
[----:B--2---:R-:W-:Y:S01]  /*1c690*/  @!P5 FMUL R96, R96, R96 ;  /* 0x000000606060d220 */ /* 0x004fe20000400000 */
[----:B------:R-:W-:-:S06]  /*1c6a0*/  FSETP.GEU.AND P5, PT, R9, -126, PT ;  /* 0xc2fc00000900780b */ /* 0x000fcc0003fae000 */
[----:B------:R2:W4:Y:S01]  /*1c6b0*/  MUFU.EX2 R99, R5 ;  /* 0x0000000500637308 */ /* 0x0005220000000800 */
[----:B---3--:R-:W-:Y:S02]  /*1c6c0*/  FFMA2 R6, R102.F32x2.HI_LO, UR36.F32, R0.F32 ;  /* 0x0000002466067c49 */ /* 0x008fe40009200000 */
[----:B-----5:R-:W-:Y:S01]  /*1c6d0*/  @!P4 FMUL R97, R97, R97 ;  /* 0x000000616161c220 */ /* 0x020fe20000400000 */
[----:B------:R-:W-:Y:S02]  /*1c6e0*/  @!P6 FMUL R8, R8, 0.5 ;  /* 0x3f0000000808e820 */ /* 0x000fe40000400000 */
[----:B------:R-:W-:Y:S01]  /*1c6f0*/  FSETP.GEU.AND P4, PT, R6, -126, PT ;  /* 0xc2fc00000600780b */ /* 0x000fe20003f8e000 */
[----:B------:R-:W-:Y:S01]  /*1c700*/  @!P5 FMUL R9, R9, 0.5 ;  /* 0x3f0000000909d820 */ /* 0x000fe20000400000 */
[----:B------:R-:W3:Y:S01]  /*1c710*/  MUFU.EX2 R100, R10 ;  /* 0x0000000a00647308 */ /* 0x000ee20000000800 */
[----:B-1----:R-:W-:Y:S01]  /*1c720*/  @!P3 FMUL R98, R98, R98 ;  /* 0x000000626262b220 */ /* 0x002fe20000400000 */
[----:B------:R-:W-:-:S06]  /*1c730*/  FSETP.GEU.AND P3, PT, R7, -126, PT ;  /* 0xc2fc00000700780b */ /* 0x000fcc0003f6e000 */
[----:B------:R1:W5:Y:S01]  /*1c740*/  MUFU.EX2 R101, R11 ;  /* 0x0000000b00657308 */ /* 0x0003620000000800 */
[----:B--2---:R-:W-:Y:S02]  /*1c750*/  FFMA2 R4, R104.F32x2.HI_LO, UR36.F32, R0.F32 ;  /* 0x0000002468047c49 */ /* 0x004fe40009200000 */
[----:B----4-:R-:W-:Y:S01]  /*1c760*/  @!P2 FMUL R99, R99, R99 ;  /* 0x000000636363a220 */ /* 0x010fe20000400000 */
[----:B------:R-:W-:Y:S02]  /*1c770*/  @!P4 FMUL R6, R6, 0.5 ;  /* 0x3f0000000606c820 */ /* 0x000fe40000400000 */
[----:B------:R-:W-:Y:S01]  /*1c780*/  FSETP.GEU.AND P2, PT, R4, -126, PT ;  /* 0xc2fc00000400780b */ /* 0x000fe20003f4e000 */
[----:B------:R-:W-:Y:S01]  /*1c790*/  @!P3 FMUL R7, R7, 0.5 ;  /* 0x3f0000000707b820 */ /* 0x000fe20000400000 */
[----:B------:R-:W2:Y:S01]  /*1c7a0*/  MUFU.EX2 R102, R8 ;  /* 0x0000000800667308 */ /* 0x000ea20000000800 */
[----:B---3--:R-:W-:Y:S01]  /*1c7b0*/  @!P1 FMUL R100, R100, R100 ;  /* 0x0000006464649220 */ /* 0x008fe20000400000 */
[----:B------:R-:W-:-:S06]  /*1c7c0*/  FSETP.GEU.AND P1, PT, R5, -126, PT ;  /* 0xc2fc00000500780b */ /* 0x000fcc0003f2e000 */
[----:B------:R3:W4:Y:S01]  /*1c7d0*/  MUFU.EX2 R103, R9 ;  /* 0x0000000900677308 */ /* 0x0007220000000800 */
[----:B-1----:R-:W-:Y:S02]  /*1c7e0*/  FFMA2 R10, R106.F32x2.HI_LO, UR36.F32, R0.F32 ;  /* 0x000000246a0a7c49 */ /* 0x002fe40009200000 */
[----:B-----5:R-:W-:Y:S01]  /*1c7f0*/  @!P0 FMUL R101, R101, R101 ;  /* 0x0000006565658220 */ /* 0x020fe20000400000 */
[----:B------:R-:W-:Y:S02]  /*1c800*/  @!P2 FMUL R4, R4, 0.5 ;  /* 0x3f0000000404a820 */ /* 0x000fe40000400000 */
[----:B------:R-:W-:Y:S01]  /*1c810*/  FSETP.GEU.AND P0, PT, R10, -126, PT ;  /* 0xc2fc00000a00780b */ /* 0x000fe20003f0e000 */
[----:B------:R-:W-:Y:S01]  /*1c820*/  @!P1 FMUL R5, R5, 0.5 ;  /* 0x3f00000005059820 */ /* 0x000fe20000400000 */
[----:B------:R-:W1:Y:S01]  /*1c830*/  MUFU.EX2 R104, R6 ;  /* 0x0000000600687308 */ /* 0x000e620000000800 */
[----:B--2---:R-:W-:Y:S01]  /*1c840*/  @!P6 FMUL R102, R102, R102 ;  /* 0x000000666666e220 */ /* 0x004fe20000400000 */
[----:B------:R-:W-:-:S06]  /*1c850*/  FSETP.GEU.AND P6, PT, R11, -126, PT ;  /* 0xc2fc00000b00780b */ /* 0x000fcc0003fce000 */
[----:B------:R2:W5:Y:S01]  /*1c860*/  MUFU.EX2 R105, R7 ;  /* 0x0000000700697308 */ /* 0x0005620000000800 */
[----:B---3--:R-:W-:Y:S02]  /*1c870*/  FFMA2 R8, R108.F32x2.HI_LO, UR36.F32, R0.F32 ;  /* 0x000000246c087c49 */ /* 0x008fe40009200000 */
[----:B------:R-:W-:Y:S01]  /*1c880*/  @!P0 FMUL R10, R10, 0.5 ;  /* 0x3f0000000a0a8820 */ /* 0x000fe20000400000 */
[----:B----4-:R-:W-:Y:S02]  /*1c890*/  @!P5 FMUL R103, R103, R103 ;  /* 0x000000676767d220 */ /* 0x010fe40000400000 */
[----:B------:R-:W-:Y:S01]  /*1c8a0*/  FSETP.GEU.AND P5, PT, R8, -126, PT ;  /* 0xc2fc00000800780b */ /* 0x000fe20003fae000 */
[----:B------:R-:W-:Y:S01]  /*1c8b0*/  @!P6 FMUL R11, R11, 0.5 ;  /* 0x3f0000000b0be820 */ /* 0x000fe20000400000 */
[----:B------:R-:W3:Y:S01]  /*1c8c0*/  MUFU.EX2 R106, R4 ;  /* 0x00000004006a7308 */ /* 0x000ee20000000800 */
[----:B-1----:R-:W-:Y:S01]  /*1c8d0*/  @!P4 FMUL R104, R104, R104 ;  /* 0x000000686868c220 */ /* 0x002fe20000400000 */
[----:B------:R-:W-:-:S06]  /*1c8e0*/  FSETP.GEU.AND P4, PT, R9, -126, PT ;  /* 0xc2fc00000900780b */ /* 0x000fcc0003f8e000 */
[----:B------:R1:W4:Y:S01]  /*1c8f0*/  MUFU.EX2 R107, R5 ;  /* 0x00000005006b7308 */ /* 0x0003220000000800 */
[----:B--2---:R-:W-:Y:S02]  /*1c900*/  FFMA2 R6, R110.F32x2.HI_LO, UR36.F32, R0.F32 ;  /* 0x000000246e067c49 */ /* 0x004fe40009200000 */
[----:B-----5:R-:W-:Y:S01]  /*1c910*/  @!P3 FMUL R105, R105, R105 ;  /* 0x000000696969b220 */ /* 0x020fe20000400000 */
[----:B------:R-:W-:Y:S02]  /*1c920*/  @!P5 FMUL R8, R8, 0.5 ;  /* 0x3f0000000808d820 */ /* 0x000fe40000400000 */
[----:B------:R-:W-:Y:S01]  /*1c930*/  FSETP.GEU.AND P3, PT, R6, -126, PT ;  /* 0xc2fc00000600780b */ /* 0x000fe20003f6e000 */
[----:B------:R-:W-:Y:S01]  /*1c940*/  @!P4 FMUL R9, R9, 0.5 ;  /* 0x3f0000000909c820 */ /* 0x000fe20000400000 */
[----:B------:R-:W2:Y:S01]  /*1c950*/  MUFU.EX2 R108, R10 ;  /* 0x0000000a006c7308 */ /* 0x000ea20000000800 */
[----:B---3--:R-:W-:Y:S01]  /*1c960*/  @!P2 FMUL R106, R106, R106 ;  /* 0x0000006a6a6aa220 */ /* 0x008fe20000400000 */
[----:B------:R-:W-:-:S06]  /*1c970*/  FSETP.GEU.AND P2, PT, R7, -126, PT ;  /* 0xc2fc00000700780b */ /* 0x000fcc0003f4e000 */
[----:B------:R3:W5:Y:S01]  /*1c980*/  MUFU.EX2 R109, R11 ;  /* 0x0000000b006d7308 */ /* 0x0007620000000800 */
[----:B-1----:R-:W-:Y:S02]  /*1c990*/  FFMA2 R4, R112.F32x2.HI_LO, UR36.F32, R0.F32 ;  /* 0x0000002470047c49 */ /* 0x002fe40009200000 */
[----:B----4-:R-:W-:Y:S01]  /*1c9a0*/  @!P1 FMUL R107, R107, R107 ;  /* 0x0000006b6b6b9220 */ /* 0x010fe20000400000 */
[----:B------:R-:W-:Y:S02]  /*1c9b0*/  @!P3 FMUL R6, R6, 0.5 ;  /* 0x3f0000000606b820 */ /* 0x000fe40000400000 */
[----:B------:R-:W-:Y:S01]  /*1c9c0*/  FSETP.GEU.AND P1, PT, R4, -126, PT ;  /* 0xc2fc00000400780b */ /* 0x000fe20003f2e000 */
[----:B------:R-:W-:Y:S01]  /*1c9d0*/  @!P2 FMUL R7, R7, 0.5 ;  /* 0x3f0000000707a820 */ /* 0x000fe20000400000 */
[----:B------:R-:W1:Y:S01]  /*1c9e0*/  MUFU.EX2 R110, R8 ;  /* 0x00000008006e7308 */ /* 0x000e620000000800 */
[----:B--2---:R-:W-:Y:S01]  /*1c9f0*/  @!P0 FMUL R108, R108, R108 ;  /* 0x0000006c6c6c8220 */ /* 0x004fe20000400000 */
[----:B------:R-:W-:-:S06]  /*1ca00*/  FSETP.GEU.AND P0, PT, R5, -126, PT ;  /* 0xc2fc00000500780b */ /* 0x000fcc0003f0e000 */
[----:B------:R2:W4:Y:S01]  /*1ca10*/  MUFU.EX2 R111, R9 ;  /* 0x00000009006f7308 */ /* 0x0005220000000800 */
[----:B---3--:R-:W-:Y:S02]  /*1ca20*/  FFMA2 R10, R114.F32x2.HI_LO, UR36.F32, R0.F32 ;  /* 0x00000024720a7c49 */ /* 0x008fe40009200000 */
[----:B------:R-:W-:Y:S01]  /*1ca30*/  @!P1 FMUL R4, R4, 0.5 ;  /* 0x3f00000004049820 */ /* 0x000fe20000400000 */
[----:B-----5:R-:W-:Y:S02]  /*1ca40*/  @!P6 FMUL R109, R109, R109 ;  /* 0x0000006d6d6de220 */ /* 0x020fe40000400000 */
        /* <DEDUP_REMOVED lines=23> */
[----:B------:R-:W2:Y:S01]  /*1cbc0*/  MUFU.EX2 R118, R8 ;  /* 0x0000000800767308 */ /* 0x000ea20000000800 */
[----:B---3--:R-:W-:Y:S02]  /*1cbd0*/  FFMA2 R4, R120.F32x2.HI_LO, UR36.F32, R0.F32 ;  /* 0x0000002478047c49 */ /* 0x008fe40009200000 */
[----:B----4-:R-:W-:Y:S01]  /*1cbe0*/  @!P0 FMUL R115, R115, R115 ;  /* 0x0000007373738220 */ /* 0x010fe20000400000 */
[----:B------:R-:W-:Y:S02]  /*1cbf0*/  @!P2 FMUL R6, R6, 0.5 ;  /* 0x3f0000000606a820 */ /* 0x000fe40000400000 */
[----:B------:R-:W-:Y:S01]  /*1cc00*/  FSETP.GEU.AND P0, PT, R4, -126, PT ;  /* 0xc2fc00000400780b */ /* 0x000fe20003f0e000 */
[----:B------:R-:W-:Y:S01]  /*1cc10*/  @!P1 FMUL R7, R7, 0.5 ;  /* 0x3f00000007079820 */ /* 0x000fe20000400000 */
[----:B------:R-:W3:Y:S01]  /*1cc20*/  MUFU.EX2 R116, R10 ;  /* 0x0000000a00747308 */ /* 0x000ee20000000800 */
[----:B-1----:R-:W-:Y:S01]  /*1cc30*/  @!P5 FMUL R117, R117, R117 ;  /* 0x000000757575d220 */ /* 0x002fe20000400000 */
[----:B------:R-:W-:-:S06]  /*1cc40*/  FSETP.GEU.AND P5, PT, R150, -126, PT ;  /* 0xc2fc00009600780b */ /* 0x000fcc0003fae000 */
[----:B------:R-:W1:Y:S01]  /*1cc50*/  MUFU.EX2 R119, R9 ;  /* 0x0000000900777308 */ /* 0x000e620000000800 */
[----:B--2---:R-:W-:Y:S01]  /*1cc60*/  @!P4 FMUL R118, R118, R118 ;  /* 0x000000767676c220 */ /* 0x004fe20000400000 */
[----:B------:R-:W-:Y:S01]  /*1cc70*/  FSETP.GEU.AND P4, PT, R151, -126, PT ;  /* 0xc2fc00009700780b */ /* 0x000fe20003f8e000 */
[----:B------:R-:W-:-:S04]  /*1cc80*/  @!P0 FMUL R4, R4, 0.5 ;  /* 0x3f00000004048820 */ /* 0x000fc80000400000 */
        /* <DEDUP_REMOVED lines=39> */
[----:B------:R-:W-:-:S04]  /*1cf00*/  FSETP.GEU.AND P2, PT, R32, -126, PT ;  /* 0xc2fc00002000780b */ /* 0x000fc80003f4e000 */
[----:B------:R-:W-:Y:S01]  /*1cf10*/  F2FP.F16.F32.PACK_AB R24, R153, R152 ;  /* 0x000000989918723e */ /* 0x000fe200000000ff */
[----:B------:R-:W-:Y:S01]  /*1cf20*/  @!P3 FMUL R31, R31, 0.5 ;  /* 0x3f0000001f1fb820 */ /* 0x000fe20000400000 */
[----:B------:R-:W3:Y:S01]  /*1cf30*/  MUFU.EX2 R158, R28 ;  /* 0x0000001c009e7308 */ /* 0x000ee20000000800 */
[----:B-1----:R-:W-:Y:S01]  /*1cf40*/  @!P1 FMUL R154, R154, R154 ;  /* 0x0000009a9a9a9220 */ /* 0x002fe20000400000 */
[----:B------:R-:W-:-:S05]  /*1cf50*/  FSETP.GEU.AND P1, PT, R33, -126, PT ;  /* 0xc2fc00002100780b */ /* 0x000fca0003f2e000 */
[----:B------:R-:W-:Y:S01]  /*1cf60*/  @!P2 FMUL R32, R32, 0.5 ;  /* 0x3f0000002020a820 */ /* 0x000fe20000400000 */
[----:B------:R-:W1:Y:S01]  /*1cf70*/  MUFU.EX2 R159, R29 ;  /* 0x0000001d009f7308 */ /* 0x000e620000000800 */
[----:B--2---:R-:W-:Y:S01]  /*1cf80*/  @!P0 FMUL R155, R155, R155 ;  /* 0x0000009b9b9b8220 */ /* 0x004fe20000400000 */
[----:B------:R-:W-:-:S04]  /*1cf90*/  FSETP.GEU.AND P0, PT, R34, -126, PT ;  /* 0xc2fc00002200780b */ /* 0x000fc80003f0e000 */
[----:B------:R-:W-:Y:S01]  /*1cfa0*/  F2FP.F16.F32.PACK_AB R25, R155, R154 ;  /* 0x0000009a9b19723e */ /* 0x000fe200000000ff */
[----:B------:R-:W-:Y:S01]  /*1cfb0*/  @!P1 FMUL R33, R33, 0.5 ;  /* 0x3f00000021219820 */ /* 0x000fe20000400000 */
[----:B------:R-:W2:Y:S01]  /*1cfc0*/  MUFU.EX2 R160, R30 ;  /* 0x0000001e00a07308 */ /* 0x000ea20000000800 */
[----:B---3--:R-:W-:Y:S01]  /*1cfd0*/  @!P6 FMUL R158, R158, R158 ;  /* 0x0000009e9e9ee220 */ /* 0x008fe20000400000 */
[----:B------:R-:W-:-:S05]  /*1cfe0*/  FSETP.GEU.AND P6, PT, R35, -126, PT ;  /* 0xc2fc00002300780b */ /* 0x000fca0003fce000 */
[----:B------:R-:W-:Y:S01]  /*1cff0*/  @!P0 FMUL R34, R34, 0.5 ;  /* 0x3f00000022228820 */ /* 0x000fe20000400000 */
[----:B------:R-:W3:Y:S01]  /*1d000*/  MUFU.EX2 R161, R31 ;  /* 0x0000001f00a17308 */ /* 0x000ee20000000800 */
[----:B-1----:R-:W-:Y:S01]  /*1d010*/  @!P5 FMUL R159, R159, R159 ;  /* 0x0000009f9f9fd220 */ /* 0x002fe20000400000 */
[----:B------:R-:W-:-:S04]  /*1d020*/  FSETP.GEU.AND P5, PT, R36, -126, PT ;  /* 0xc2fc00002400780b */ /* 0x000fc80003fae000 */
[----:B------:R-:W-:Y:S01]  /*1d030*/  F2FP.F16.F32.PACK_AB R26, R159, R158 ;  /* 0x0000009e9f1a723e */ /* 0x000fe200000000ff */
        /* <DEDUP_REMOVED lines=120> */
[----:B------:R-:W-:Y:S02]  /*1d7c0*/  FSETP.GEU.AND P6, PT, R67, -126, PT ;  /* 0xc2fc00004300780b */ /* 0x000fe40003fce000 */
[----:B------:R-:W-:-:S03]  /*1d7d0*/  F2FP.F16.F32.PACK_AB R60, R129, R128 ;  /* 0x00000080813c723e */ /* 0x000fc600000000ff */
[----:B------:R-:W-:Y:S01]  /*1d7e0*/  @!P0 FMUL R66, R66, 0.5 ;  /* 0x3f00000042428820 */ /* 0x000fe20000400000 */
[----:B------:R-:W1:Y:S01]  /*1d7f0*/  MUFU.EX2 R189, R63 ;  /* 0x0000003f00bd7308 */ /* 0x000e620000000800 */
[----:B--2---:R-:W-:Y:S01]  /*1d800*/  @!P5 FMUL R187, R187, R187 ;  /* 0x000000bbbbbbd220 */ /* 0x004fe20000400000 */
[----:B------:R-:W-:Y:S02]  /*1d810*/  FSETP.GEU.AND P5, PT, R68, -126, PT ;  /* 0xc2fc00004400780b */ /* 0x000fe40003fae000 */
[----:B------:R-:W-:Y:S02]  /*1d820*/  F2FP.F16.F32.PACK_AB R61, R131, R130 ;  /* 0x00000082833d723e */ /* 0x000fe400000000ff */
[----:B------:R-:W-:Y:S01]  /*1d830*/  F2FP.F16.F32.PACK_AB R40, R187, R186 ;  /* 0x000000babb28723e */ /* 0x000fe200000000ff */
[----:B------:R-:W-:Y:S01]  /*1d840*/  @!P6 FMUL R67, R67, 0.5 ;  /* 0x3f0000004343e820 */ /* 0x000fe20000400000 */
[----:B------:R-:W2:Y:S01]  /*1d850*/  MUFU.EX2 R42, R64 ;  /* 0x00000040002a7308 */ /* 0x000ea20000000800 */
[----:B---3--:R-:W-:Y:S01]  /*1d860*/  @!P4 FMUL R188, R188, R188 ;  /* 0x000000bcbcbcc220 */ /* 0x008fe20000400000 */
[----:B------:R-:W-:-:S02]  /*1d870*/  FSETP.GEU.AND P4, PT, R69, -126, PT ;  /* 0xc2fc00004500780b */ /* 0x000fc40003f8e000 */
[----:B------:R-:W-:-:S03]  /*1d880*/  F2FP.F16.F32.PACK_AB R62, R133, R132 ;  /* 0x00000084853e723e */ /* 0x000fc600000000ff */
[----:B------:R-:W-:Y:S01]  /*1d890*/  @!P5 FMUL R68, R68, 0.5 ;  /* 0x3f0000004444d820 */ /* 0x000fe20000400000 */
[----:B------:R-:W3:Y:S01]  /*1d8a0*/  MUFU.EX2 R50, R65 ;  /* 0x0000004100327308 */ /* 0x000ee20000000800 */
[----:B-1----:R-:W-:Y:S01]  /*1d8b0*/  @!P3 FMUL R189, R189, R189 ;  /* 0x000000bdbdbdb220 */ /* 0x002fe20000400000 */
[----:B------:R-:W-:Y:S02]  /*1d8c0*/  FSETP.GEU.AND P3, PT, R70, -126, PT ;  /* 0xc2fc00004600780b */ /* 0x000fe40003f6e000 */
[----:B------:R-:W-:Y:S02]  /*1d8d0*/  F2FP.F16.F32.PACK_AB R63, R135, R134 ;  /* 0x00000086873f723e */ /* 0x000fe400000000ff */
[----:B------:R-:W-:Y:S01]  /*1d8e0*/  F2FP.F16.F32.PACK_AB R41, R189, R188 ;  /* 0x000000bcbd29723e */ /* 0x000fe200000000ff */
[----:B------:R-:W-:Y:S01]  /*1d8f0*/  @!P4 FMUL R69, R69, 0.5 ;  /* 0x3f0000004545c820 */ /* 0x000fe20000400000 */
[----:B------:R-:W1:Y:S01]  /*1d900*/  MUFU.EX2 R43, R66 ;  /* 0x00000042002b7308 */ /* 0x000e620000000800 */
[----:B--2---:R-:W-:Y:S01]  /*1d910*/  @!P2 FMUL R42, R42, R42 ;  /* 0x0000002a2a2aa220 */ /* 0x004fe20000400000 */
[----:B------:R-:W-:-:S02]  /*1d920*/  FSETP.GEU.AND P2, PT, R71, -126, PT ;  /* 0xc2fc00004700780b */ /* 0x000fc40003f4e000 */
[----:B------:R-:W-:Y:S02]  /*1d930*/  F2FP.F16.F32.PACK_AB R64, R137, R136 ;  /* 0x000000888940723e */ /* 0x000fe400000000ff */
[----:B------:R2:W-:Y:S01]  /*1d940*/  STL [R1+0x10], R42 ;  /* 0x0000102a01007387 */ /* 0x0005e20000100800 */
[----:B------:R-:W-:Y:S01]  /*1d950*/  @!P3 FMUL R70, R70, 0.5 ;  /* 0x3f0000004646b820 */ /* 0x000fe20000400000 */
[----:B------:R-:W4:Y:S01]  /*1d960*/  MUFU.EX2 R49, R67 ;  /* 0x0000004300317308 */ /* 0x000f220000000800 */
[----:B---3--:R-:W-:Y:S01]  /*1d970*/  @!P1 FMUL R50, R50, R50 ;  /* 0x0000003232329220 */ /* 0x008fe20000400000 */
[----:B------:R-:W-:Y:S02]  /*1d980*/  FSETP.GEU.AND P1, PT, R72, -126, PT ;  /* 0xc2fc00004800780b */ /* 0x000fe40003f2e000 */
[----:B------:R-:W-:Y:S02]  /*1d990*/  F2FP.F16.F32.PACK_AB R65, R139, R138 ;  /* 0x0000008a8b41723e */ /* 0x000fe400000000ff */
[----:B------:R-:W-:Y:S01]  /*1d9a0*/  STL [R1+0x14], R50 ;  /* 0x0000143201007387 */ /* 0x000fe20000100800 */
[----:B------:R-:W-:Y:S01]  /*1d9b0*/  @!P2 FMUL R71, R71, 0.5 ;  /* 0x3f0000004747a820 */ /* 0x000fe20000400000 */
[----:B------:R-:W3:Y:S01]  /*1d9c0*/  MUFU.EX2 R44, R68 ;  /* 0x00000044002c7308 */ /* 0x000ee20000000800 */
[----:B-1----:R-:W-:Y:S01]  /*1d9d0*/  @!P0 FMUL R43, R43, R43 ;  /* 0x0000002b2b2b8220 */ /* 0x002fe20000400000 */
[----:B------:R-:W-:-:S02]  /*1d9e0*/  FSETP.GEU.AND P0, PT, R73, -126, PT ;  /* 0xc2fc00004900780b */ /* 0x000fc40003f0e000 */
[----:B------:R-:W-:Y:S02]  /*1d9f0*/  F2FP.F16.F32.PACK_AB R66, R141, R140 ;  /* 0x0000008c8d42723e */ /* 0x000fe400000000ff */
[----:B------:R1:W-:Y:S01]  /*1da00*/  STL [R1+0x18], R43 ;  /* 0x0000182b01007387 */ /* 0x0003e20000100800 */
[----:B------:R-:W-:Y:S01]  /*1da10*/  @!P1 FMUL R72, R72, 0.5 ;  /* 0x3f00000048489820 */ /* 0x000fe20000400000 */
[----:B------:R-:W5:Y:S01]  /*1da20*/  MUFU.EX2 R48, R69 ;  /* 0x0000004500307308 */ /* 0x000f620000000800 */
[----:B----4-:R-:W-:Y:S01]  /*1da30*/  @!P6 FMUL R49, R49, R49 ;  /* 0x000000313131e220 */ /* 0x010fe20000400000 */
[----:B------:R-:W-:Y:S02]  /*1da40*/  FSETP.GEU.AND P6, PT, R74, -126, PT ;  /* 0xc2fc00004a00780b */ /* 0x000fe40003fce000 */
[----:B------:R-:W-:Y:S02]  /*1da50*/  F2FP.F16.F32.PACK_AB R67, R143, R142 ;  /* 0x0000008e8f43723e */ /* 0x000fe400000000ff */
[----:B------:R-:W-:Y:S01]  /*1da60*/  STL [R1+0x1c], R49 ;  /* 0x00001c3101007387 */ /* 0x000fe20000100800 */
[----:B------:R-:W-:Y:S01]  /*1da70*/  @!P0 FMUL R73, R73, 0.5 ;  /* 0x3f00000049498820 */ /* 0x000fe20000400000 */
[----:B------:R-:W4:Y:S01]  /*1da80*/  MUFU.EX2 R45, R70 ;  /* 0x00000046002d7308 */ /* 0x000f220000000800 */
[----:B---3--:R-:W-:Y:S01]  /*1da90*/  @!P5 FMUL R44, R44, R44 ;  /* 0x0000002c2c2cd220 */ /* 0x008fe20000400000 */
[----:B------:R-:W-:-:S02]  /*1daa0*/  FSETP.GEU.AND P5, PT, R75, -126, PT ;  /* 0xc2fc00004b00780b */ /* 0x000fc40003fae000 */
[----:B--2---:R-:W-:Y:S02]  /*1dab0*/  F2FP.F16.F32.PACK_AB R42, R50, R42 ;  /* 0x0000002a322a723e */ /* 0x004fe400000000ff */
[----:B------:R2:W-:Y:S01]  /*1dac0*/  STL [R1+0x20], R44 ;  /* 0x0000202c01007387 */ /* 0x0005e20000100800 */
[----:B------:R-:W-:Y:S01]  /*1dad0*/  @!P6 FMUL R74, R74, 0.5 ;  /* 0x3f0000004a4ae820 */ /* 0x000fe20000400000 */
[----:B------:R-:W3:Y:S01]  /*1dae0*/  MUFU.EX2 R47, R71 ;  /* 0x00000047002f7308 */ /* 0x000ee20000000800 */
[----:B-----5:R-:W-:Y:S01]  /*1daf0*/  @!P4 FMUL R48, R48, R48 ;  /* 0x000000303030c220 */ /* 0x020fe20000400000 */
[----:B------:R-:W-:Y:S02]  /*1db00*/  FSETP.GEU.AND P4, PT, R76, -126, PT ;  /* 0xc2fc00004c00780b */ /* 0x000fe40003f8e000 */
[----:B------:R-:W-:Y:S02]  /*1db10*/  F2FP.F16.F32.PACK_AB R68, R145, R144 ;  /* 0x000000909144723e */ /* 0x000fe400000000ff */
[----:B------:R-:W-:Y:S01]  /*1db20*/  STL [R1+0x24], R48 ;  /* 0x0000243001007387 */ /* 0x000fe20000100800 */
[----:B------:R-:W-:Y:S01]  /*1db30*/  @!P5 FMUL R75, R75, 0.5 ;  /* 0x3f0000004b4bd820 */ /* 0x000fe20000400000 */
[----:B------:R-:W5:Y:S01]  /*1db40*/  MUFU.EX2 R5, R72 ;  /* 0x0000004800057308 */ /* 0x000f620000000800 */
[----:B----4-:R-:W-:Y:S01]  /*1db50*/  @!P3 FMUL R45, R45, R45 ;  /* 0x0000002d2d2db220 */ /* 0x010fe20000400000 */
[----:B------:R-:W-:-:S02]  /*1db60*/  FSETP.GEU.AND P3, PT, R77, -126, PT ;  /* 0xc2fc00004d00780b */ /* 0x000fc40003f6e000 */
[----:B-1----:R-:W-:Y:S02]  /*1db70*/  F2FP.F16.F32.PACK_AB R43, R49, R43 ;  /* 0x0000002b312b723e */ /* 0x002fe400000000ff */
        /* <DEDUP_REMOVED lines=9> */
[----:B-----5:R-:W-:Y:S01]  /*1dc10*/  @!P1 FMUL R5, R5, R5 ;  /* 0x0000000505059220 */ /* 0x020fe20000400000 */
[----:B------:R-:W-:-:S02]  /*1dc20*/  FSETP.GEU.AND P1, PT, R79, -126, PT ;  /* 0xc2fc00004f00780b */ /* 0x000fc40003f2e000 */
[----:B--2---:R-:W-:Y:S02]  /*1dc30*/  F2FP.F16.F32.PACK_AB R44, R48, R44 ;  /* 0x0000002c302c723e */ /* 0x004fe400000000ff */
[----:B------:R-:W-:Y:S01]  /*1dc40*/  STL [R1+0x30], R5 ;  /* 0x0000300501007387 */ /* 0x000fe20000100800 */
[----:B------:R-:W-:Y:S01]  /*1dc50*/  @!P2 FMUL R78, R78, 0.5 ;  /* 0x3f0000004e4ea820 */ /* 0x000fe20000400000 */
[----:B------:R-:W2:Y:S01]  /*1dc60*/  MUFU.EX2 R4, R75 ;  /* 0x0000004b00047308 */ /* 0x000ea20000000800 */
[----:B----4-:R-:W-:Y:S01]  /*1dc70*/  @!P0 FMUL R46, R46, R46 ;  /* 0x0000002e2e2e8220 */ /* 0x010fe20000400000 */
[----:B------:R-:W-:Y:S02]  /*1dc80*/  FSETP.GEU.AND P0, PT, R80, -126, PT ;  /* 0xc2fc00005000780b */ /* 0x000fe40003f0e000 */
[----:B------:R-:W-:Y:S02]  /*1dc90*/  F2FP.F16.F32.PACK_AB R70, R149, R148 ;  /* 0x000000949546723e */ /* 0x000fe400000000ff */
[----:B------:R4:W-:Y:S01]  /*1dca0*/  STL [R1+0x34], R46 ;  /* 0x0000342e01007387 */ /* 0x0009e20000100800 */
[----:B------:R-:W-:Y:S01]  /*1dcb0*/  @!P1 FMUL R79, R79, 0.5 ;  /* 0x3f0000004f4f9820 */ /* 0x000fe20000400000 */
[----:B------:R-:W5:Y:S01]  /*1dcc0*/  MUFU.EX2 R9, R76 ;  /* 0x0000004c00097308 */ /* 0x000f620000000800 */
[----:B---3--:R-:W-:Y:S01]  /*1dcd0*/  @!P6 FMUL R7, R7, R7 ;  /* 0x000000070707e220 */ /* 0x008fe20000400000 */
[----:B------:R-:W-:-:S02]  /*1dce0*/  FSETP.GEU.AND P6, PT, R81, -126, PT ;  /* 0xc2fc00005100780b */ /* 0x000fc40003fce000 */
[----:B-1----:R-:W-:Y:S02]  /*1dcf0*/  F2FP.F16.F32.PACK_AB R45, R47, R45 ;  /* 0x0000002d2f2d723e */ /* 0x002fe400000000ff */
[----:B------:R1:W-:Y:S01]  /*1dd00*/  STL [R1+0x38], R7 ;  /* 0x0000380701007387 */ /* 0x0003e20000100800 */
[----:B------:R-:W-:Y:S01]  /*1dd10*/  @!P0 FMUL R80, R80, 0.5 ;  /* 0x3f00000050508820 */ /* 0x000fe20000400000 */
[----:B------:R-:W3:Y:S01]  /*1dd20*/  MUFU.EX2 R6, R77 ;  /* 0x0000004d00067308 */ /* 0x000ee20000000800 */
[----:B--2---:R-:W-:Y:S01]  /*1dd30*/  @!P5 FMUL R4, R4, R4 ;  /* 0x000000040404d220 */ /* 0x004fe20000400000 */
[----:B------:R-:W-:Y:S02]  /*1dd40*/  FSETP.GEU.AND P5, PT, R82, -126, PT ;  /* 0xc2fc00005200780b */ /* 0x000fe40003fae000 */
[----:B------:R-:W-:Y:S02]  /*1dd50*/  F2FP.F16.F32.PACK_AB R71, R93, R92 ;  /* 0x0000005c5d47723e */ /* 0x000fe400000000ff */
[----:B------:R1:W-:Y:S01]  /*1dd60*/  STL [R1+0x3c], R4 ;  /* 0x00003c0401007387 */ /* 0x0003e20000100800 */
[----:B------:R-:W-:Y:S01]  /*1dd70*/  @!P6 FMUL R81, R81, 0.5 ;  /* 0x3f0000005151e820 */ /* 0x000fe20000400000 */
[----:B------:R-:W2:Y:S01]  /*1dd80*/  MUFU.EX2 R11, R78 ;  /* 0x0000004e000b7308 */ /* 0x000ea20000000800 */
[----:B-----5:R-:W-:Y:S01]  /*1dd90*/  @!P4 FMUL R9, R9, R9 ;  /* 0x000000090909c220 */ /* 0x020fe20000400000 */
[----:B------:R-:W-:-:S02]  /*1dda0*/  FSETP.GEU.AND P4, PT, R83, -126, PT ;  /* 0xc2fc00005300780b */ /* 0x000fc40003f8e000 */
[----:B------:R-:W-:Y:S02]  /*1ddb0*/  F2FP.F16.F32.PACK_AB R72, R95, R94 ;  /* 0x0000005e5f48723e */ /* 0x000fe400000000ff */
[----:B------:R1:W-:Y:S01]  /*1ddc0*/  STL [R1+0x40], R9 ;  /* 0x0000400901007387 */ /* 0x0003e20000100800 */
[----:B------:R-:W-:Y:S01]  /*1ddd0*/  @!P5 FMUL R82, R82, 0.5 ;  /* 0x3f0000005252d820 */ /* 0x000fe20000400000 */
[----:B------:R-:W5:Y:S01]  /*1dde0*/  MUFU.EX2 R8, R79 ;  /* 0x0000004f00087308 */ /* 0x000f620000000800 */
[----:B---3--:R-:W-:Y:S01]  /*1ddf0*/  @!P3 FMUL R6, R6, R6 ;  /* 0x000000060606b220 */ /* 0x008fe20000400000 */
[----:B------:R-:W-:Y:S02]  /*1de00*/  FSETP.GEU.AND P3, PT, R84, -126, PT ;  /* 0xc2fc00005400780b */ /* 0x000fe40003f6e000 */
[----:B------:R-:W-:Y:S02]  /*1de10*/  F2FP.F16.F32.PACK_AB R73, R97, R96 ;  /* 0x000000606149723e */ /* 0x000fe400000000ff */
[----:B------:R1:W-:Y:S01]  /*1de20*/  STL [R1+0x44], R6 ;  /* 0x0000440601007387 */ /* 0x0003e20000100800 */
[----:B------:R-:W-:Y:S01]  /*1de30*/  @!P4 FMUL R83, R83, 0.5 ;  /* 0x3f0000005353c820 */ /* 0x000fe20000400000 */
[----:B------:R-:W3:Y:S01]  /*1de40*/  MUFU.EX2 R157, R80 ;  /* 0x00000050009d7308 */ /* 0x000ee20000000800 */
[----:B--2---:R-:W-:Y:S01]  /*1de50*/  @!P2 FMUL R11, R11, R11 ;  /* 0x0000000b0b0ba220 */ /* 0x004fe20000400000 */
[----:B------:R-:W-:-:S02]  /*1de60*/  FSETP.GEU.AND P2, PT, R85, -126, PT ;  /* 0xc2fc00005500780b */ /* 0x000fc40003f4e000 */
[----:B------:R-:W-:Y:S02]  /*1de70*/  F2FP.F16.F32.PACK_AB R74, R99, R98 ;  /* 0x00000062634a723e */ /* 0x000fe400000000ff */
[----:B------:R1:W-:Y:S01]  /*1de80*/  STL [R1+0x48], R11 ;  /* 0x0000480b01007387 */ /* 0x0003e20000100800 */
[----:B------:R-:W-:Y:S01]  /*1de90*/  @!P3 FMUL R84, R84, 0.5 ;  /* 0x3f0000005454b820 */ /* 0x000fe20000400000 */
[----:B------:R-:W2:Y:S01]  /*1dea0*/  MUFU.EX2 R10, R81 ;  /* 0x00000051000a7308 */ /* 0x000ea20000000800 */
[----:B-----5:R-:W-:Y:S01]  /*1deb0*/  @!P1 FMUL R8, R8, R8 ;  /* 0x0000000808089220 */ /* 0x020fe20000400000 */
[----:B------:R-:W-:Y:S02]  /*1dec0*/  FSETP.GEU.AND P1, PT, R86, -126, PT ;  /* 0xc2fc00005600780b */ /* 0x000fe40003f2e000 */
[----:B------:R-:W-:Y:S02]  /*1ded0*/  F2FP.F16.F32.PACK_AB R75, R101, R100 ;  /* 0x00000064654b723e */ /* 0x000fe400000000ff */
[----:B------:R1:W-:Y:S01]  /*1dee0*/  STL [R1+0x4c], R8 ;  /* 0x00004c0801007387 */ /* 0x0003e20000100800 */
[----:B------:R-:W-:Y:S01]  /*1def0*/  @!P2 FMUL R85, R85, 0.5 ;  /* 0x3f0000005555a820 */ /* 0x000fe20000400000 */
[----:B------:R-:W5:Y:S01]  /*1df00*/  MUFU.EX2 R20, R82 ;  /* 0x0000005200147308 */ /* 0x000f620000000800 */
[----:B---3--:R-:W-:Y:S01]  /*1df10*/  @!P0 FMUL R157, R157, R157 ;  /* 0x0000009d9d9d8220 */ /* 0x008fe20000400000 */
[----:B------:R-:W-:-:S02]  /*1df20*/  FSETP.GEU.AND P0, PT, R87, -126, PT ;  /* 0xc2fc00005700780b */ /* 0x000fc40003f0e000 */
[----:B------:R-:W-:Y:S02]  /*1df30*/  F2FP.F16.F32.PACK_AB R76, R103, R102 ;  /* 0x00000066674c723e */ /* 0x000fe400000000ff */
[----:B------:R1:W-:Y:S01]  /*1df40*/  STL [R1+0x50], R157 ;  /* 0x0000509d01007387 */ /* 0x0003e20000100800 */
[----:B------:R-:W-:Y:S01]  /*1df50*/  @!P1 FMUL R86, R86, 0.5 ;  /* 0x3f00000056569820 */ /* 0x000fe20000400000 */
[----:B------:R-:W3:Y:S01]  /*1df60*/  MUFU.EX2 R21, R83 ;  /* 0x0000005300157308 */ /* 0x000ee20000000800 */
[----:B--2---:R-:W-:Y:S01]  /*1df70*/  @!P6 FMUL R10, R10, R10 ;  /* 0x0000000a0a0ae220 */ /* 0x004fe20000400000 */
[----:B------:R-:W-:Y:S02]  /*1df80*/  LOP3.LUT P6, RZ, R3, 0x3, R56, 0x48, !PT ;  /* 0x0000000303ff7812 */ /* 0x000fe400078c4838 */
[----:B------:R-:W-:Y:S02]  /*1df90*/  F2FP.F16.F32.PACK_AB R56, R19, R18 ;  /* 0x000000121338723e */ /* 0x000fe400000000ff */
[----:B------:R1:W-:Y:S01]  /*1dfa0*/  STL [R1+0x54], R10 ;  /* 0x0000540a01007387 */ /* 0x0003e20000100800 */
[----:B------:R-:W-:Y:S01]  /*1dfb0*/  @!P0 FMUL R87, R87, 0.5 ;  /* 0x3f00000057578820 */ /* 0x000fe20000400000 */
[----:B------:R-:W2:Y:S01]  /*1dfc0*/  MUFU.EX2 R14, R84 ;  /* 0x00000054000e7308 */ /* 0x000ea20000000800 */
[----:B-----5:R-:W-:Y:S01]  /*1dfd0*/  @!P5 FMUL R20, R20, R20 ;  /* 0x000000141414d220 */ /* 0x020fe20000400000 */
[----:B------:R-:W-:-:S02]  /*1dfe0*/  F2FP.F16.F32.PACK_AB R77, R105, R104 ;  /* 0x00000068694d723e */ /* 0x000fc400000000ff */
[----:B------:R-:W-:Y:S02]  /*1dff0*/  F2FP.F16.F32.PACK_AB R78, R107, R106 ;  /* 0x0000006a6b4e723e */ /* 0x000fe400000000ff */
[----:B------:R1:W-:Y:S01]  /*1e000*/  STL [R1+0x58], R20 ;  /* 0x0000581401007387 */ /* 0x0003e20000100800 */
[----:B------:R-:W-:Y:S01]  /*1e010*/  F2FP.F16.F32.PACK_AB R79, R109, R108 ;  /* 0x0000006c6d4f723e */ /* 0x000fe200000000ff */
[----:B------:R-:W5:Y:S01]  /*1e020*/  MUFU.EX2 R15, R85 ;  /* 0x00000055000f7308 */ /* 0x000f620000000800 */
[----:B---3--:R-:W-:Y:S01]  /*1e030*/  @!P4 FMUL R21, R21, R21 ;  /* 0x000000151515c220 */ /* 0x008fe20000400000 */
[----:B------:R-:W-:Y:S02]  /*1e040*/  F2FP.F16.F32.PACK_AB R80, R111, R110 ;  /* 0x0000006e6f50723e */ /* 0x000fe400000000ff */
[----:B------:R-:W-:Y:S02]  /*1e050*/  F2FP.F16.F32.PACK_AB R81, R113, R112 ;  /* 0x000000707151723e */ /* 0x000fe400000000ff */
[----:B------:R1:W-:Y:S01]  /*1e060*/  STL [R1+0x5c], R21 ;  /* 0x00005c1501007387 */ /* 0x0003e20000100800 */
[----:B------:R-:W-:Y:S01]  /*1e070*/  F2FP.F16.F32.PACK_AB R82, R115, R114 ;  /* 0x000000727352723e */ /* 0x000fe200000000ff */
[----:B------:R-:W3:Y:S01]  /*1e080*/  MUFU.EX2 R12, R86 ;  /* 0x00000056000c7308 */ /* 0x000ee20000000800 */
[----:B--2---:R-:W-:Y:S01]  /*1e090*/  @!P3 FMUL R14, R14, R14 ;  /* 0x0000000e0e0eb220 */ /* 0x004fe20000400000 */
[----:B------:R-:W-:-:S02]  /*1e0a0*/  F2FP.F16.F32.PACK_AB R83, R117, R116 ;  /* 0x000000747553723e */ /* 0x000fc400000000ff */
[----:B------:R-:W-:Y:S02]  /*1e0b0*/  F2FP.F16.F32.PACK_AB R84, R119, R118 ;  /* 0x000000767754723e */ /* 0x000fe400000000ff */
[----:B------:R1:W-:Y:S01]  /*1e0c0*/  STL [R1+0x68], R14 ;  /* 0x0000680e01007387 */ /* 0x0003e20000100800 */
[----:B----4-:R-:W-:Y:S01]  /*1e0d0*/  F2FP.F16.F32.PACK_AB R46, R46, R5 ;  /* 0x000000052e2e723e */ /* 0x010fe200000000ff */
[----:B------:R-:W2:Y:S01]  /*1e0e0*/  MUFU.EX2 R13, R87 ;  /* 0x00000057000d7308 */ /* 0x000ea20000000800 */
[----:B-----5:R-:W-:Y:S01]  /*1e0f0*/  @!P2 FMUL R15, R15, R15 ;  /* 0x0000000f0f0fa220 */ /* 0x020fe20000400000 */
[----:B------:R-:W-:Y:S02]  /*1e100*/  F2FP.F16.F32.PACK_AB R85, R121, R120 ;  /* 0x000000787955723e */ /* 0x000fe400000000ff */
[----:B------:R-:W-:Y:S02]  /*1e110*/  F2FP.F16.F32.PACK_AB R47, R4, R7 ;  /* 0x00000007042f723e */ /* 0x000fe400000000ff */
[----:B------:R1:W-:Y:S01]  /*1e120*/  STL [R1+0x6c], R15 ;  /* 0x00006c0f01007387 */ /* 0x0003e20000100800 */
[----:B------:R-:W-:Y:S01]  /*1e130*/  F2FP.F16.F32.PACK_AB R48, R6, R9 ;  /* 0x000000090630723e */ /* 0x000fe200000000ff */
[----:B---3--:R-:W-:Y:S01]  /*1e140*/  @!P1 FMUL R12, R12, R12 ;  /* 0x0000000c0c0c9220 */ /* 0x008fe20000400000 */
[----:B------:R-:W-:-:S02]  /*1e150*/  F2FP.F16.F32.PACK_AB R86, R123, R122 ;  /* 0x0000007a7b56723e */ /* 0x000fc400000000ff */
[----:B------:R-:W-:Y:S02]  /*1e160*/  F2FP.F16.F32.PACK_AB R49, R8, R11 ;  /* 0x0000000b0831723e */ /* 0x000fe400000000ff */
[----:B------:R1:W-:Y:S01]  /*1e170*/  STL [R1+0x60], R12 ;  /* 0x0000600c01007387 */ /* 0x0003e20000100800 */
[----:B------:R-:W-:Y:S01]  /*1e180*/  F2FP.F16.F32.PACK_AB R50, R10, R157 ;  /* 0x0000009d0a32723e */ /* 0x000fe200000000ff */
[----:B--2---:R-:W-:Y:S01]  /*1e190*/  @!P0 FMUL R13, R13, R13 ;  /* 0x0000000d0d0d8220 */ /* 0x004fe20000400000 */
[----:B------:R-:W-:Y:S02]  /*1e1a0*/  F2FP.F16.F32.PACK_AB R87, R151, R150 ;  /* 0x000000969757723e */ /* 0x000fe400000000ff */
[----:B------:R-:W-:Y:S02]  /*1e1b0*/  F2FP.F16.F32.PACK_AB R51, R21, R20 ;  /* 0x000000141533723e */ /* 0x000fe400000000ff */
[----:B------:R1:W-:Y:S01]  /*1e1c0*/  STL [R1+0x64], R13 ;  /* 0x0000640d01007387 */ /* 0x0003e20000100800 */
[----:B------:R-:W-:-:S02]  /*1e1d0*/  F2FP.F16.F32.PACK_AB R52, R15, R14 ;  /* 0x0000000e0f34723e */ /* 0x000fc400000000ff */
[----:B------:R-:W-:Y:S01]  /*1e1e0*/  F2FP.F16.F32.PACK_AB R53, R13, R12 ;  /* 0x0000000c0d35723e */ /* 0x000fe200000000ff */
[----:B------:R-:W-:Y:S06]  /*1e1f0*/  @!P6 BRA `(.L_x_306) ;  /* 0x000000000040e947 */ /* 0x000fec0003800000 */
[----:B-1----:R-:W-:Y:S01]  /*1e200*/  MOV R14, 0x8 ;  /* 0x00000008000e7802 */ /* 0x002fe20000000f00 */
        /* <DEDUP_REMOVED lines=15> */
.L_x_306:
[C---:B------:R-:W-:Y:S01]  /*1e300*/  FSETP.NEU.AND P0, PT, R17.reuse, -INF , PT ;  /* 0xff8000001100780b */ /* 0x040fe20003f0d000 */
[----:B-1----:R-:W1:Y:S01]  /*1e310*/  S2R R157, SR_TID.X ;  /* 0x00000000009d7919 */ /* 0x002e620000002100 */
[----:B------:R-:W-:Y:S05]  /*1e320*/  WARPSYNC.ALL ;  /* 0x0000000000007948 */ /* 0x000fea0003800000 */
[----:B------:R-:W-:Y:S01]  /*1e330*/  FSEL R0, R17, RZ, P0 ;  /* 0x000000ff11007208 */ /* 0x000fe20000000000 */
[----:B------:R-:W-:Y:S01]  /*1e340*/  UIADD3 UR4, UPT, UPT, UR40, 0x20, URZ ;  /* 0x0000002028047890 */ /* 0x000fe2000fffe0ff */
[----:B------:R2:W-:Y:S03]  /*1e350*/  STTM.x32 tmem[UR40], R56 ;  /* 0x00000038000079ed */ /* 0x0005e600082c0028 */
[----:B------:R-:W-:Y:S01]  /*1e360*/  FMUL R0, R0, -UR36 ;  /* 0x8000002400007c20 */ /* 0x000fe20008400000 */
[----:B------:R-:W-:-:S03]  /*1e370*/  USHF.R.U32.HI UR4, URZ, 0x15, UR4 ;  /* 0x00000015ff047899 */ /* 0x000fc60008011604 */
[--C-:B------:R-:W-:Y:S02]  /*1e380*/  FFMA2 R88, R88.F32x2.HI_LO, UR36.F32, R0.reuse.F32 ;  /* 0x0000002458587c49 */ /* 0x100fe40009200000 */
[----:B------:R-:W-:Y:S01]  /*1e390*/  FFMA2 R90, R90.F32x2.HI_LO, UR36.F32, R0.F32 ;  /* 0x000000245a5a7c49 */ /* 0x000fe20009200000 */
[----:B------:R-:W-:Y:S02]  /*1e3a0*/  MOV R3, UR4 ;  /* 0x0000000400037c02 */ /* 0x000fe40008000f00 */
[----:B------:R-:W-:Y:S02]  /*1e3b0*/  FSETP.GEU.AND P4, PT, R88, -126, PT ;  /* 0xc2fc00005800780b */ /* 0x000fe40003f8e000 */
[----:B------:R-:W-:Y:S02]  /*1e3c0*/  FSETP.GEU.AND P3, PT, R89, -126, PT ;  /* 0xc2fc00005900780b */ /* 0x000fe40003f6e000 */
[----:B------:R-:W-:Y:S02]  /*1e3d0*/  FSETP.GEU.AND P2, PT, R90, -126, PT ;  /* 0xc2fc00005a00780b */ /* 0x000fe40003f4e000 */
[----:B------:R-:W-:-:S07]  /*1e3e0*/  FSETP.GEU.AND P1, PT, R91, -126, PT ;  /* 0xc2fc00005b00780b */ /* 0x000fce0003f2e000 */
[----:B------:R-:W-:Y:S02]  /*1e3f0*/  @!P4 FMUL R88, R88, 0.5 ;  /* 0x3f0000005858c820 */ /* 0x000fe40000400000 */
[----:B------:R-:W-:Y:S02]  /*1e400*/  @!P3 FMUL R89, R89, 0.5 ;  /* 0x3f0000005959b820 */ /* 0x000fe40000400000 */
[----:B------:R-:W-:Y:S02]  /*1e410*/  @!P2 FMUL R90, R90, 0.5 ;  /* 0x3f0000005a5aa820 */ /* 0x000fe40000400000 */
[----:B------:R-:W-:Y:S01]  /*1e420*/  @!P1 FMUL R91, R91, 0.5 ;  /* 0x3f0000005b5b9820 */ /* 0x000fe20000400000 */
[----:B--2---:R-:W2:Y:S01]  /*1e430*/  MUFU.EX2 R58, R88 ;  /* 0x00000058003a7308 */ /* 0x004ea20000000800 */
[----:B-1----:R-:W-:-:S04]  /*1e440*/  SHF.R.U32.HI R60, RZ, 0x5, R157 ;  /* 0x00000005ff3c7819 */ /* 0x002fc8000001169d */
[----:B------:R-:W-:-:S03]  /*1e450*/  LOP3.LUT P0, RZ, R3, 0x3, R60, 0x48, !PT ;  /* 0x0000000303ff7812 */ /* 0x000fc6000780483c */
[----:B------:R-:W1:Y:S08]  /*1e460*/  MUFU.EX2 R59, R89 ;  /* 0x00000059003b7308 */ /* 0x000e700000000800 */
[----:B------:R-:W3:Y:S01]  /*1e470*/  MUFU.EX2 R56, R90 ;  /* 0x0000005a00387308 */ /* 0x000ee20000000800 */
[----:B--2---:R-:W-:-:S07]  /*1e480*/  @!P4 FMUL R58, R58, R58 ;  /* 0x0000003a3a3ac220 */ /* 0x004fce0000400000 */
[----:B------:R-:W2:Y:S01]  /*1e490*/  MUFU.EX2 R57, R91 ;  /* 0x0000005b00397308 */ /* 0x000ea20000000800 */
[----:B-1----:R-:W-:-:S05]  /*1e4a0*/  @!P3 FMUL R59, R59, R59 ;  /* 0x0000003b3b3bb220 */ /* 0x002fca0000400000 */
[----:B------:R-:W-:Y:S01]  /*1e4b0*/  F2FP.F16.F32.PACK_AB R54, R59, R58 ;  /* 0x0000003a3b36723e */ /* 0x000fe200000000ff */
[----:B---3--:R-:W-:Y:S01]  /*1e4c0*/  @!P2 FMUL R56, R56, R56 ;  /* 0x000000383838a220 */ /* 0x008fe20000400000 */
[----:B--2---:R-:W-:-:S05]  /*1e4d0*/  @!P1 FMUL R57, R57, R57 ;  /* 0x0000003939399220 */ /* 0x004fca0000400000 */
[----:B------:R-:W-:Y:S01]  /*1e4e0*/  F2FP.F16.F32.PACK_AB R55, R57, R56 ;  /* 0x000000383937723e */ /* 0x000fe200000000ff */
[----:B------:R-:W-:Y:S06]  /*1e4f0*/  @!P0 BRA `(.L_x_307) ;  /* 0x0000000000408947 */ /* 0x000fec0003800000 */
[----:B------:R-:W-:Y:S01]  /*1e500*/  MOV R14, 0x8 ;  /* 0x00000008000e7802 */ /* 0x000fe20000000f00 */
        /* <DEDUP_REMOVED lines=15> */
.L_x_307:
[----:B------:R-:W-:Y:S01]  /*1e600*/  MOV R0, UR47 ;  /* 0x0000002f00007c02 */ /* 0x000fe20008000f00 */
[----:B------:R-:W-:Y:S05]  /*1e610*/  WARPSYNC.ALL ;  /* 0x0000000000007948 */ /* 0x000fea0003800000 */
[----:B------:R-:W-:Y:S01]  /*1e620*/  ISETP.GT.U32.AND P1, PT, R0, 0x1, PT ;  /* 0x000000010000780c */ /* 0x000fe20003f24070 */
[----:B------:R1:W-:Y:S01]  /*1e630*/  STTM.x32 tmem[UR40+0x20], R24 ;  /* 0x00002018000079ed */ /* 0x0003e200082c0028 */
[----:B------:R-:W2:Y:S11]  /*1e640*/  FENCE.VIEW.ASYNC.T ;  /* 0x00000000000073c6 */ /* 0x000eb60000000200 */
[----:B------:R-:W-:Y:S05]  /*1e650*/  @P1 BRA `(.L_x_308) ;  /* 0x0000000000081947 */ /* 0x000fea0003800000 */
[----:B------:R-:W-:Y:S05]  /*1e660*/  BPT.TRAP 0x1 ;  /* 0x000000040000795c */ /* 0x000fea0000300000 */
[----:B------:R-:W-:Y:S05]  /*1e670*/  BPT.TRAP 0x1 ;  /* 0x000000040000795c */ /* 0x000fea0000300000 */
.L_x_308:
[----:B------:R-:W3:Y:S01]  /*1e680*/  S2UR UR4, SR_CgaCtaId ;  /* 0x00000000000479c3 */ /* 0x000ee20000008800 */
[----:B------:R-:W-:Y:S01]  /*1e690*/  UISETP.NE.AND UP0, UPT, UR55, URZ, UPT ;  /* 0x000000ff3700728c */ /* 0x000fe2000bf05270 */
[----:B------:R-:W-:Y:S02]  /*1e6a0*/  UMOV UR5, 0x400 ;  /* 0x0000040000057882 */ /* 0x000fe40000000000 */
[----:B---3--:R-:W-:-:S04]  /*1e6b0*/  ULEA UR4, UR4, UR5, 0x18 ;  /* 0x0000000504047291 */ /* 0x008fc8000f8ec0ff */
[----:B------:R-:W-:-:S04]  /*1e6c0*/  UIADD3 UR5, UPT, UPT, UR4, 0x70068, URZ ;  /* 0x0007006804057890 */ /* 0x000fc8000fffe0ff */
[----:B------:R-:W-:-:S04]  /*1e6d0*/  @UP0 UIADD3 UR5, UPT, UPT, UR4, 0x70058, URZ ;  /* 0x0007005804050890 */ /* 0x000fc8000fffe0ff */
[----:B------:R-:W-:-:S09]  /*1e6e0*/  UPRMT UR5, UR43, 0x654, UR5 ;  /* 0x000006542b057896 */ /* 0x000fd20008000005 */
[----:B--2---:R-:W-:Y:S01]  /*1e6f0*/  SYNCS.ARRIVE.TRANS64.RED.A1T0 RZ, [UR5], RZ ;  /* 0x000000ffffff79a7 */ /* 0x004fe20008100405 */
[----:B------:R-:W-:-:S04]  /*1e700*/  USEL UR5, UR51, UR54, UP0 ;  /* 0x0000003633057287 */ /* 0x000fc80008000000 */
[----:B------:R-:W-:-:S04]  /*1e710*/  ULOP3.LUT UR5, UR5, 0x1, URZ, 0x3c, !UPT ;  /* 0x0000000105057892 */ /* 0x000fc8000f8e3cff */
[----:B------:R-:W-:Y:S02]  /*1e720*/  USEL UR51, UR5, UR51, UP0 ;  /* 0x0000003305337287 */ /* 0x000fe40008000000 */
[----:B------:R-:W-:Y:S02]  /*1e730*/  USEL UR54, UR54, UR5, UP0 ;  /* 0x0000000536367287 */ /* 0x000fe40008000000 */
[----:B------:R-:W-:-:S09]  /*1e740*/  UISETP.NE.AND UP0, UPT, UR48, URZ, UPT ;  /* 0x000000ff3000728c */ /* 0x000fd2000bf05270 */
[----:B------:R-:W-:Y:S05]  /*1e750*/  BRA.U UP0, `(.L_x_309) ;  /* 0x0000000100047547 */ /* 0x000fea000b800000 */
[----:B------:R-:W-:Y:S05]  /*1e760*/  BPT.TRAP 0x1 ;  /* 0x000000040000795c */ /* 0x000fea0000300000 */
.L_x_309:
[----:B------:R-:W-:Y:S01]  /*1e770*/  UISETP.NE.AND UP0, UPT, UR55, URZ, UPT ;  /* 0x000000ff3700728c */ /* 0x000fe2000bf05270 */
[----:B------:R-:W-:Y:S01]  /*1e780*/  MOV R0, UR38 ;  /* 0x0000002600007c02 */ /* 0x000fe20008000f00 */
[----:B------:R-:W-:Y:S01]  /*1e790*/  UIADD3 UR6, UPT, UPT, UR4, 0x70078, URZ ;  /* 0x0007007804067890 */ /* 0x000fe2000fffe0ff */
[----:B------:R-:W-:Y:S01]  /*1e7a0*/  FADD2 R22, R22.F32x2.HI_LO, RZ.F32 ;  /* 0x000000ff1616724b */ /* 0x000fe20000200000 */
[----:B------:R-:W-:Y:S01]  /*1e7b0*/  FSETP.NEU.AND P0, PT, R17, -INF , PT ;  /* 0xff8000001100780b */ /* 0x000fe20003f0d000 */
[----:B------:R-:W-:Y:S01]  /*1e7c0*/  FADD2 R124, R124.F32x2.HI_LO, RZ.F32 ;  /* 0x000000ff7c7c724b */ /* 0x000fe20000200000 */
[----:B------:R-:W-:Y:S01]  /*1e7d0*/  SHF.L.U32 R0, R0, 0x1f, RZ ;  /* 0x0000001f00007819 */ /* 0x000fe200000006ff */
[----:B------:R-:W-:Y:S01]  /*1e7e0*/  FADD2 R22, R22.F32x2.HI_LO, R130.F32x2.HI_LO ;  /* 0x000000821616724b */ /* 0x000fe20000000000 */
[----:B------:R-:W-:Y:S01]  /*1e7f0*/  FSEL R3, R17, RZ, P0 ;  /* 0x000000ff11037208 */ /* 0x000fe20000000000 */
[----:B------:R-:W-:Y:S02]  /*1e800*/  FADD2 R126, R126.F32x2.HI_LO, RZ.F32 ;  /* 0x000000ff7e7e724b */ /* 0x000fe40000200000 */
[----:B------:R-:W-:Y:S01]  /*1e810*/  @!UP0 UIADD3 UR6, UPT, UPT, UR4, 0x70088, URZ ;  /* 0x0007008804068890 */ /* 0x000fe2000fffe0ff */
[----:B------:R-:W-:Y:S01]  /*1e820*/  FADD2 R124, R124.F32x2.HI_LO, R132.F32x2.HI_LO ;  /* 0x000000847c7c724b */ /* 0x000fe20000000000 */
[----:B------:R-:W-:Y:S01]  /*1e830*/  FSETP.NEU.AND P0, PT, R156, R3, PT ;  /* 0x000000039c00720b */ /* 0x000fe20003f0d000 */
[----:B------:R-:W-:-:S02]  /*1e840*/  FADD2 R126, R126.F32x2.HI_LO, R134.F32x2.HI_LO ;  /* 0x000000867e7e724b */ /* 0x000fc40000000000 */
[----:B------:R-:W-:Y:S02]  /*1e850*/  FADD2 R22, R22.F32x2.HI_LO, R138.F32x2.HI_LO ;  /* 0x0000008a1616724b */ /* 0x000fe40000000000 */
[----:B------:R-:W-:Y:S02]  /*1e860*/  FADD2 R124, R124.F32x2.HI_LO, R140.F32x2.HI_LO ;  /* 0x0000008c7c7c724b */ /* 0x000fe40000000000 */
[----:B------:R-:W2:Y:S01]  /*1e870*/  SYNCS.PHASECHK.TRANS64.TRYWAIT P2, [UR6], R0 ;  /* 0x00000000ff0075a7 */ /* 0x000ea20008041106 */
[----:B------:R-:W-:Y:S02]  /*1e880*/  FADD2 R126, R126.F32x2.HI_LO, R142.F32x2.HI_LO ;  /* 0x0000008e7e7e724b */ /* 0x000fe40000000000 */
[----:B------:R-:W-:Y:S02]  /*1e890*/  FADD2 R22, R22.F32x2.HI_LO, R146.F32x2.HI_LO ;  /* 0x000000921616724b */ /* 0x000fe40000000000 */
[----:B------:R-:W-:Y:S02]  /*1e8a0*/  FADD2 R124, R124.F32x2.HI_LO, R148.F32x2.HI_LO ;  /* 0x000000947c7c724b */ /* 0x000fe40000000000 */
[----:B------:R-:W-:-:S02]  /*1e8b0*/  FADD2 R126, R126.F32x2.HI_LO, R92.F32x2.HI_LO ;  /* 0x0000005c7e7e724b */ /* 0x000fc40000000000 */
[----:B------:R-:W-:Y:S02]  /*1e8c0*/  FADD2 R22, R22.F32x2.HI_LO, R96.F32x2.HI_LO ;  /* 0x000000601616724b */ /* 0x000fe40000000000 */
[----:B------:R-:W-:Y:S02]  /*1e8d0*/  FADD2 R124, R124.F32x2.HI_LO, R98.F32x2.HI_LO ;  /* 0x000000627c7c724b */ /* 0x000fe40000000000 */
[----:B------:R-:W-:Y:S02]  /*1e8e0*/  FADD2 R126, R126.F32x2.HI_LO, R100.F32x2.HI_LO ;  /* 0x000000647e7e724b */ /* 0x000fe40000000000 */
[----:B------:R-:W-:Y:S01]  /*1e8f0*/  FADD2 R22, R22.F32x2.HI_LO, R104.F32x2.HI_LO ;  /* 0x000000681616724b */ /* 0x000fe20000000000 */
[----:B--2---:R-:W-:Y:S06]  /*1e900*/  @!P2 BRA `(.L_x_310) ;  /* 0x000000e00094a947 */ /* 0x004fec0003800000 */
.L_x_471:
[----:B------:R-:W-:Y:S01]  /*1e910*/  BSSY.RECONVERGENT B0, `(.L_x_311) ;  /* 0x000000a000007945 */ /* 0x000fe20003800200 */
[----:B--2---:R-:W-:-:S03]  /*1e920*/  MOV R5, 0x3f000000 ;  /* 0x3f00000000057802 */ /* 0x004fc60000000f00 */
[----:B------:R-:W-:Y:S05]  /*1e930*/  @!P0 BRA `(.L_x_312) ;  /* 0x00000000001c8947 */ /* 0x000fea0003800000 */
[----:B------:R-:W-:-:S04]  /*1e940*/  FADD R0, -R3, R156 ;  /* 0x0000009c03007221 */ /* 0x000fc80000000100 */
[----:B------:R-:W-:-:S05]  /*1e950*/  FMUL R0, R0, UR36 ;  /* 0x0000002400007c20 */ /* 0x000fca0008400000 */
[----:B------:R-:W-:-:S13]  /*1e960*/  FSETP.GEU.AND P0, PT, R0, -126, PT ;  /* 0xc2fc00000000780b */ /* 0x000fda0003f0e000 */
[----:B------:R-:W-:-:S04]  /*1e970*/  @!P0 FMUL R0, R0, 0.5 ;  /* 0x3f00000000008820 */ /* 0x000fc80000400000 */
[----:B------:R-:W2:Y:S02]  /*1e980*/  MUFU.EX2 R5, R0 ;  /* 0x0000000000057308 */ /* 0x000ea40000000800 */
[----:B--2---:R-:W-:-:S04]  /*1e990*/  @!P0 FMUL R5, R5, R5 ;  /* 0x0000000505058220 */ /* 0x004fc80000400000 */
[----:B------:R-:W-:Y:S02]  /*1e9a0*/  FMUL R5, R5, 0.5 ;  /* 0x3f00000005057820 */ /* 0x000fe40000400000 */
.L_x_312:
[----:B------:R-:W-:Y:S05]  /*1e9b0*/  BSYNC.RECONVERGENT B0 ;  /* 0x0000000000007941 */ /* 0x000fea0003800200 */
.L_x_311:
[----:B-1----:R-:W2:Y:S04]  /*1e9c0*/  LDL.LU.64 R34, [R1+0x10] ;  /* 0x0000100001227983 */ /* 0x002ea80000300a00 */
[----:B------:R-:W3:Y:S04]  /*1e9d0*/  LDL.LU.64 R32, [R1+0x18] ;  /* 0x0000180001207983 */ /* 0x000ee80000300a00 */
[----:B------:R-:W4:Y:S04]  /*1e9e0*/  LDL.LU.64 R30, [R1+0x28] ;  /* 0x00002800011e7983 */ /* 0x000f280000300a00 */
[----:B------:R-:W5:Y:S04]  /*1e9f0*/  LDL.LU.64 R28, [R1+0x30] ;  /* 0x00003000011c7983 */ /* 0x000f680000300a00 */
[----:B------:R-:W5:Y:S04]  /*1ea00*/  LDL.LU.64 R26, [R1+0x38] ;  /* 0x00003800011a7983 */ /* 0x000f680000300a00 */
[----:B------:R-:W5:Y:S04]  /*1ea10*/  LDL.LU.64 R14, [R1+0x20] ;  /* 0x00002000010e7983 */ /* 0x000f680000300a00 */
[----:B------:R-:W5:Y:S04]  /*1ea20*/  LDL.LU.64 R24, [R1+0x48] ;  /* 0x0000480001187983 */ /* 0x000f680000300a00 */
[----:B------:R-:W5:Y:S04]  /*1ea30*/  LDL.LU.64 R20, [R1+0x50] ;  /* 0x0000500001147983 */ /* 0x000f680000300a00 */
[----:B------:R-:W5:Y:S04]  /*1ea40*/  LDL.LU.64 R12, [R1+0x58] ;  /* 0x00005800010c7983 */ /* 0x000f680000300a00 */
[----:B------:R-:W5:Y:S04]  /*1ea50*/  LDL.LU.64 R8, [R1+0x40] ;  /* 0x0000400001087983 */ /* 0x000f680000300a00 */
[----:B------:R-:W5:Y:S04]  /*1ea60*/  LDL.LU.64 R10, [R1+0x60] ;  /* 0x00006000010a7983 */ /* 0x000f680000300a00 */
[----:B------:R-:W5:Y:S01]  /*1ea70*/  LDL.LU.64 R6, [R1+0x68] ;  /* 0x0000680001067983 */ /* 0x000f620000300a00 */
[----:B------:R-:W-:-:S04]  /*1ea80*/  FMUL R16, R5, R16 ;  /* 0x0000001005107220 */ /* 0x000fc80000400000 */
[----:B------:R-:W-:-:S04]  /*1ea90*/  FADD2 R18, R16.F32, R18.F32x2.HI_LO ;  /* 0x000000121012724b */ /* 0x000fc80000040000 */
[----:B------:R-:W-:-:S04]  /*1eaa0*/  FADD2 R18, R18.F32x2.HI_LO, R128.F32x2.HI_LO ;  /* 0x000000801212724b */ /* 0x000fc80000000000 */
[----:B------:R-:W-:-:S04]  /*1eab0*/  FADD2 R18, R18.F32x2.HI_LO, R136.F32x2.HI_LO ;  /* 0x000000881212724b */ /* 0x000fc80000000000 */
[----:B------:R-:W-:-:S04]  /*1eac0*/  FADD2 R18, R18.F32x2.HI_LO, R144.F32x2.HI_LO ;  /* 0x000000901212724b */ /* 0x000fc80000000000 */
[----:B------:R-:W-:Y:S02]  /*1ead0*/  FADD2 R18, R18.F32x2.HI_LO, R94.F32x2.HI_LO ;  /* 0x0000005e1212724b */ /* 0x000fe40000000000 */
[----:B------:R-:W-:Y:S02]  /*1eae0*/  FADD2 R124, R124.F32x2.HI_LO, R106.F32x2.HI_LO ;  /* 0x0000006a7c7c724b */ /* 0x000fe40000000000 */
[----:B------:R-:W-:Y:S02]  /*1eaf0*/  FADD2 R126, R126.F32x2.HI_LO, R108.F32x2.HI_LO ;  /* 0x0000006c7e7e724b */ /* 0x000fe40000000000 */
[----:B------:R-:W-:Y:S02]  /*1eb00*/  FADD2 R18, R18.F32x2.HI_LO, R102.F32x2.HI_LO ;  /* 0x000000661212724b */ /* 0x000fe40000000000 */
[----:B------:R-:W-:Y:S02]  /*1eb10*/  FADD2 R22, R22.F32x2.HI_LO, R112.F32x2.HI_LO ;  /* 0x000000701616724b */ /* 0x000fe40000000000 */
[----:B------:R-:W-:-:S02]  /*1eb20*/  FADD2 R124, R124.F32x2.HI_LO, R114.F32x2.HI_LO ;  /* 0x000000727c7c724b */ /* 0x000fc40000000000 */
        /* <DEDUP_REMOVED lines=23> */
[----:B------:R-:W-:Y:S01]  /*1eca0*/  FADD2 R18, R18.F32x2.HI_LO, R186.F32x2.HI_LO ;  /* 0x000000ba1212724b */ /* 0x000fe20000000000 */
[----:B------:R-:W-:Y:S01]  /*1ecb0*/  ULOP3.LUT UP0, URZ, UR37, UR41, URZ, 0xfc, !UPT ;  /* 0x0000002925ff7292 */ /* 0x000fe2000f80fcff */
[----:B--2---:R-:W-:-:S02]  /*1ecc0*/  FADD2 R124, R124.F32x2.HI_LO, R34.F32x2.HI_LO ;  /* 0x000000227c7c724b */ /* 0x004fc40000000000 */
[----:B---3--:R-:W-:Y:S02]  /*1ecd0*/  FADD2 R126, R126.F32x2.HI_LO, R32.F32x2.HI_LO ;  /* 0x000000207e7e724b */ /* 0x008fe40000000000 */
[----:B----4-:R-:W-:Y:S02]  /*1ece0*/  FADD2 R22, R22.F32x2.HI_LO, R30.F32x2.HI_LO ;  /* 0x0000001e1616724b */ /* 0x010fe40000000000 */
[----:B-----5:R-:W-:Y:S02]  /*1ecf0*/  FADD2 R124, R124.F32x2.HI_LO, R28.F32x2.HI_LO ;  /* 0x0000001c7c7c724b */ /* 0x020fe40000000000 */
        /* <DEDUP_REMOVED lines=11> */
[----:B------:R-:W-:-:S04]  /*1edb0*/  FADD2 R18, R18.F32x2.HI_LO, R22.F32x2.HI_LO ;  /* 0x000000161212724b */ /* 0x000fc80000000000 */
[----:B------:R-:W-:-:S04]  /*1edc0*/  FADD2 R18, R18.F32x2.HI_LO, R124.F32x2.HI_LO ;  /* 0x0000007c1212724b */ /* 0x000fc80000000000 */
[----:B------:R-:W-:Y:S01]  /*1edd0*/  FADD R16, R18, R19 ;  /* 0x0000001312107221 */ /* 0x000fe20000000000 */
[----:B------:R-:W-:Y:S06]  /*1ede0*/  BRA.U UP0, `(.L_x_313) ;  /* 0x0000000100907547 */ /* 0x000fec000b800000 */
[----:B------:R-:W-:Y:S05]  /*1edf0*/  @P1 BRA `(.L_x_314) ;  /* 0x0000000000041947 */ /* 0x000fea0003800000 */
[----:B------:R-:W-:Y:S05]  /*1ee00*/  BPT.TRAP 0x1 ;  /* 0x000000040000795c */ /* 0x000fea0000300000 */
.L_x_314:
[----:B------:R-:W-:Y:S01]  /*1ee10*/  UISETP.NE.AND UP0, UPT, UR55, URZ, UPT ;  /* 0x000000ff3700728c */ /* 0x000fe2000bf05270 */
[----:B------:R-:W-:Y:S01]  /*1ee20*/  IMAD.U32 R0, RZ, RZ, UR5 ;  /* 0x00000005ff007e24 */ /* 0x000fe2000f8e00ff */
[----:B------:R-:W-:Y:S01]  /*1ee30*/  UIADD3 UR6, UPT, UPT, UR4, 0x70060, URZ ;  /* 0x0007006004067890 */ /* 0x000fe2000fffe0ff */
[----:B------:R-:W-:Y:S01]  /*1ee40*/  IMAD.U32 R18, R157, 0x10000, RZ ;  /* 0x000100009d127824 */ /* 0x000fe200078e00ff */
[----:B------:R-:W-:Y:S02]  /*1ee50*/  LOP3.LUT R60, R60, 0x3, RZ, 0xc0, !PT ;  /* 0x000000033c3c7812 */ /* 0x000fe400078ec0ff */
[----:B------:R-:W-:Y:S02]  /*1ee60*/  SHF.L.U32 R0, R0, 0x1f, RZ ;  /* 0x0000001f00007819 */ /* 0x000fe400000006ff */
[----:B------:R-:W-:-:S03]  /*1ee70*/  LOP3.LUT R18, R18, 0x600000, RZ, 0xc0, !PT ;  /* 0x0060000012127812 */ /* 0x000fc600078ec0ff */
[----:B------:R-:W-:Y:S01]  /*1ee80*/  @UP0 UIADD3 UR6, UPT, UPT, UR4, 0x70050, URZ ;  /* 0x0007005004060890 */ /* 0x000fe2000fffe0ff */
[----:B------:R-:W-:Y:S01]  /*1ee90*/  SHF.R.U32.HI R3, RZ, 0x15, R18 ;  /* 0x00000015ff037819 */ /* 0x000fe20000011612 */
[----:B------:R-:W-:-:S03]  /*1eea0*/  USEL UR4, URZ, 0x80, UP0 ;  /* 0x00000080ff047887 */ /* 0x000fc60008000000 */
[----:B------:R-:W-:-:S03]  /*1eeb0*/  ISETP.NE.AND P0, PT, R60, R3, PT ;  /* 0x000000033c00720c */ /* 0x000fc60003f05270 */
[----:B------:R-:W-:Y:S01]  /*1eec0*/  LOP3.LUT R18, R18, UR4, RZ, 0xfc, !PT ;  /* 0x0000000412127c12 */ /* 0x000fe2000f8efcff */
[----:B------:R-:W1:Y:S02]  /*1eed0*/  SYNCS.PHASECHK.TRANS64.TRYWAIT P1, [UR6], R0 ;  /* 0x00000000ff0075a7 */ /* 0x000e640008021106 */
[----:B-1----:R-:W-:Y:S07]  /*1eee0*/  @!P1 BRA `(.L_x_315) ;  /* 0x000000dc00349947 */ /* 0x002fee0003800000 */
.L_x_473:
[----:B------:R-:W-:Y:S05]  /*1eef0*/  @!P0 BRA `(.L_x_316) ;  /* 0x0000000000408947 */ /* 0x000fea0003800000 */
        /* <DEDUP_REMOVED lines=16> */
.L_x_316:
[----:B------:R-:W-:Y:S05]  /*1f000*/  WARPSYNC.ALL ;  /* 0x0000000000007948 */ /* 0x000fea0003800000 */
[----:B------:R-:W-:-:S13]  /*1f010*/  R2UR UR4, R18 ;  /* 0x00000000120472ca */ /* 0x000fda00000e0000 */
[----:B------:R2:W-:Y:S02]  /*1f020*/  STTM.x2 tmem[UR4], R16 ;  /* 0x00000010000079ed */ /* 0x0005e400080c0004 */
.L_x_313:
[----:B------:R-:W-:Y:S01]  /*1f030*/  UIADD3 UR4, UPT, UPT, UR37, 0x1, URZ ;  /* 0x0000000125047890 */ /* 0x000fe2000fffe0ff */
[----:B------:R-:W-:Y:S01]  /*1f040*/  MOV R156, R17 ;  /* 0x00000011009c7202 */ /* 0x000fe20000000f00 */
[----:B------:R-:W-:Y:S02]  /*1f050*/  UIADD3 UR49, UPT, UPT, UR41, -UR50, URZ ;  /* 0x8000003229317290 */ /* 0x000fe4000fffe0ff */
[----:B------:R-:W-:Y:S02]  /*1f060*/  UISETP.GT.U32.AND UP0, UPT, UR4, 0x1, UPT ;  /* 0x000000010400788c */ /* 0x000fe4000bf04070 */
[----:B------:R-:W-:Y:S02]  /*1f070*/  UIADD3 UR37, UPT, UPT, UR37, -0x1, URZ ;  /* 0xffffffff25257890 */ /* 0x000fe4000fffe0ff */
[----:B------:R-:W-:-:S05]  /*1f080*/  USHF.L.U32 UR49, UR49, 0x7, URZ ;  /* 0x0000000731317899 */ /* 0x000fca00080006ff */
[----:B------:R-:W-:Y:S07]  /*1f090*/  BRA.U UP0, `(.L_x_317) ;  /* 0xffffffb900ac7547 */ /* 0x000fee000b83ffff */
.L_x_296:
[----:B------:R-:W-:Y:S01]  /*1f0a0*/  UISETP.GE.AND UP0, UPT, UR41, 0x1, UPT ;  /* 0x000000012900788c */ /* 0x000fe2000bf06270 */
[----:B------:R-:W3:Y:S01]  /*1f0b0*/  LDCU UR40, c[0x0][0x904] ;  /* 0x00012080ff2877ac */ /* 0x000ee20008000800 */
[----:B------:R-:W4:Y:S01]  /*1f0c0*/  LDCU UR38, c[0x0][0x704] ;  /* 0x0000e080ff2677ac */ /* 0x000f220008000800 */
[----:B------:R-:W1:Y:S06]  /*1f0d0*/  LDCU.64 UR36, c[0x0][0x908] ;  /* 0x00012100ff2477ac */ /* 0x000e6c0008000a00 */
[----:B------:R-:W-:Y:S05]  /*1f0e0*/  BRA.U !UP0, `(.L_x_318) ;  /* 0x0000006d08e07547 */ /* 0x000fea000b800000 */
.L_x_339:
[----:B--2---:R-:W5:Y:S01]  /*1f0f0*/  S2R R18, SR_TID.X ;  /* 0x0000000000127919 */ /* 0x004f620000002100 */
[----:B------:R-:W-:Y:S01]  /*1f100*/  UISETP.NE.AND UP0, UPT, UR55, URZ, UPT ;  /* 0x000000ff3700728c */ /* 0x000fe2000bf05270 */
[----:B------:R-:W-:-:S03]  /*1f110*/  UMOV UR4, 0x20 ;  /* 0x0000002000047882 */ /* 0x000fc60000000000 */
[----:B------:R-:W-:Y:S02]  /*1f120*/  USEL UR4, UR4, 0xa0, UP0 ;  /* 0x000000a004047887 */ /* 0x000fe40008000000 */
[----:B------:R-:W-:Y:S02]  /*1f130*/  USEL UR5, UR51, UR54, UP0 ;  /* 0x0000003633057287 */ /* 0x000fe40008000000 */
[----:B------:R-:W-:Y:S01]  /*1f140*/  UISETP.GT.U32.AND UP0, UPT, UR47, 0x1, UPT ;  /* 0x000000012f00788c */ /* 0x000fe2000bf04070 */
[----:B-----5:R-:W-:-:S05]  /*1f150*/  IMAD.U32 R172, R18, 0x10000, RZ ;  /* 0x0001000012ac7824 */ /* 0x020fca00078e00ff */
[----:B------:R-:W-:-:S05]  /*1f160*/  LOP3.LUT R172, R172, 0x600000, RZ, 0xc0, !PT ;  /* 0x00600000acac7812 */ /* 0x000fca00078ec0ff */
[----:B-1----:R-:W-:-:S06]  /*1f170*/  VIADD R0, R172, UR4 ;  /* 0x00000004ac007c36 */ /* 0x002fcc0008000000 */
[----:B------:R-:W1:Y:S02]  /*1f180*/  SHFL.IDX PT, R0, R0, RZ, 0x1f ;  /* 0x00001fff00007589 */ /* 0x000e6400000e0000 */
[----:B-1----:R-:W-:Y:S01]  /*1f190*/  R2UR UR44, R0 ;  /* 0x00000000002c72ca */ /* 0x002fe200000e0000 */
[----:B------:R-:W-:-:S14]  /*1f1a0*/  BRA.U UP0, `(.L_x_319) ;  /* 0x0000000100047547 */ /* 0x000fdc000b800000 */
[----:B---34-:R-:W-:Y:S05]  /*1f1b0*/  BPT.TRAP 0x1 ;  /* 0x000000040000795c */ /* 0x018fea0000300000 */
.L_x_319:
        /* <DEDUP_REMOVED lines=8> */
[----:B------:R-:W-:-:S04]  /*1f240*/  LOP3.LUT R173, R0, 0x3, RZ, 0xc0, !PT ;  /* 0x0000000300ad7812 */ /* 0x000fc800078ec0ff */
[----:B------:R-:W-:Y:S01]  /*1f250*/  ISETP.NE.AND P0, PT, R173, R174, PT ;  /* 0x000000aead00720c */ /* 0x000fe20003f05270 */
[----:B-1----:R-:W-:-:S04]  /*1f260*/  ULEA UR41, UR41, UR4, 0x18 ;  /* 0x0000000429297291 */ /* 0x002fc8000f8ec0ff */
[----:B------:R-:W-:Y:S02]  /*1f270*/  UIADD3 UR4, UPT, UPT, UR41, 0x70060, URZ ;  /* 0x0007006029047890 */ /* 0x000fe4000fffe0ff */
[----:B------:R-:W-:-:S09]  /*1f280*/  @UP0 UIADD3 UR4, UPT, UPT, UR41, 0x70050, URZ ;  /* 0x0007005029040890 */ /* 0x000fd2000fffe0ff */
[----:B------:R-:W1:Y:S02]  /*1f290*/  SYNCS.PHASECHK.TRANS64.TRYWAIT P1, [UR4], R3 ;  /* 0x00000003ff0075a7 */ /* 0x000e640008021104 */
[----:B-1----:R-:W-:Y:S05]  /*1f2a0*/  @!P1 BRA `(.L_x_320) ;  /* 0x000000d8005c9947 */ /* 0x002fea0003800000 */
.L_x_475:
[----:B------:R-:W-:Y:S01]  /*1f2b0*/  LOP3.LUT R172, R172, UR42, RZ, 0xfc, !PT ;  /* 0x0000002aacac7c12 */ /* 0x000fe2000f8efcff */
[----:B------:R-:W-:Y:S06]  /*1f2c0*/  @!P0 BRA `(.L_x_321) ;  /* 0x0000000000408947 */ /* 0x000fec0003800000 */
[----:B------:R-:W-:Y:S01]  /*1f2d0*/  MOV R14, 0x8 ;  /* 0x00000008000e7802 */ /* 0x000fe20000000f00 */
[----:B------:R-:W1:Y:S01]  /*1f2e0*/  LDCU.64 UR8, c[0x4][0xb0] ;  /* 0x01001600ff0877ac */ /* 0x000e620008000a00 */
[----:B------:R-:W-:Y:S02]  /*1f2f0*/  HFMA2 R12, -RZ, RZ, 0, 5.9604644775390625e-08 ;  /* 0x00000001ff0c7431 */ /* 0x000fe400000001ff */
[----:B------:R-:W-:Y:S01]  /*1f300*/  IMAD.MOV.U32 R8, RZ, RZ, 0x192 ;  /* 0x00000192ff087424 */ /* 0x000fe200078e00ff */
[----:B------:R-:W5:Y:S01]  /*1f310*/  LDCU.64 UR6, c[0x4][0xb8] ;  /* 0x01001700ff0677ac */ /* 0x000f620008000a00 */
[----:B------:R-:W2:Y:S01]  /*1f320*/  LDC.64 R14, c[0x4][R14] ;  /* 0x010000000e0e7b82 */ /* 0x000ea20000000a00 */
[----:B------:R-:W-:Y:S01]  /*1f330*/  IMAD.MOV.U32 R13, RZ, RZ, RZ ;  /* 0x000000ffff0d7224 */ /* 0x000fe200078e00ff */
[----:B------:R-:W3:Y:S01]  /*1f340*/  LDCU.64 UR4, c[0x4][0x10] ;  /* 0x01000200ff0477ac */ /* 0x000ee20008000a00 */
[----:B-1----:R-:W-:Y:S01]  /*1f350*/  IMAD.U32 R4, RZ, RZ, UR8 ;  /* 0x00000008ff047e24 */ /* 0x002fe2000f8e00ff */
[----:B------:R-:W-:Y:S01]  /*1f360*/  MOV R5, UR9 ;  /* 0x0000000900057c02 */ /* 0x000fe20008000f00 */
[----:B-----5:R-:W-:Y:S01]  /*1f370*/  IMAD.U32 R6, RZ, RZ, UR6 ;  /* 0x00000006ff067e24 */ /* 0x020fe2000f8e00ff */
[----:B------:R-:W-:Y:S01]  /*1f380*/  MOV R7, UR7 ;  /* 0x0000000700077c02 */ /* 0x000fe20008000f00 */
[----:B---3--:R-:W-:Y:S01]  /*1f390*/  IMAD.U32 R10, RZ, RZ, UR4 ;  /* 0x00000004ff0a7e24 */ /* 0x008fe2000f8e00ff */
[----:B------:R-:W-:-:S02]  /*1f3a0*/  MOV R11, UR5 ;  /* 0x00000005000b7c02 */ /* 0x000fc40008000f00 */
[----:B------:R-:W-:-:S07]  /*1f3b0*/  LEPC R20, `(.L_x_321) ;  /* 0x000000001014794e */ /* 0x000fce0000000000 */
[----:B--2-4-:R-:W-:Y:S05]  /*1f3c0*/  CALL.ABS.NOINC R14 ;  /* 0x000000000e007343 */ /* 0x014fea0003c00000 */
.L_x_321:
[C---:B------:R-:W-:Y:S01]  /*1f3d0*/  VIADD R0, R172.reuse, 0x20 ;  /* 0x00000020ac007836 */ /* 0x040fe20000000000 */
        /* <DEDUP_REMOVED lines=22> */
.L_x_322:
        /* <DEDUP_REMOVED lines=23> */
.L_x_323:
        /* <DEDUP_REMOVED lines=23> */
.L_x_324:
[----:B------:R-:W-:Y:S05]  /*1f820*/  WARPSYNC.ALL ;  /* 0x0000000000007948 */ /* 0x000fea0003800000 */
[----:B------:R-:W-:Y:S01]  /*1f830*/  R2UR UR64, R172 ;  /* 0x00000000ac4072ca */ /* 0x000fe200000e0000 */
[----:B------:R-:W-:Y:S01]  /*1f840*/  UIMAD.WIDE.U32 UR66, UR39, UR36, URZ ;  /* 0x00000024274272a5 */ /* 0x000fe2000f8e00ff */
[----:B------:R-:W1:Y:S01]  /*1f850*/  LDC R3, c[0x0][0x384] ;  /* 0x0000e100ff037b82 */ /* 0x000e620000000800 */
[----:B---3--:R-:W-:Y:S01]  /*1f860*/  UISETP.NE.AND UP0, UPT, UR40, 0x1, UPT ;  /* 0x000000012800788c */ /* 0x008fe2000bf05270 */
[----:B------:R-:W-:Y:S01]  /*1f870*/  IMAD.U32 R5, RZ, RZ, UR42 ;  /* 0x0000002aff057e24 */ /* 0x000fe2000f8e00ff */
[----:B------:R-:W-:Y:S01]  /*1f880*/  UIADD3 UR63, UPT, UPT, UR49, 0x7f, URZ ;  /* 0x0000007f313f7890 */ /* 0x000fe2000fffe0ff */
[----:B----4-:R-:W-:Y:S01]  /*1f890*/  MOV.SPILL R4, UR38 ;  /* 0x0000002600047c02 */ /* 0x010fe20009000f00 */
[----:B------:R-:W-:Y:S01]  /*1f8a0*/  UIADD3 UR61, UPT, UPT, UR49, 0x4, URZ ;  /* 0x00000004313d7890 */ /* 0x000fe2000fffe0ff */
[----:B------:R-:W-:Y:S01]  /*1f8b0*/  UMOV UR65, UR67 ;  /* 0x0000004300417c82 */ /* 0x000fe20008000000 */
[----:B------:R-:W-:Y:S01]  /*1f8c0*/  LOP3.LUT R5, R5, 0x7f, R18, 0xf8, !PT ;  /* 0x0000007f05057812 */ /* 0x000fe200078ef812 */
[----:B------:R-:W-:-:S03]  /*1f8d0*/  USHF.R.U32.HI UR65, URZ, UR37, UR65 ;  /* 0x00000025ff417299 */ /* 0x000fc60008011641 */
[----:B------:R-:W3:Y:S01]  /*1f8e0*/  LDTM.x32 R120, tmem[UR64+0x60] ;  /* 0x00006040007879ee */ /* 0x000ee200082c0000 */
[----:B------:R-:W-:Y:S02]  /*1f8f0*/  UIADD3 UR62, UPT, UPT, UR49, 0x2, URZ ;  /* 0x00000002313e7890 */ /* 0x000fe4000fffe0ff */
[----:B------:R-:W-:Y:S02]  /*1f900*/  USEL UR65, UR39, UR65, !UP0 ;  /* 0x0000004127417287 */ /* 0x000fe4000c000000 */
[----:B------:R-:W-:Y:S02]  /*1f910*/  UIADD3 UR60, UPT, UPT, UR49, 0x5, URZ ;  /* 0x00000005313c7890 */ /* 0x000fe4000fffe0ff */
[----:B------:R-:W-:Y:S02]  /*1f920*/  UIADD3 UR65, UPT, UPT, -UR65, URZ, URZ ;  /* 0x000000ff41417290 */ /* 0x000fe4000fffe1ff */
[----:B------:R-:W-:Y:S02]  /*1f930*/  UIADD3 UR59, UPT, UPT, UR49, 0x6, URZ ;  /* 0x00000006313b7890 */ /* 0x000fe4000fffe0ff */
[----:B------:R-:W-:Y:S01]  /*1f940*/  UIMAD UR64, UR40, UR65, UR39 ;  /* 0x00000041284072a4 */ /* 0x000fe2000f8e0227 */
[C---:B-1----:R-:W-:Y:S01]  /*1f950*/  ISETP.LE.AND P0, PT, R3.reuse, UR63, PT ;  /* 0x0000003f03007c0c */ /* 0x042fe2000bf03270 */
[----:B------:R-:W-:Y:S01]  /*1f960*/  UIADD3 UR57, UPT, UPT, UR49, 0x9, URZ ;  /* 0x0000000931397890 */ /* 0x000fe2000fffe0ff */
[----:B------:R-:W-:Y:S01]  /*1f970*/  ISETP.LE.AND P1, PT, R3, UR61, PT ;  /* 0x0000003d03007c0c */ /* 0x000fe2000bf23270 */
[----:B------:R-:W-:-:S02]  /*1f980*/  UIADD3 UR58, UPT, UPT, UR49, 0x8, URZ ;  /* 0x00000008313a7890 */ /* 0x000fc4000fffe0ff */
[----:B------:R-:W-:Y:S01]  /*1f990*/  IMAD.U32 R0, RZ, RZ, UR64 ;  /* 0x00000040ff007e24 */ /* 0x000fe2000f8e00ff */
[----:B------:R-:W-:Y:S01]  /*1f9a0*/  ISETP.LE.AND P3, PT, R3, UR62, PT ;  /* 0x0000003e03007c0c */ /* 0x000fe2000bf63270 */
[----:B------:R-:W-:Y:S01]  /*1f9b0*/  UIADD3 UR56, UPT, UPT, UR49, 0xa, URZ ;  /* 0x0000000a31387890 */ /* 0x000fe2000fffe0ff */
[----:B------:R-:W-:Y:S01]  /*1f9c0*/  FSEL R92, R92, -INF , !P1 ;  /* 0xff8000005c5c7808 */ /* 0x000fe20004800000 */
[----:B------:R-:W-:Y:S01]  /*1f9d0*/  IMAD R0, R0, 0x100, R5 ;  /* 0x0000010000007824 */ /* 0x000fe200078e0205 */
[----:B------:R-:W-:Y:S01]  /*1f9e0*/  UIADD3 UR35, UPT, UPT, UR49, 0xc, URZ ;  /* 0x0000000c31237890 */ /* 0x000fe2000fffe0ff */
[----:B------:R-:W-:Y:S01]  /*1f9f0*/  FSEL R90, R90, -INF , !P3 ;  /* 0xff8000005a5a7808 */ /* 0x000fe20005800000 */
[----:B------:R-:W-:Y:S01]  /*1fa00*/  UIADD3 UR27, UPT, UPT, UR49, 0xe, URZ ;  /* 0x0000000e311b7890 */ /* 0x000fe2000fffe0ff */
[----:B---3--:R-:W-:Y:S01]  /*1fa10*/  FSEL R19, R151, -INF , !P0 ;  /* 0xff80000097137808 */ /* 0x008fe20004000000 */
[----:B------:R-:W-:Y:S01]  /*1fa20*/  UIADD3 UR31, UPT, UPT, UR49, 0xd, URZ ;  /* 0x0000000d311f7890 */ /* 0x000fe2000fffe0ff */
[C---:B------:R-:W-:Y:S01]  /*1fa30*/  ISETP.GE.AND P2, PT, R0.reuse, UR63, PT ;  /* 0x0000003f00007c0c */ /* 0x040fe2000bf46270 */
[----:B------:R-:W-:Y:S01]  /*1fa40*/  UIADD3 UR23, UPT, UPT, UR49, 0x10, URZ ;  /* 0x0000001031177890 */ /* 0x000fe2000fffe0ff */
[----:B------:R-:W-:Y:S01]  /*1fa50*/  ISETP.GE.AND P4, PT, R0, UR61, PT ;  /* 0x0000003d00007c0c */ /* 0x000fe2000bf86270 */
[----:B------:R-:W-:Y:S01]  /*1fa60*/  UIADD3 UR19, UPT, UPT, UR49, 0x11, URZ ;  /* 0x0000001131137890 */ /* 0x000fe2000fffe0ff */
[----:B------:R-:W-:Y:S01]  /*1fa70*/  FSEL R19, R19, -INF , P2 ;  /* 0xff80000013137808 */ /* 0x000fe20001000000 */
[----:B------:R-:W-:Y:S01]  /*1fa80*/  UIADD3 UR11, UPT, UPT, UR49, 0x14, URZ ;  /* 0x00000014310b7890 */ /* 0x000fe2000fffe0ff */
[C---:B------:R-:W-:Y:S01]  /*1fa90*/  ISETP.LE.AND P0, PT, R3.reuse, UR60, PT ;  /* 0x0000003c03007c0c */ /* 0x040fe2000bf03270 */
[----:B------:R-:W-:Y:S01]  /*1faa0*/  UIADD3 UR15, UPT, UPT, UR49, 0x12, URZ ;  /* 0x00000012310f7890 */ /* 0x000fe2000fffe0ff */
[C---:B------:R-:W-:Y:S01]  /*1fab0*/  ISETP.LE.AND P2, PT, R3.reuse, UR59, PT ;  /* 0x0000003b03007c0c */ /* 0x040fe2000bf43270 */
[----:B------:R-:W-:Y:S01]  /*1fac0*/  UIADD3 UR7, UPT, UPT, UR49, 0x15, URZ ;  /* 0x0000001531077890 */ /* 0x000fe2000fffe0ff */
[----:B------:R-:W-:Y:S01]  /*1fad0*/  FSEL R156, R92, -INF , P4 ;  /* 0xff8000005c9c7808 */ /* 0x000fe20002000000 */
[----:B------:R-:W-:Y:S01]  /*1fae0*/  UIADD3 UR34, UPT, UPT, UR49, 0x16, URZ ;  /* 0x0000001631227890 */ /* 0x000fe2000fffe0ff */
[----:B------:R-:W-:Y:S01]  /*1faf0*/  ISETP.LE.AND P4, PT, R3, UR57, PT ;  /* 0x0000003903007c0c */ /* 0x000fe2000bf83270 */
[----:B------:R-:W-:Y:S01]  /*1fb00*/  UIADD3 UR32, UPT, UPT, UR49, 0x19, URZ ;  /* 0x0000001931207890 */ /* 0x000fe2000fffe0ff */
[----:B------:R-:W-:Y:S01]  /*1fb10*/  ISETP.GE.AND P3, PT, R0, UR59, PT ;  /* 0x0000003b00007c0c */ /* 0x000fe2000bf66270 */
[----:B------:R-:W-:Y:S01]  /*1fb20*/  UIADD3 UR33, UPT, UPT, UR49, 0x18, URZ ;  /* 0x0000001831217890 */ /* 0x000fe2000fffe0ff */
[----:B------:R-:W-:Y:S01]  /*1fb30*/  FSEL R93, R93, -INF , !P0 ;  /* 0xff8000005d5d7808 */ /* 0x000fe20004000000 */
[----:B------:R-:W-:Y:S01]  /*1fb40*/  UIADD3 UR30, UPT, UPT, UR49, 0x1a, URZ ;  /* 0x0000001a311e7890 */ /* 0x000fe2000fffe0ff */
[----:B------:R-:W-:Y:S01]  /*1fb50*/  FSEL R94, R94, -INF , !P2 ;  /* 0xff8000005e5e7808 */ /* 0x000fe20005000000 */
[----:B------:R-:W-:Y:S01]  /*1fb60*/  UIADD3 UR29, UPT, UPT, UR49, 0x1c, URZ ;  /* 0x0000001c311d7890 */ /* 0x000fe2000fffe0ff */
[----:B------:R-:W-:Y:S01]  /*1fb70*/  ISETP.GE.AND P0, PT, R0, UR57, PT ;  /* 0x0000003900007c0c */ /* 0x000fe2000bf06270 */
[----:B------:R-:W-:Y:S01]  /*1fb80*/  UIADD3 UR26, UPT, UPT, UR49, 0x1e, URZ ;  /* 0x0000001e311a7890 */ /* 0x000fe2000fffe0ff */
[----:B------:R-:W-:Y:S01]  /*1fb90*/  FSEL R97, R97, -INF , !P4 ;  /* 0xff80000061617808 */ /* 0x000fe20006000000 */
[----:B------:R-:W-:Y:S01]  /*1fba0*/  UIADD3 UR28, UPT, UPT, UR49, 0x1d, URZ ;  /* 0x0000001d311c7890 */ /* 0x000fe2000fffe0ff */
[C---:B------:R-:W-:Y:S01]  /*1fbb0*/  ISETP.LE.AND P1, PT, R3.reuse, UR58, PT ;  /* 0x0000003a03007c0c */ /* 0x040fe2000bf23270 */
[----:B------:R-:W-:Y:S01]  /*1fbc0*/  UIADD3 UR25, UPT, UPT, UR49, 0x20, URZ ;  /* 0x0000002031197890 */ /* 0x000fe2000fffe0ff */
[----:B------:R-:W-:Y:S01]  /*1fbd0*/  FSEL R168, R94, -INF , P3 ;  /* 0xff8000005ea87808 */ /* 0x000fe20001800000 */
[----:B------:R-:W-:Y:S01]  /*1fbe0*/  UIADD3 UR24, UPT, UPT, UR49, 0x21, URZ ;  /* 0x0000002131187890 */ /* 0x000fe2000fffe0ff */
[C---:B------:R-:W-:Y:S01]  /*1fbf0*/  ISETP.LE.AND P2, PT, R3.reuse, UR56, PT ;  /* 0x0000003803007c0c */ /* 0x040fe2000bf43270 */
[----:B------:R-:W-:Y:S01]  /*1fc00*/  UIADD3 UR21, UPT, UPT, UR49, 0x24, URZ ;  /* 0x0000002431157890 */ /* 0x000fe2000fffe0ff */
[----:B------:R-:W-:Y:S01]  /*1fc10*/  ISETP.LE.AND P3, PT, R3, UR35, PT ;  /* 0x0000002303007c0c */ /* 0x000fe2000bf63270 */
[----:B------:R-:W-:Y:S01]  /*1fc20*/  UIADD3 UR22, UPT, UPT, UR49, 0x22, URZ ;  /* 0x0000002231167890 */ /* 0x000fe2000fffe0ff */
[----:B------:R-:W-:Y:S01]  /*1fc30*/  FSEL R159, R97, -INF , P0 ;  /* 0xff800000619f7808 */ /* 0x000fe20000000000 */
[----:B------:R-:W-:Y:S01]  /*1fc40*/  UIADD3 UR20, UPT, UPT, UR49, 0x25, URZ ;  /* 0x0000002531147890 */ /* 0x000fe2000fffe0ff */
[C---:B------:R-:W-:Y:S01]  /*1fc50*/  ISETP.LE.AND P0, PT, R3.reuse, UR27, PT ;  /* 0x0000001b03007c0c */ /* 0x040fe2000bf03270 */
[----:B------:R-:W-:Y:S01]  /*1fc60*/  UIADD3 UR18, UPT, UPT, UR49, 0x26, URZ ;  /* 0x0000002631127890 */ /* 0x000fe2000fffe0ff */
[----:B------:R-:W-:Y:S01]  /*1fc70*/  FSEL R96, R96, -INF , !P1 ;  /* 0xff80000060607808 */ /* 0x000fe20004800000 */
        /* <DEDUP_REMOVED lines=35> */
[----:B------:R-:W-:Y:S01]  /*1feb0*/  ISETP.GE.AND P5, PT, R0, UR60, PT ;  /* 0x0000003c00007c0c */ /* 0x000fe2000bfa6270 */
[----:B------:R-:W-:Y:S01]  /*1fec0*/  UIADD3 UR69, UPT, UPT, UR49, 0x42, URZ ;  /* 0x0000004231457890 */ /* 0x000fe2000fffe0ff */
[----:B------:R-:W-:Y:S01]  /*1fed0*/  ISETP.LE.AND P0, PT, R3, UR15, PT ;  /* 0x0000000f03007c0c */ /* 0x000fe2000bf03270 */
        /* <DEDUP_REMOVED lines=23> */
[C---:B------:R-:W-:Y:S01]  /*20050*/  ISETP.GE.AND P1, PT, R0.reuse, UR32, PT ;  /* 0x0000002000007c0c */ /* 0x040fe2000bf26270 */
[----:B------:R-:W-:Y:S01]  /*20060*/  UIADD3 UR56, UPT, UPT, UR49, 0x54, URZ ;  /* 0x0000005431387890 */ /* 0x000fe2000fffe0ff */
[----:B------:R-:W-:Y:S01]  /*20070*/  FSEL R105, R113, -INF , !P3 ;  /* 0xff80000071697808 */ /* 0x000fe20005800000 */
[----:B------:R-:W-:Y:S01]  /*20080*/  UIADD3 UR27, UPT, UPT, UR49, 0x58, URZ ;  /* 0x00000058311b7890 */ /* 0x000fe2000fffe0ff */
[----:B------:R-:W-:Y:S01]  /*20090*/  ISETP.GE.AND P6, PT, R0, UR62, PT ;  /* 0x0000003e00007c0c */ /* 0x000fe2000bfc6270 */
[----:B------:R-:W-:Y:S01]  /*200a0*/  UIADD3 UR62, UPT, UPT, UR49, 0x4c, URZ ;  /* 0x0000004c313e7890 */ /* 0x000fe2000fffe0ff */
[----:B------:R-:W-:Y:S01]  /*200b0*/  FSEL R166, R98, -INF , P5 ;  /* 0xff80000062a67808 */ /* 0x000fe20002800000 */
[----:B------:R-:W-:Y:S01]  /*200c0*/  UIADD3 UR19, UPT, UPT, UR49, 0x5a, URZ ;  /* 0x0000005a31137890 */ /* 0x000fe2000fffe0ff */
[----:B------:R-:W-:Y:S01]  /*200d0*/  ISETP.GE.AND P5, PT, R0, UR23, PT ;  /* 0x0000001700007c0c */ /* 0x000fe2000bfa6270 */
        /* <DEDUP_REMOVED lines=9> */
[----:B------:R-:W-:-:S02]  /*20170*/  FSEL R105, R105, -INF , P1 ;  /* 0xff80000069697808 */ /* 0x000fc40000800000 */
[----:B------:R-:W-:Y:S02]  /*20180*/  FSEL R170, R90, -INF , P6 ;  /* 0xff8000005aaa7808 */ /* 0x000fe40003000000 */
[----:B------:R-:W-:Y:S02]  /*20190*/  ISETP.LE.AND P1, PT, R3, UR26, PT ;  /* 0x0000001a03007c0c */ /* 0x000fe4000bf23270 */
[----:B------:R-:W-:Y:S01]  /*201a0*/  ISETP.GE.AND P6, PT, R0, UR58, PT ;  /* 0x0000003a00007c0c */ /* 0x000fe2000bfc6270 */
[----:B------:R-:W-:Y:S01]  /*201b0*/  UIADD3 UR58, UPT, UPT, UR49, 0x51, URZ ;  /* 0x00000051313a7890 */ /* 0x000fe2000fffe0ff */
[----:B------:R-:W-:Y:S02]  /*201c0*/  FSEL R152, R104, -INF , P5 ;  /* 0xff80000068987808 */ /* 0x000fe40002800000 */
[----:B------:R-:W-:Y:S02]  /*201d0*/  FSEL R104, R112, -INF , !P2 ;  /* 0xff80000070687808 */ /* 0x000fe40005000000 */
[----:B------:R-:W-:Y:S01]  /*201e0*/  ISETP.GE.AND P2, PT, R0, UR29, PT ;  /* 0x0000001d00007c0c */ /* 0x000fe2000bf46270 */
[----:B------:R-:W-:Y:S01]  /*201f0*/  UIADD3 UR29, UPT, UPT, UR49, 0x65, URZ ;  /* 0x00000065311d7890 */ /* 0x000fe2000fffe0ff */
[----:B------:R-:W-:-:S02]  /*20200*/  FSEL R114, R114, -INF , !P4 ;  /* 0xff80000072727808 */ /* 0x000fc40006000000 */
[----:B------:R-:W-:Y:S02]  /*20210*/  FSEL R100, R116, -INF , !P0 ;  /* 0xff80000074647808 */ /* 0x000fe40004000000 */
[----:B------:R-:W-:Y:S01]  /*20220*/  ISETP.GE.AND P4, PT, R0, UR26, PT ;  /* 0x0000001a00007c0c */ /* 0x000fe2000bf86270 */
[----:B------:R-:W-:Y:S01]  /*20230*/  UIADD3 UR26, UPT, UPT, UR49, 0x68, URZ ;  /* 0x00000068311a7890 */ /* 0x000fe2000fffe0ff */
[----:B------:R-:W-:Y:S02]  /*20240*/  FSEL R110, R118, -INF , !P1 ;  /* 0xff800000766e7808 */ /* 0x000fe40004800000 */
[----:B------:R-:W-:Y:S02]  /*20250*/  FSEL R158, R96, -INF , P6 ;  /* 0xff800000609e7808 */ /* 0x000fe40003000000 */
[----:B------:R-:W-:Y:S01]  /*20260*/  ISETP.GE.AND P6, PT, R0, UR31, PT ;  /* 0x0000001f00007c0c */ /* 0x000fe2000bfc6270 */
[----:B------:R-:W-:Y:S01]  /*20270*/  UIADD3 UR31, UPT, UPT, UR49, 0x56, URZ ;  /* 0x00000056311f7890 */ /* 0x000fe2000fffe0ff */
[----:B------:R-:W-:-:S02]  /*20280*/  ISETP.LE.AND P3, PT, R3, UR28, PT ;  /* 0x0000001c03007c0c */ /* 0x000fc4000bf63270 */
[----:B------:R-:W-:Y:S02]  /*20290*/  FSEL R100, R100, -INF , P2 ;  /* 0xff80000064647808 */ /* 0x000fe40001000000 */
[C---:B------:R-:W-:Y:S02]  /*202a0*/  ISETP.LE.AND P0, PT, R3.reuse, UR25, PT ;  /* 0x0000001903007c0c */ /* 0x040fe4000bf03270 */
[C---:B------:R-:W-:Y:S02]  /*202b0*/  ISETP.LE.AND P2, PT, R3.reuse, UR24, PT ;  /* 0x0000001803007c0c */ /* 0x040fe4000bf43270 */
[----:B------:R-:W-:Y:S02]  /*202c0*/  FSEL R110, R110, -INF , P4 ;  /* 0xff8000006e6e7808 */ /* 0x000fe40002000000 */
[----:B------:R-:W-:Y:S02]  /*202d0*/  ISETP.LE.AND P4, PT, R3, UR21, PT ;  /* 0x0000001503007c0c */ /* 0x000fe4000bf83270 */
[----:B------:R-:W-:-:S02]  /*202e0*/  FSEL R155, R101, -INF , P6 ;  /* 0xff800000659b7808 */ /* 0x000fc40003000000 */
[----:B------:R-:W-:Y:S02]  /*202f0*/  FSEL R101, R117, -INF , !P3 ;  /* 0xff80000075657808 */ /* 0x000fe40005800000 */
[----:B------:R-:W-:Y:S01]  /*20300*/  ISETP.GE.AND P3, PT, R0, UR24, PT ;  /* 0x0000001800007c0c */ /* 0x000fe2000bf66270 */
[----:B------:R-:W-:Y:S01]  /*20310*/  UIADD3 UR24, UPT, UPT, UR49, 0x6a, URZ ;  /* 0x0000006a31187890 */ /* 0x000fe2000fffe0ff */
[----:B------:R-:W-:Y:S02]  /*20320*/  FSEL R56, R56, -INF , !P0 ;  /* 0xff80000038387808 */ /* 0x000fe40004000000 */
[----:B------:R-:W-:Y:S02]  /*20330*/  FSEL R57, R57, -INF , !P2 ;  /* 0xff80000039397808 */ /* 0x000fe40005000000 */
[----:B------:R-:W-:Y:S01]  /*20340*/  ISETP.GE.AND P0, PT, R0, UR21, PT ;  /* 0x0000001500007c0c */ /* 0x000fe2000bf06270 */
[----:B------:R-:W-:Y:S01]  /*20350*/  UIADD3 UR21, UPT, UPT, UR49, 0x6d, URZ ;  /* 0x0000006d31157890 */ /* 0x000fe2000fffe0ff */
[----:B------:R-:W-:-:S02]  /*20360*/  FSEL R60, R60, -INF , !P4 ;  /* 0xff8000003c3c7808 */ /* 0x000fc40006000000 */
[----:B------:R-:W-:Y:S02]  /*20370*/  ISETP.LE.AND P1, PT, R3, UR22, PT ;  /* 0x0000001603007c0c */ /* 0x000fe4000bf23270 */
[----:B------:R-:W-:Y:S02]  /*20380*/  FSEL R97, R57, -INF , P3 ;  /* 0xff80000039617808 */ /* 0x000fe40001800000 */
[C---:B------:R-:W-:Y:S02]  /*20390*/  ISETP.LE.AND P2, PT, R3.reuse, UR20, PT ;  /* 0x0000001403007c0c */ /* 0x040fe4000bf43270 */
[C---:B------:R-:W-:Y:S02]  /*203a0*/  ISETP.LE.AND P3, PT, R3.reuse, UR18, PT ;  /* 0x0000001203007c0c */ /* 0x040fe4000bf63270 */
[----:B------:R-:W-:Y:S02]  /*203b0*/  FSEL R92, R60, -INF , P0 ;  /* 0xff8000003c5c7808 */ /* 0x000fe40000000000 */
[----:B------:R-:W-:Y:S01]  /*203c0*/  ISETP.GE.AND P5, PT, R0, UR7, PT ;  /* 0x0000000700007c0c */ /* 0x000fe2000bfa6270 */
[----:B------:R-:W-:Y:S01]  /*203d0*/  UIADD3 UR7, UPT, UPT, UR49, 0x5e, URZ ;  /* 0x0000005e31077890 */ /* 0x000fe2000fffe0ff */
[----:B------:R-:W-:-:S02]  /*203e0*/  ISETP.LE.AND P0, PT, R3, UR16, PT ;  /* 0x0000001003007c0c */ /* 0x000fc4000bf03270 */
[----:B------:R-:W-:Y:S02]  /*203f0*/  FSEL R58, R58, -INF , !P1 ;  /* 0xff8000003a3a7808 */ /* 0x000fe40004800000 */
[----:B------:R-:W-:Y:S01]  /*20400*/  ISETP.GE.AND P1, PT, R0, UR18, PT ;  /* 0x0000001200007c0c */ /* 0x000fe2000bf26270 */
[----:B------:R-:W-:Y:S01]  /*20410*/  UIADD3 UR18, UPT, UPT, UR49, 0x70, URZ ;  /* 0x0000007031127890 */ /* 0x000fe2000fffe0ff */
[----:B------:R-:W-:Y:S02]  /*20420*/  FSEL R61, R61, -INF , !P2 ;  /* 0xff8000003d3d7808 */ /* 0x000fe40005000000 */
[----:B------:R-:W-:Y:S02]  /*20430*/  FSEL R62, R62, -INF , !P3 ;  /* 0xff8000003e3e7808 */ /* 0x000fe40005800000 */
[----:B------:R-:W-:Y:S02]  /*20440*/  FSEL R109, R109, -INF , P5 ;  /* 0xff8000006d6d7808 */ /* 0x000fe40002800000 */
[----:B------:R-:W-:Y:S01]  /*20450*/  ISETP.GE.AND P2, PT, R0, UR16, PT ;  /* 0x0000001000007c0c */ /* 0x000fe2000bf46270 */
[----:B------:R-:W-:Y:S01]  /*20460*/  UIADD3 UR16, UPT, UPT, UR49, 0x72, URZ ;  /* 0x0000007231107890 */ /* 0x000fe2000fffe0ff */
[----:B------:R-:W-:-:S02]  /*20470*/  FSEL R65, R65, -INF , !P0 ;  /* 0xff80000041417808 */ /* 0x000fc40004000000 */
[----:B------:R-:W-:Y:S01]  /*20480*/  ISETP.GE.AND P5, PT, R0, UR30, PT ;  /* 0x0000001e00007c0c */ /* 0x000fe2000bfa6270 */
[----:B------:R-:W-:Y:S01]  /*20490*/  UIADD3 UR30, UPT, UPT, UR49, 0x64, URZ ;  /* 0x00000064311e7890 */ /* 0x000fe2000fffe0ff */
[C---:B------:R-:W-:Y:S02]  /*204a0*/  ISETP.LE.AND P4, PT, R3.reuse, UR17, PT ;  /* 0x0000001103007c0c */ /* 0x040fe4000bf83270 */
[----:B------:R-:W-:Y:S02]  /*204b0*/  FSEL R94, R62, -INF , P1 ;  /* 0xff8000003e5e7808 */ /* 0x000fe40000800000 */
[C---:B------:R-:W-:Y:S02]  /*204c0*/  ISETP.LE.AND P3, PT, R3.reuse, UR14, PT ;  /* 0x0000000e03007c0c */ /* 0x040fe4000bf63270 */
[----:B------:R-:W-:Y:S02]  /*204d0*/  ISETP.LE.AND P1, PT, R3, UR13, PT ;  /* 0x0000000d03007c0c */ /* 0x000fe4000bf23270 */
[----:B------:R-:W-:-:S02]  /*204e0*/  FSEL R65, R65, -INF , P2 ;  /* 0xff80000041417808 */ /* 0x000fc40001000000 */
[----:B------:R-:W-:Y:S02]  /*204f0*/  FSEL R116, R114, -INF , P5 ;  /* 0xff80000072747808 */ /* 0x000fe40002800000 */
[----:B------:R-:W-:Y:S02]  /*20500*/  ISETP.LE.AND P2, PT, R3, UR10, PT ;  /* 0x0000000a03007c0c */ /* 0x000fe4000bf43270 */
[C---:B------:R-:W-:Y:S01]  /*20510*/  ISETP.GE.AND P6, PT, R0.reuse, UR15, PT ;  /* 0x0000000f00007c0c */ /* 0x040fe2000bfc6270 */
[----:B------:R-:W-:Y:S01]  /*20520*/  UIADD3 UR15, UPT, UPT, UR49, 0x5c, URZ ;  /* 0x0000005c310f7890 */ /* 0x000fe2000fffe0ff */
[----:B------:R-:W-:Y:S01]  /*20530*/  ISETP.GE.AND P5, PT, R0, UR25, PT ;  /* 0x0000001900007c0c */ /* 0x000fe2000bfa6270 */
[----:B------:R-:W-:Y:S01]  /*20540*/  UIADD3 UR25, UPT, UPT, UR49, 0x69, URZ ;  /* 0x0000006931197890 */ /* 0x000fe2000fffe0ff */
        /* <DEDUP_REMOVED lines=9> */
[----:B------:R-:W-:Y:S02]  /*205e0*/  FSEL R96, R56, -INF , P5 ;  /* 0xff80000038607808 */ /* 0x000fe40002800000 */
[C---:B------:R-:W-:Y:S01]  /*205f0*/  ISETP.GE.AND P6, PT, R0.reuse, UR33, PT ;  /* 0x0000002100007c0c */ /* 0x040fe2000bfc6270 */
[----:B------:R-:W-:Y:S01]  /*20600*/  UIADD3 UR33, UPT, UPT, UR49, 0x61, URZ ;  /* 0x0000006131217890 */ /* 0x000fe2000fffe0ff */
        /* <DEDUP_REMOVED lines=9> */
[----:B------:R-:W-:Y:S02]  /*206a0*/  FSEL R93, R61, -INF , P5 ;  /* 0xff8000003d5d7808 */ /* 0x000fe40002800000 */
[C---:B------:R-:W-:Y:S01]  /*206b0*/  ISETP.GE.AND P6, PT, R0.reuse, UR28, PT ;  /* 0x0000001c00007c0c */ /* 0x040fe2000bfc6270 */
[----:B------:R-:W-:Y:S01]  /*206c0*/  UIADD3 UR28, UPT, UPT, UR49, 0x66, URZ ;  /* 0x00000066311c7890 */ /* 0x000fe2000fffe0ff */
[----:B------:R-:W-:Y:S02]  /*206d0*/  FSEL R61, R69, -INF , !P0 ;  /* 0xff800000453d7808 */ /* 0x000fe40004000000 */
[----:B------:R-:W-:Y:S01]  /*206e0*/  ISETP.GE.AND P0, PT, R0, UR8, PT ;  /* 0x0000000800007c0c */ /* 0x000fe2000bf06270 */
[----:B------:R-:W-:Y:S01]  /*206f0*/  UIADD3 UR8, UPT, UPT, UR49, 0x7a, URZ ;  /* 0x0000007a31087890 */ /* 0x000fe2000fffe0ff */
[----:B------:R-:W-:Y:S02]  /*20700*/  FSEL R56, R72, -INF , !P1 ;  /* 0xff80000048387808 */ /* 0x000fe40004800000 */
[----:B------:R-:W-:-:S02]  /*20710*/  FSEL R57, R73, -INF , !P4 ;  /* 0xff80000049397808 */ /* 0x000fc40006000000 */
[----:B------:R-:W-:Y:S01]  /*20720*/  ISETP.GE.AND P1, PT, R0, UR5, PT ;  /* 0x0000000500007c0c */ /* 0x000fe2000bf26270 */
[----:B------:R-:W-:Y:S01]  /*20730*/  UIADD3 UR5, UPT, UPT, UR49, 0x7d, URZ ;  /* 0x0000007d31057890 */ /* 0x000fe2000fffe0ff */
[----:B------:R-:W-:Y:S02]  /*20740*/  FSEL R22, R76, -INF , !P3 ;  /* 0xff8000004c167808 */ /* 0x000fe40005800000 */
[----:B------:R-:W-:Y:S02]  /*20750*/  FSEL R101, R101, -INF , P6 ;  /* 0xff80000065657808 */ /* 0x000fe40003000000 */
[----:B------:R-:W-:Y:S01]  /*20760*/  ISETP.GE.AND P6, PT, R0, UR22, PT ;  /* 0x0000001600007c0c */ /* 0x000fe2000bfc6270 */
[----:B------:R-:W-:Y:S01]  /*20770*/  UIADD3 UR22, UPT, UPT, UR49, 0x6c, URZ ;  /* 0x0000006c31167890 */ /* 0x000fe2000fffe0ff */
[----:B------:R-:W-:Y:S02]  /*20780*/  ISETP.LE.AND P2, PT, R3, UR6, PT ;  /* 0x0000000603007c0c */ /* 0x000fe4000bf43270 */
[----:B------:R-:W-:-:S02]  /*20790*/  FSEL R57, R57, -INF , P0 ;  /* 0xff80000039397808 */ /* 0x000fc40000000000 */
[C---:B------:R-:W-:Y:S02]  /*207a0*/  ISETP.LE.AND P0, PT, R3.reuse, UR73, PT ;  /* 0x0000004903007c0c */ /* 0x040fe4000bf03270 */
[----:B------:R-:W-:Y:S02]  /*207b0*/  FSEL R22, R22, -INF , P1 ;  /* 0xff80000016167808 */ /* 0x000fe40000800000 */
[----:B------:R-:W-:Y:S02]  /*207c0*/  ISETP.LE.AND P1, PT, R3, UR77, PT ;  /* 0x0000004d03007c0c */ /* 0x000fe4000bf23270 */
[----:B------:R-:W-:Y:S02]  /*207d0*/  FSEL R98, R58, -INF , P6 ;  /* 0xff8000003a627808 */ /* 0x000fe40003000000 */
[----:B------:R-:W-:Y:S02]  /*207e0*/  FSEL R62, R74, -INF , !P2 ;  /* 0xff8000004a3e7808 */ /* 0x000fe40005000000 */
[----:B------:R-:W-:Y:S01]  /*207f0*/  ISETP.GE.AND P2, PT, R0, UR73, PT ;  /* 0x0000004900007c0c */ /* 0x000fe2000bf46270 */
[----:B------:R-:W-:Y:S01]  /*20800*/  UIADD3 UR73, UPT, UPT, UR49, 0x1, URZ ;  /* 0x0000000131497890 */ /* 0x000fe2000fffe0ff */
[----:B------:R-:W-:-:S02]  /*20810*/  FSEL R58, R78, -INF , !P0 ;  /* 0xff8000004e3a7808 */ /* 0x000fc40004000000 */
[----:B------:R-:W-:Y:S02]  /*20820*/  ISETP.LE.AND P0, PT, R3, UR76, PT ;  /* 0x0000004c03007c0c */ /* 0x000fe4000bf03270 */
[----:B------:R-:W-:Y:S02]  /*20830*/  FSEL R81, R81, -INF , !P1 ;  /* 0xff80000051517808 */ /* 0x000fe40004800000 */
[C---:B------:R-:W-:Y:S02]  /*20840*/  ISETP.LE.AND P1, PT, R3.reuse, UR74, PT ;  /* 0x0000004a03007c0c */ /* 0x040fe4000bf23270 */
[----:B------:R-:W-:Y:S02]  /*20850*/  FSEL R58, R58, -INF , P2 ;  /* 0xff8000003a3a7808 */ /* 0x000fe40001000000 */
[----:B------:R-:W-:Y:S02]  /*20860*/  ISETP.LE.AND P2, PT, R3, UR75, PT ;  /* 0x0000004b03007c0c */ /* 0x000fe4000bf43270 */
[----:B------:R-:W-:-:S02]  /*20870*/  FSEL R7, R82, -INF , !P0 ;  /* 0xff80000052077808 */ /* 0x000fc40004000000 */
[----:B------:R-:W-:Y:S02]  /*20880*/  ISETP.LE.AND P0, PT, R3, UR72, PT ;  /* 0x0000004803007c0c */ /* 0x000fe4000bf03270 */
[----:B------:R-:W-:Y:S02]  /*20890*/  FSEL R85, R85, -INF , !P1 ;  /* 0xff80000055557808 */ /* 0x000fe40004800000 */
[C---:B------:R-:W-:Y:S02]  /*208a0*/  ISETP.LE.AND P1, PT, R3.reuse, UR70, PT ;  /* 0x0000004603007c0c */ /* 0x040fe4000bf23270 */
[----:B------:R-:W-:Y:S02]  /*208b0*/  FSEL R106, R84, -INF , !P2 ;  /* 0xff800000546a7808 */ /* 0x000fe40005000000 */
        /* <DEDUP_REMOVED lines=23> */
[C---:B------:R-:W-:Y:S02]  /*20a30*/  ISETP.LE.AND P3, PT, R3.reuse, UR38, PT ;  /* 0x0000002603007c0c */ /* 0x040fe4000bf63270 */
[----:B------:R-:W-:Y:S02]  /*20a40*/  FSEL R76, R36, -INF , !P2 ;  /* 0xff800000244c7808 */ /* 0x000fe40005000000 */
[----:B------:R-:W-:-:S02]  /*20a50*/  ISETP.LE.AND P2, PT, R3, UR59, PT ;  /* 0x0000003b03007c0c */ /* 0x000fc4000bf43270 */
[----:B------:R-:W-:Y:S02]  /*20a60*/  FSEL R112, R38, -INF , !P0 ;  /* 0xff80000026707808 */ /* 0x000fe40004000000 */
[----:B------:R-:W-:Y:S02]  /*20a70*/  ISETP.LE.AND P0, PT, R3, UR57, PT ;  /* 0x0000003903007c0c */ /* 0x000fe4000bf03270 */
[----:B------:R-:W-:Y:S02]  /*20a80*/  FSEL R41, R41, -INF , !P1 ;  /* 0xff80000029297808 */ /* 0x000fe40004800000 */
[----:B------:R-:W-:Y:S02]  /*20a90*/  ISETP.LE.AND P1, PT, R3, UR35, PT ;  /* 0x0000002303007c0c */ /* 0x000fe4000bf23270 */
[----:B------:R-:W-:Y:S02]  /*20aa0*/  FSEL R8, R80, -INF , !P3 ;  /* 0xff80000050087808 */ /* 0x000fe40005800000 */
[----:B------:R-:W-:-:S02]  /*20ab0*/  FSEL R80, R40, -INF , !P2 ;  /* 0xff80000028507808 */ /* 0x000fc40005000000 */
[C---:B------:R-:W-:Y:S02]  /*20ac0*/  ISETP.LE.AND P2, PT, R3.reuse, UR56, PT ;  /* 0x0000003803007c0c */ /* 0x040fe4000bf43270 */
[----:B------:R-:W-:Y:S02]  /*20ad0*/  FSEL R86, R42, -INF , !P0 ;  /* 0xff8000002a567808 */ /* 0x000fe40004000000 */
[----:B------:R-:W-:Y:S02]  /*20ae0*/  ISETP.LE.AND P0, PT, R3, UR31, PT ;  /* 0x0000001f03007c0c */ /* 0x000fe4000bf03270 */
[----:B------:R-:W-:Y:S02]  /*20af0*/  FSEL R45, R45, -INF , !P1 ;  /* 0xff8000002d2d7808 */ /* 0x000fe40004800000 */
[----:B------:R-:W-:Y:S02]  /*20b00*/  ISETP.LE.AND P1, PT, R3, UR23, PT ;  /* 0x0000001703007c0c */ /* 0x000fe4000bf23270 */
[----:B------:R-:W-:-:S02]  /*20b10*/  FSEL R74, R44, -INF , !P2 ;  /* 0xff8000002c4a7808 */ /* 0x000fc40005000000 */
[C---:B------:R-:W-:Y:S02]  /*20b20*/  ISETP.LE.AND P2, PT, R3.reuse, UR27, PT ;  /* 0x0000001b03007c0c */ /* 0x040fe4000bf43270 */
[----:B------:R-:W-:Y:S02]  /*20b30*/  FSEL R78, R46, -INF , !P0 ;  /* 0xff8000002e4e7808 */ /* 0x000fe40004000000 */
[----:B------:R-:W-:Y:S02]  /*20b40*/  ISETP.LE.AND P0, PT, R3, UR19, PT ;  /* 0x0000001303007c0c */ /* 0x000fe4000bf03270 */
[----:B------:R-:W-:Y:S02]  /*20b50*/  FSEL R49, R49, -INF , !P1 ;  /* 0xff80000031317808 */ /* 0x000fe40004800000 */
[----:B------:R-:W-:Y:S02]  /*20b60*/  ISETP.LE.AND P1, PT, R3, UR11, PT ;  /* 0x0000000b03007c0c */ /* 0x000fe4000bf23270 */
[----:B------:R-:W-:Y:S01]  /*20b70*/  ISETP.GE.AND P5, PT, R0, UR14, PT ;  /* 0x0000000e00007c0c */ /* 0x000fe2000bfa6270 */
[----:B------:R-:W-:Y:S01]  /*20b80*/  UIADD3 UR14, UPT, UPT, UR49, 0x74, URZ ;  /* 0x00000074310e7890 */ /* 0x000fe2000fffe0ff */
[----:B------:R-:W-:-:S02]  /*20b90*/  FSEL R70, R48, -INF , !P2 ;  /* 0xff80000030467808 */ /* 0x000fc40005000000 */
[C---:B------:R-:W-:Y:S02]  /*20ba0*/  ISETP.LE.AND P2, PT, R3.reuse, UR15, PT ;  /* 0x0000000f03007c0c */ /* 0x040fe4000bf43270 */
[----:B------:R-:W-:Y:S02]  /*20bb0*/  FSEL R72, R50, -INF , !P0 ;  /* 0xff80000032487808 */ /* 0x000fe40004000000 */
[----:B------:R-:W-:Y:S02]  /*20bc0*/  ISETP.LE.AND P0, PT, R3, UR7, PT ;  /* 0x0000000703007c0c */ /* 0x000fe4000bf03270 */
[----:B------:R-:W-:Y:S02]  /*20bd0*/  FSEL R53, R53, -INF , !P1 ;  /* 0xff80000035357808 */ /* 0x000fe40004800000 */
[----:B------:R-:W-:Y:S02]  /*20be0*/  ISETP.LE.AND P1, PT, R3, UR33, PT ;  /* 0x0000002103007c0c */ /* 0x000fe4000bf23270 */
[----:B------:R-:W-:-:S02]  /*20bf0*/  FSEL R90, R66, -INF , P5 ;  /* 0xff800000425a7808 */ /* 0x000fc40002800000 */
[----:B------:R-:W-:Y:S02]  /*20c00*/  FSEL R66, R52, -INF , !P2 ;  /* 0xff80000034427808 */ /* 0x000fe40005000000 */
[----:B------:R-:W-:Y:S02]  /*20c10*/  FSEL R52, R54, -INF , !P0 ;  /* 0xff80000036347808 */ /* 0x000fe40004000000 */
[----:B------:R-:W-:Y:S02]  /*20c20*/  ISETP.LE.AND P0, PT, R3, UR32, PT ;  /* 0x0000002003007c0c */ /* 0x000fe4000bf03270 */
[----:B------:R-:W-:Y:S02]  /*20c30*/  FSEL R121, R121, -INF , !P1 ;  /* 0xff80000079797808 */ /* 0x000fe40004800000 */
[C---:B------:R-:W-:Y:S02]  /*20c40*/  ISETP.LE.AND P1, PT, R3.reuse, UR29, PT ;  /* 0x0000001d03007c0c */ /* 0x040fe4000bf23270 */
[----:B------:R-:W-:-:S02]  /*20c50*/  ISETP.LE.AND P2, PT, R3, UR34, PT ;  /* 0x0000002203007c0c */ /* 0x000fc4000bf43270 */
[----:B------:R-:W-:Y:S02]  /*20c60*/  FSEL R48, R122, -INF , !P0 ;  /* 0xff8000007a307808 */ /* 0x000fe40004000000 */
[----:B------:R-:W-:Y:S02]  /*20c70*/  ISETP.LE.AND P0, PT, R3, UR28, PT ;  /* 0x0000001c03007c0c */ /* 0x000fe4000bf03270 */
[----:B------:R-:W-:Y:S02]  /*20c80*/  FSEL R125, R125, -INF , !P1 ;  /* 0xff8000007d7d7808 */ /* 0x000fe40004800000 */
[C---:B------:R-:W-:Y:S02]  /*20c90*/  ISETP.LE.AND P1, PT, R3.reuse, UR25, PT ;  /* 0x0000001903007c0c */ /* 0x040fe4000bf23270 */
[----:B------:R-:W-:Y:S02]  /*20ca0*/  FSEL R50, R120, -INF , !P2 ;  /* 0xff80000078327808 */ /* 0x000fe40005000000 */
[----:B------:R-:W-:-:S02]  /*20cb0*/  ISETP.LE.AND P2, PT, R3, UR30, PT ;  /* 0x0000001e03007c0c */ /* 0x000fc4000bf43270 */
[----:B------:R-:W-:Y:S01]  /*20cc0*/  ISETP.GE.AND P6, PT, R0, UR17, PT ;  /* 0x0000001100007c0c */ /* 0x000fe2000bfc6270 */
[----:B------:R-:W-:Y:S01]  /*20cd0*/  UIADD3 UR17, UPT, UPT, UR49, 0x71, URZ ;  /* 0x0000007131117890 */ /* 0x000fe2000fffe0ff */
        /* <DEDUP_REMOVED lines=12> */
[C---:B------:R-:W-:Y:S01]  /*20da0*/  ISETP.GE.AND P6, PT, R0.reuse, UR12, PT ;  /* 0x0000000c00007c0c */ /* 0x040fe2000bfc6270 */
[----:B------:R-:W-:Y:S01]  /*20db0*/  UIADD3 UR12, UPT, UPT, UR49, 0x76, URZ ;  /* 0x00000076310c7890 */ /* 0x000fe2000fffe0ff */
[C---:B------:R-:W-:Y:S02]  /*20dc0*/  ISETP.LE.AND P2, PT, R3.reuse, UR22, PT ;  /* 0x0000001603007c0c */ /* 0x040fe4000bf43270 */
[----:B------:R-:W-:Y:S01]  /*20dd0*/  ISETP.GE.AND P5, PT, R0, UR9, PT ;  /* 0x0000000900007c0c */ /* 0x000fe2000bfa6270 */
[----:B------:R-:W-:Y:S01]  /*20de0*/  UIADD3 UR9, UPT, UPT, UR49, 0x79, URZ ;  /* 0x0000007931097890 */ /* 0x000fe2000fffe0ff */
[----:B------:R-:W-:Y:S02]  /*20df0*/  FSEL R36, R134, -INF , !P0 ;  /* 0xff80000086247808 */ /* 0x000fe40004000000 */
[----:B------:R-:W-:-:S02]  /*20e00*/  ISETP.LE.AND P0, PT, R3, UR16, PT ;  /* 0x0000001003007c0c */ /* 0x000fc4000bf03270 */
[----:B------:R-:W-:Y:S02]  /*20e10*/  FSEL R137, R137, -INF , !P1 ;  /* 0xff80000089897808 */ /* 0x000fe40004800000 */
[C---:B------:R-:W-:Y:S02]  /*20e20*/  ISETP.LE.AND P1, PT, R3.reuse, UR13, PT ;  /* 0x0000000d03007c0c */ /* 0x040fe4000bf23270 */
[----:B------:R-:W-:Y:S02]  /*20e30*/  FSEL R38, R132, -INF , !P2 ;  /* 0xff80000084267808 */ /* 0x000fe40005000000 */
[C---:B------:R-:W-:Y:S02]  /*20e40*/  ISETP.LE.AND P2, PT, R3.reuse, UR18, PT ;  /* 0x0000001203007c0c */ /* 0x040fe4000bf43270 */
[----:B------:R-:W-:Y:S02]  /*20e50*/  FSEL R32, R138, -INF , !P0 ;  /* 0xff8000008a207808 */ /* 0x000fe40004000000 */
[----:B------:R-:W-:-:S02]  /*20e60*/  ISETP.LE.AND P0, PT, R3, UR12, PT ;  /* 0x0000000c03007c0c */ /* 0x000fc4000bf03270 */
[----:B------:R-:W-:Y:S02]  /*20e70*/  FSEL R141, R141, -INF , !P1 ;  /* 0xff8000008d8d7808 */ /* 0x000fe40004800000 */
[C---:B------:R-:W-:Y:S02]  /*20e80*/  ISETP.LE.AND P1, PT, R3.reuse, UR9, PT ;  /* 0x0000000903007c0c */ /* 0x040fe4000bf23270 */
[----:B------:R-:W-:Y:S02]  /*20e90*/  FSEL R56, R56, -INF , P5 ;  /* 0xff80000038387808 */ /* 0x000fe40002800000 */
[----:B------:R-:W-:Y:S02]  /*20ea0*/  FSEL R34, R136, -INF , !P2 ;  /* 0xff80000088227808 */ /* 0x000fe40005000000 */
[C---:B------:R-:W-:Y:S02]  /*20eb0*/  ISETP.LE.AND P5, PT, R3.reuse, UR4, PT ;  /* 0x0000000403007c0c */ /* 0x040fe4000bfa3270 */
[----:B------:R-:W-:Y:S01]  /*20ec0*/  ISETP.GE.AND P4, PT, R0, UR4, PT ;  /* 0x0000000400007c0c */ /* 0x000fe2000bf86270 */
[----:B------:R-:W-:Y:S01]  /*20ed0*/  UIADD3 UR4, UPT, UPT, UR49, 0x7e, URZ ;  /* 0x0000007e31047890 */ /* 0x000fe2000fffe0ff */
[----:B------:R-:W-:-:S02]  /*20ee0*/  ISETP.LE.AND P2, PT, R3, UR14, PT ;  /* 0x0000000e03007c0c */ /* 0x000fc4000bf43270 */
[----:B------:R-:W-:Y:S02]  /*20ef0*/  FSEL R61, R61, -INF , P6 ;  /* 0xff8000003d3d7808 */ /* 0x000fe40003000000 */
[----:B------:R-:W-:Y:S02]  /*20f00*/  FSEL R28, R142, -INF , !P0 ;  /* 0xff8000008e1c7808 */ /* 0x000fe40004000000 */
[----:B------:R-:W-:Y:S01]  /*20f10*/  ISETP.GE.AND P6, PT, R0, UR6, PT ;  /* 0x0000000600007c0c */ /* 0x000fe2000bfc6270 */
[----:B------:R-:W-:Y:S01]  /*20f20*/  UIADD3 UR6, UPT, UPT, UR49, 0x7c, URZ ;  /* 0x0000007c31067890 */ /* 0x000fe2000fffe0ff */
[----:B------:R-:W-:Y:S02]  /*20f30*/  ISETP.LE.AND P0, PT, R3, UR8, PT ;  /* 0x0000000803007c0c */ /* 0x000fe4000bf03270 */
[----:B------:R-:W-:Y:S02]  /*20f40*/  FSEL R145, R145, -INF , !P1 ;  /* 0xff80000091917808 */ /* 0x000fe40004800000 */
[----:B------:R-:W-:-:S02]  /*20f50*/  ISETP.LE.AND P1, PT, R3, UR5, PT ;  /* 0x0000000503007c0c */ /* 0x000fc4000bf23270 */
[----:B------:R-:W-:Y:S02]  /*20f60*/  FSEL R30, R140, -INF , !P2 ;  /* 0xff8000008c1e7808 */ /* 0x000fe40005000000 */
[----:B------:R-:W-:Y:S02]  /*20f70*/  FSEL R23, R77, -INF , !P5 ;  /* 0xff8000004d177808 */ /* 0x000fe40006800000 */
[C---:B------:R-:W-:Y:S02]  /*20f80*/  ISETP.LE.AND P2, PT, R3.reuse, UR10, PT ;  /* 0x0000000a03007c0c */ /* 0x040fe4000bf43270 */
[----:B------:R-:W-:Y:S02]  /*20f90*/  FSEL R62, R62, -INF , P6 ;  /* 0xff8000003e3e7808 */ /* 0x000fe40003000000 */
[----:B------:R-:W-:Y:S02]  /*20fa0*/  FSEL R24, R146, -INF , !P0 ;  /* 0xff80000092187808 */ /* 0x000fe40004000000 */
[----:B------:R-:W-:Y:S01]  /*20fb0*/  ISETP.GE.AND P6, PT, R0, UR38, PT ;  /* 0x0000002600007c0c */ /* 0x000fe2000bfc6270 */
[----:B------:R-:W-:Y:S01]  /*20fc0*/  UIADD3 UR38, UPT, UPT, UR49, 0x3, URZ ;  /* 0x0000000331267890 */ /* 0x000fe2000fffe0ff */
[----:B------:R-:W-:-:S02]  /*20fd0*/  ISETP.LE.AND P0, PT, R3, UR4, PT ;  /* 0x0000000403007c0c */ /* 0x000fc4000bf03270 */
[----:B------:R-:W-:Y:S02]  /*20fe0*/  FSEL R149, R149, -INF , !P1 ;  /* 0xff80000095957808 */ /* 0x000fe40004800000 */
[----:B------:R-:W-:Y:S02]  /*20ff0*/  ISETP.LE.AND P1, PT, R3, UR49, PT ;  /* 0x0000003103007c0c */ /* 0x000fe4000bf23270 */
[----:B------:R-:W-:Y:S02]  /*21000*/  FSEL R23, R23, -INF , P4 ;  /* 0xff80000017177808 */ /* 0x000fe40002000000 */
[----:B------:R-:W-:Y:S02]  /*21010*/  FSEL R26, R144, -INF , !P2 ;  /* 0xff800000901a7808 */ /* 0x000fe40005000000 */
[C---:B------:R-:W-:Y:S01]  /*21020*/  ISETP.GE.AND P5, PT, R0.reuse, UR77, PT ;  /* 0x0000004d00007c0c */ /* 0x040fe2000bfa6270 */
[----:B------:R-:W-:Y:S01]  /*21030*/  UIADD3 UR77, UPT, UPT, UR49, 0x7, URZ ;  /* 0x00000007314d7890 */ /* 0x000fe2000fffe0ff */
[----:B------:R-:W-:Y:S01]  /*21040*/  ISETP.GE.AND P4, PT, R0, UR76, PT ;  /* 0x0000004c00007c0c */ /* 0x000fe2000bf86270 */
[----:B------:R-:W-:Y:S01]  /*21050*/  UIADD3 UR76, UPT, UPT, UR49, 0xb, URZ ;  /* 0x0000000b314c7890 */ /* 0x000fe2000fffe0ff */
[----:B------:R-:W-:-:S02]  /*21060*/  ISETP.LE.AND P2, PT, R3, UR6, PT ;  /* 0x0000000603007c0c */ /* 0x000fc4000bf43270 */
[----:B------:R-:W-:Y:S02]  /*21070*/  FSEL R18, R150, -INF , !P0 ;  /* 0xff80000096127808 */ /* 0x000fe40004000000 */
[----:B------:R-:W-:Y:S01]  /*21080*/  ISETP.GE.AND P3, PT, R0, UR75, PT ;  /* 0x0000004b00007c0c */ /* 0x000fe2000bf66270 */
[----:B------:R-:W-:Y:S01]  /*21090*/  UIADD3 UR75, UPT, UPT, UR49, 0xf, URZ ;  /* 0x0000000f314b7890 */ /* 0x000fe2000fffe0ff */
[----:B------:R-:W-:Y:S01]  /*210a0*/  ISETP.LE.AND P0, PT, R3, UR73, PT ;  /* 0x0000004903007c0c */ /* 0x000fe2000bf03270 */
[----:B------:R-:W-:Y:S01]  /*210b0*/  UIADD3 UR73, UPT, UPT, UR49, 0x17, URZ ;  /* 0x0000001731497890 */ /* 0x000fe2000fffe0ff */
[----:B------:R-:W-:Y:S02]  /*210c0*/  FSEL R126, R88, -INF , !P1 ;  /* 0xff800000587e7808 */ /* 0x000fe40004800000 */
[----:B------:R-:W-:Y:S02]  /*210d0*/  FSEL R88, R8, -INF , P6 ;  /* 0xff80000008587808 */ /* 0x000fe40003000000 */
[----:B------:R-:W-:-:S02]  /*210e0*/  FSEL R54, R148, -INF , !P2 ;  /* 0xff80000094367808 */ /* 0x000fc40005000000 */
[----:B------:R-:W-:Y:S02]  /*210f0*/  ISETP.LE.AND P6, PT, R3, UR38, PT ;  /* 0x0000002603007c0c */ /* 0x000fe4000bfc3270 */
[----:B------:R-:W-:Y:S01]  /*21100*/  ISETP.GE.AND P2, PT, R0, UR74, PT ;  /* 0x0000004a00007c0c */ /* 0x000fe2000bf46270 */
[----:B------:R-:W-:Y:S01]  /*21110*/  UIADD3 UR74, UPT, UPT, UR49, 0x13, URZ ;  /* 0x00000013314a7890 */ /* 0x000fe2000fffe0ff */
[----:B------:R-:W-:Y:S02]  /*21120*/  R2UR.FILL UR38, R4 ;  /* 0x00000000042672ca */ /* 0x000fe400004e0000 */
[----:B------:R-:W-:Y:S02]  /*21130*/  FSEL R4, R89, -INF , !P0 ;  /* 0xff80000059047808 */ /* 0x000fe40004000000 */
[C---:B------:R-:W-:Y:S02]  /*21140*/  ISETP.LE.AND P1, PT, R3.reuse, UR77, PT ;  /* 0x0000004d03007c0c */ /* 0x040fe4000bf23270 */
[----:B------:R-:W-:-:S02]  /*21150*/  ISETP.LE.AND P0, PT, R3, UR76, PT ;  /* 0x0000004c03007c0c */ /* 0x000fc4000bf03270 */
[----:B------:R-:W-:Y:S02]  /*21160*/  FSEL R91, R91, -INF , !P6 ;  /* 0xff8000005b5b7808 */ /* 0x000fe40007000000 */
[----:B------:R-:W-:Y:S02]  /*21170*/  ISETP.LE.AND P6, PT, R3, UR75, PT ;  /* 0x0000004b03007c0c */ /* 0x000fe4000bfc3270 */
[----:B------:R-:W-:Y:S02]  /*21180*/  FSEL R95, R95, -INF , !P1 ;  /* 0xff8000005f5f7808 */ /* 0x000fe40004800000 */
[----:B------:R-:W-:Y:S02]  /*21190*/  FSEL R99, R99, -INF , !P0 ;  /* 0xff80000063637808 */ /* 0x000fe40004000000 */
[----:B------:R-:W-:Y:S02]  /*211a0*/  ISETP.LE.AND P1, PT, R3, UR74, PT ;  /* 0x0000004a03007c0c */ /* 0x000fe4000bf23270 */
[----:B------:R-:W-:Y:S01]  /*211b0*/  ISETP.GE.AND P0, PT, R0, UR72, PT ;  /* 0x0000004800007c0c */ /* 0x000fe2000bf06270 */
[----:B------:R-:W-:Y:S01]  /*211c0*/  UIADD3 UR72, UPT, UPT, UR49, 0x1b, URZ ;  /* 0x0000001b31487890 */ /* 0x000fe2000fffe0ff */
[----:B------:R-:W-:-:S02]  /*211d0*/  FSEL R165, R103, -INF , !P6 ;  /* 0xff80000067a57808 */ /* 0x000fc40007000000 */
[----:B------:R-:W-:Y:S02]  /*211e0*/  ISETP.LE.AND P6, PT, R3, UR73, PT ;  /* 0x0000004903007c0c */ /* 0x000fe4000bfc3270 */
[----:B------:R-:W-:Y:S02]  /*211f0*/  FSEL R163, R107, -INF , !P1 ;  /* 0xff8000006ba37808 */ /* 0x000fe40004800000 */
[----:B------:R-:W-:Y:S01]  /*21200*/  ISETP.GE.AND P1, PT, R0, UR71, PT ;  /* 0x0000004700007c0c */ /* 0x000fe2000bf26270 */
[----:B------:R-:W-:Y:S01]  /*21210*/  UIADD3 UR71, UPT, UPT, UR49, 0x1f, URZ ;  /* 0x0000001f31477890 */ /* 0x000fe2000fffe0ff */
[----:B------:R-:W-:Y:S02]  /*21220*/  FSEL R161, R111, -INF , !P6 ;  /* 0xff8000006fa17808 */ /* 0x000fe40007000000 */
[----:B------:R-:W-:Y:S02]  /*21230*/  FSEL R89, R81, -INF , P5 ;  /* 0xff80000051597808 */ /* 0x000fe40002800000 */
[----:B------:R-:W-:-:S02]  /*21240*/  ISETP.LE.AND P6, PT, R3, UR72, PT ;  /* 0x0000004803007c0c */ /* 0x000fc4000bfc3270 */
[----:B------:R-:W-:Y:S01]  /*21250*/  ISETP.GE.AND P5, PT, R0, UR70, PT ;  /* 0x0000004600007c0c */ /* 0x000fe2000bfa6270 */
[----:B------:R-:W-:Y:S01]  /*21260*/  UIADD3 UR70, UPT, UPT, UR49, 0x23, URZ ;  /* 0x0000002331467890 */ /* 0x000fe2000fffe0ff */
[----:B------:R-:W-:Y:S02]  /*21270*/  FSEL R124, R7, -INF , P4 ;  /* 0xff800000077c7808 */ /* 0x000fe40002000000 */
[----:B------:R-:W-:Y:S02]  /*21280*/  FSEL R106, R106, -INF , P3 ;  /* 0xff8000006a6a7808 */ /* 0x000fe40001800000 */
[C---:B------:R-:W-:Y:S01]  /*21290*/  ISETP.GE.AND P4, PT, R0.reuse, UR69, PT ;  /* 0x0000004500007c0c */ /* 0x040fe2000bf86270 */
[----:B------:R-:W-:Y:S01]  /*212a0*/  UIADD3 UR69, UPT, UPT, UR49, 0x27, URZ ;  /* 0x0000002731457890 */ /* 0x000fe2000fffe0ff */
[----:B------:R-:W-:Y:S01]  /*212b0*/  ISETP.GE.AND P3, PT, R0, UR68, PT ;  /* 0x0000004400007c0c */ /* 0x000fe2000bf66270 */
[----:B------:R-:W-:Y:S01]  /*212c0*/  UIADD3 UR68, UPT, UPT, UR49, 0x2b, URZ ;  /* 0x0000002b31447890 */ /* 0x000fe2000fffe0ff */
[----:B------:R-:W-:-:S02]  /*212d0*/  FSEL R115, R115, -INF , !P6 ;  /* 0xff80000073737808 */ /* 0x000fc40007000000 */
[----:B------:R-:W-:Y:S02]  /*212e0*/  FSEL R107, R85, -INF , P2 ;  /* 0xff800000556b7808 */ /* 0x000fe40001000000 */
[----:B------:R-:W-:Y:S02]  /*212f0*/  ISETP.LE.AND P6, PT, R3, UR71, PT ;  /* 0x0000004703007c0c */ /* 0x000fe4000bfc3270 */
[----:B------:R-:W-:Y:S01]  /*21300*/  ISETP.GE.AND P2, PT, R0, UR67, PT ;  /* 0x0000004300007c0c */ /* 0x000fe2000bf46270 */
[----:B------:R-:W-:Y:S01]  /*21310*/  UIADD3 UR67, UPT, UPT, UR49, 0x2f, URZ ;  /* 0x0000002f31437890 */ /* 0x000fe2000fffe0ff */
[----:B------:R-:W-:Y:S02]  /*21320*/  FSEL R85, R25, -INF , P5 ;  /* 0xff80000019557808 */ /* 0x000fe40002800000 */
[----:B------:R-:W-:Y:S02]  /*21330*/  FSEL R122, R6, -INF , P0 ;  /* 0xff800000067a7808 */ /* 0x000fe40000000000 */
[----:B------:R-:W-:-:S02]  /*21340*/  ISETP.LE.AND P5, PT, R3, UR70, PT ;  /* 0x0000004603007c0c */ /* 0x000fc4000bfa3270 */
[----:B------:R-:W-:Y:S01]  /*21350*/  ISETP.GE.AND P0, PT, R0, UR66, PT ;  /* 0x0000004200007c0c */ /* 0x000fe2000bf06270 */
[----:B------:R-:W-:Y:S01]  /*21360*/  UIADD3 UR66, UPT, UPT, UR49, 0x33, URZ ;  /* 0x0000003331427890 */ /* 0x000fe2000fffe0ff */
[----:B------:R-:W-:Y:S02]  /*21370*/  FSEL R111, R119, -INF , !P6 ;  /* 0xff800000776f7808 */ /* 0x000fe40007000000 */
[----:B------:R-:W-:Y:S02]  /*21380*/  FSEL R84, R84, -INF , P1 ;  /* 0xff80000054547808 */ /* 0x000fe40000800000 */
[----:B------:R-:W-:Y:S02]  /*21390*/  FSEL R120, R5, -INF , P4 ;  /* 0xff80000005787808 */ /* 0x000fe40002000000 */
[----:B------:R-:W-:Y:S01]  /*213a0*/  ISETP.GE.AND P1, PT, R0, UR65, PT ;  /* 0x0000004100007c0c */ /* 0x000fe2000bf26270 */
[----:B------:R-:W-:Y:S01]  /*213b0*/  UIADD3 UR65, UPT, UPT, UR49, 0x37, URZ ;  /* 0x0000003731417890 */ /* 0x000fe2000fffe0ff */
[----:B------:R-:W-:-:S02]  /*213c0*/  ISETP.LE.AND P6, PT, R3, UR69, PT ;  /* 0x0000004503007c0c */ /* 0x000fc4000bfc3270 */
[----:B------:R-:W-:Y:S02]  /*213d0*/  ISETP.LE.AND P4, PT, R3, UR68, PT ;  /* 0x0000004403007c0c */ /* 0x000fe4000bf83270 */
[----:B------:R-:W-:Y:S02]  /*213e0*/  FSEL R8, R59, -INF , !P5 ;  /* 0xff8000003b087808 */ /* 0x000fe40006800000 */
[----:B------:R-:W-:Y:S02]  /*213f0*/  ISETP.LE.AND P5, PT, R3, UR67, PT ;  /* 0x0000004303007c0c */ /* 0x000fe4000bfa3270 */
[----:B------:R-:W-:Y:S02]  /*21400*/  FSEL R7, R63, -INF , !P6 ;  /* 0xff8000003f077808 */ /* 0x000fe40007000000 */
[----:B------:R-:W-:Y:S02]  /*21410*/  FSEL R6, R67, -INF , !P4 ;  /* 0xff80000043067808 */ /* 0x000fe40006000000 */
[----:B------:R-:W-:-:S02]  /*21420*/  ISETP.LE.AND P6, PT, R3, UR66, PT ;  /* 0x0000004203007c0c */ /* 0x000fc4000bfc3270 */
[C---:B------:R-:W-:Y:S01]  /*21430*/  ISETP.GE.AND P4, PT, R0.reuse, UR64, PT ;  /* 0x0000004000007c0c */ /* 0x040fe2000bf86270 */
[----:B------:R-:W-:Y:S01]  /*21440*/  UIADD3 UR64, UPT, UPT, UR49, 0x3b, URZ ;  /* 0x0000003b31407890 */ /* 0x000fe2000fffe0ff */
[----:B------:R-:W-:Y:S02]  /*21450*/  FSEL R69, R71, -INF , !P5 ;  /* 0xff80000047457808 */ /* 0x000fe40006800000 */
[----:B------:R-:W-:Y:S02]  /*21460*/  ISETP.LE.AND P5, PT, R3, UR65, PT ;  /* 0x0000004103007c0c */ /* 0x000fe4000bfa3270 */
[----:B------:R-:W-:Y:S02]  /*21470*/  FSEL R63, R75, -INF , !P6 ;  /* 0xff8000004b3f7808 */ /* 0x000fe40007000000 */
        /* <DEDUP_REMOVED lines=26> */
[----:B------:R-:W-:Y:S02]  /*21620*/  FSEL R112, R112, -INF , P0 ;  /* 0xff80000070707808 */ /* 0x000fe40000000000 */
[----:B------:R-:W-:Y:S01]  /*21630*/  ISETP.GE.AND P5, PT, R0, UR57, PT ;  /* 0x0000003900007c0c */ /* 0x000fe2000bfa6270 */
[----:B------:R-:W-:Y:S01]  /*21640*/  UIADD3 UR57, UPT, UPT, UR49, 0x57, URZ ;  /* 0x0000005731397890 */ /* 0x000fe2000fffe0ff */
[----:B------:R-:W-:-:S02]  /*21650*/  ISETP.LE.AND P6, PT, R3, UR61, PT ;  /* 0x0000003d03007c0c */ /* 0x000fc4000bfc3270 */
[----:B------:R-:W-:Y:S02]  /*21660*/  ISETP.LE.AND P2, PT, R3, UR60, PT ;  /* 0x0000003c03007c0c */ /* 0x000fe4000bf43270 */
[----:B------:R-:W-:Y:S01]  /*21670*/  ISETP.GE.AND P0, PT, R0, UR31, PT ;  /* 0x0000001f00007c0c */ /* 0x000fe2000bf06270 */
[----:B------:R-:W-:Y:S01]  /*21680*/  UIADD3 UR31, UPT, UPT, UR49, 0x63, URZ ;  /* 0x00000063311f7890 */ /* 0x000fe2000fffe0ff */
[----:B------:R-:W-:Y:S02]  /*21690*/  FSEL R12, R27, -INF , !P3 ;  /* 0xff8000001b0c7808 */ /* 0x000fe40005800000 */
[----:B------:R-:W-:Y:S02]  /*216a0*/  ISETP.LE.AND P3, PT, R3, UR59, PT ;  /* 0x0000003b03007c0c */ /* 0x000fe4000bf63270 */
[----:B------:R-:W-:Y:S02]  /*216b0*/  FSEL R119, R31, -INF , !P6 ;  /* 0xff8000001f777808 */ /* 0x000fe40007000000 */
[----:B------:R-:W-:-:S02]  /*216c0*/  FSEL R11, R35, -INF , !P2 ;  /* 0xff800000230b7808 */ /* 0x000fc40005000000 */
[----:B------:R-:W-:Y:S02]  /*216d0*/  FSEL R81, R41, -INF , P4 ;  /* 0xff80000029517808 */ /* 0x000fe40002000000 */
[----:B------:R-:W-:Y:S02]  /*216e0*/  ISETP.LE.AND P6, PT, R3, UR58, PT ;  /* 0x0000003a03007c0c */ /* 0x000fe4000bfc3270 */
[C---:B------:R-:W-:Y:S01]  /*216f0*/  ISETP.GE.AND P2, PT, R0.reuse, UR56, PT ;  /* 0x0000003800007c0c */ /* 0x040fe2000bf46270 */
[----:B------:R-:W-:Y:S01]  /*21700*/  UIADD3 UR56, UPT, UPT, UR49, 0x5b, URZ ;  /* 0x0000005b31387890 */ /* 0x000fe2000fffe0ff */
[----:B------:R-:W-:Y:S01]  /*21710*/  ISETP.GE.AND P4, PT, R0, UR19, PT ;  /* 0x0000001300007c0c */ /* 0x000fe2000bf86270 */
[----:B------:R-:W-:Y:S01]  /*21720*/  UIADD3 UR19, UPT, UPT, UR49, 0x6f, URZ ;  /* 0x0000006f31137890 */ /* 0x000fe2000fffe0ff */
[----:B------:R-:W-:Y:S02]  /*21730*/  FSEL R113, R39, -INF , !P3 ;  /* 0xff80000027717808 */ /* 0x000fe40005800000 */
[----:B------:R-:W-:-:S02]  /*21740*/  FSEL R78, R78, -INF , P0 ;  /* 0xff8000004e4e7808 */ /* 0x000fc40000000000 */
[C---:B------:R-:W-:Y:S02]  /*21750*/  ISETP.LE.AND P3, PT, R3.reuse, UR57, PT ;  /* 0x0000003903007c0c */ /* 0x040fe4000bf63270 */
[----:B------:R-:W-:Y:S02]  /*21760*/  ISETP.LE.AND P0, PT, R3, UR31, PT ;  /* 0x0000001f03007c0c */ /* 0x000fe4000bf03270 */
[----:B------:R-:W-:Y:S02]  /*21770*/  FSEL R10, R43, -INF , !P6 ;  /* 0xff8000002b0a7808 */ /* 0x000fe40007000000 */
[----:B------:R-:W-:Y:S02]  /*21780*/  FSEL R86, R86, -INF , P5 ;  /* 0xff80000056567808 */ /* 0x000fe40002800000 */
[C---:B------:R-:W-:Y:S01]  /*21790*/  ISETP.GE.AND P6, PT, R0.reuse, UR35, PT ;  /* 0x0000002300007c0c */ /* 0x040fe2000bfc6270 */
[----:B------:R-:W-:Y:S01]  /*217a0*/  UIADD3 UR35, UPT, UPT, UR49, 0x5f, URZ ;  /* 0x0000005f31237890 */ /* 0x000fe2000fffe0ff */
[----:B------:R-:W-:Y:S01]  /*217b0*/  ISETP.GE.AND P5, PT, R0, UR11, PT ;  /* 0x0000000b00007c0c */ /* 0x000fe2000bfa6270 */
[----:B------:R-:W-:Y:S01]  /*217c0*/  UIADD3 UR11, UPT, UPT, UR49, 0x77, URZ ;  /* 0x00000077310b7890 */ /* 0x000fe2000fffe0ff */
[----:B------:R-:W-:-:S02]  /*217d0*/  FSEL R79, R47, -INF , !P3 ;  /* 0xff8000002f4f7808 */ /* 0x000fc40005800000 */
[----:B------:R-:W-:Y:S02]  /*217e0*/  FSEL R13, R123, -INF , !P0 ;  /* 0xff8000007b0d7808 */ /* 0x000fe40004000000 */
[C---:B------:R-:W-:Y:S02]  /*217f0*/  ISETP.LE.AND P3, PT, R3.reuse, UR56, PT ;  /* 0x0000003803007c0c */ /* 0x040fe4000bf63270 */
[----:B------:R-:W-:Y:S02]  /*21800*/  ISETP.LE.AND P0, PT, R3, UR19, PT ;  /* 0x0000001303007c0c */ /* 0x000fe4000bf03270 */
[----:B------:R-:W-:Y:S02]  /*21810*/  FSEL R73, R51, -INF , !P3 ;  /* 0xff80000033497808 */ /* 0x000fe40005800000 */
[----:B------:R-:W-:Y:S02]  /*21820*/  FSEL R37, R135, -INF , !P0 ;  /* 0xff80000087257808 */ /* 0x000fe40004000000 */
[----:B------:R-:W-:-:S02]  /*21830*/  ISETP.LE.AND P3, PT, R3, UR35, PT ;  /* 0x0000002303007c0c */ /* 0x000fc4000bf63270 */
[----:B------:R-:W-:Y:S02]  /*21840*/  ISETP.LE.AND P0, PT, R3, UR11, PT ;  /* 0x0000000b03007c0c */ /* 0x000fe4000bf03270 */
[----:B------:R-:W-:Y:S02]  /*21850*/  FSEL R9, R55, -INF , !P3 ;  /* 0xff80000037097808 */ /* 0x000fe40005800000 */
[----:B------:R-:W-:Y:S02]  /*21860*/  FSEL R74, R74, -INF , P2 ;  /* 0xff8000004a4a7808 */ /* 0x000fe40001000000 */
[----:B------:R-:W-:Y:S02]  /*21870*/  FSEL R29, R143, -INF , !P0 ;  /* 0xff8000008f1d7808 */ /* 0x000fe40004000000 */
[C---:B------:R-:W-:Y:S01]  /*21880*/  ISETP.GE.AND P3, PT, R0.reuse, UR23, PT ;  /* 0x0000001700007c0c */ /* 0x040fe2000bf66270 */
[----:B------:R-:W-:Y:S01]  /*21890*/  UIADD3 UR23, UPT, UPT, UR49, 0x6b, URZ ;  /* 0x0000006b31177890 */ /* 0x000fe2000fffe0ff */
[C---:B------:R-:W-:Y:S01]  /*218a0*/  ISETP.GE.AND P2, PT, R0.reuse, UR15, PT ;  /* 0x0000000f00007c0c */ /* 0x040fe2000bf46270 */
[----:B------:R-:W-:Y:S01]  /*218b0*/  UIADD3 UR15, UPT, UPT, UR49, 0x73, URZ ;  /* 0x00000073310f7890 */ /* 0x000fe2000fffe0ff */
[----:B------:R-:W-:Y:S01]  /*218c0*/  ISETP.GE.AND P0, PT, R0, UR34, PT ;  /* 0x0000002200007c0c */ /* 0x000fe2000bf06270 */
[----:B------:R-:W-:Y:S01]  /*218d0*/  UIADD3 UR34, UPT, UPT, UR49, 0x3, URZ ;  /* 0x0000000331227890 */ /* 0x000fe2000fffe0ff */
[----:B------:R-:W-:-:S02]  /*218e0*/  FSEL R71, R49, -INF , P3 ;  /* 0xff80000031477808 */ /* 0x000fc40001800000 */
[----:B------:R-:W-:Y:S02]  /*218f0*/  FSEL R72, R72, -INF , P4 ;  /* 0xff80000048487808 */ /* 0x000fe40002000000 */
[----:B------:R-:W-:Y:S02]  /*21900*/  FSEL R66, R66, -INF , P2 ;  /* 0xff80000042427808 */ /* 0x000fe40001000000 */
[----:B------:R-:W-:Y:S02]  /*21910*/  FSEL R67, R53, -INF , P5 ;  /* 0xff80000035437808 */ /* 0x000fe40002800000 */
[----:B------:R-:W-:Y:S02]  /*21920*/  FSEL R50, R50, -INF , P0 ;  /* 0xff80000032327808 */ /* 0x000fe40000000000 */
[C---:B------:R-:W-:Y:S02]  /*21930*/  ISETP.GE.AND P3, PT, R0.reuse, UR33, PT ;  /* 0x0000002100007c0c */ /* 0x040fe4000bf66270 */
[----:B------:R-:W-:-:S02]  /*21940*/  ISETP.GE.AND P2, PT, R0, UR32, PT ;  /* 0x0000002000007c0c */ /* 0x000fc4000bf46270 */
[C---:B------:R-:W-:Y:S02]  /*21950*/  ISETP.GE.AND P4, PT, R0.reuse, UR30, PT ;  /* 0x0000001e00007c0c */ /* 0x040fe4000bf86270 */
[C---:B------:R-:W-:Y:S02]  /*21960*/  ISETP.GE.AND P5, PT, R0.reuse, UR29, PT ;  /* 0x0000001d00007c0c */ /* 0x040fe4000bfa6270 */
[----:B------:R-:W-:Y:S02]  /*21970*/  ISETP.GE.AND P0, PT, R0, UR28, PT ;  /* 0x0000001c00007c0c */ /* 0x000fe4000bf06270 */
[----:B------:R-:W-:Y:S02]  /*21980*/  FSEL R51, R121, -INF , P3 ;  /* 0xff80000079337808 */ /* 0x000fe40001800000 */
[----:B------:R-:W-:Y:S02]  /*21990*/  FSEL R48, R48, -INF , P2 ;  /* 0xff80000030307808 */ /* 0x000fe40001000000 */
[----:B------:R-:W-:-:S02]  /*219a0*/  FSEL R46, R46, -INF , P4 ;  /* 0xff8000002e2e7808 */ /* 0x000fc40002000000 */
[----:B------:R-:W-:Y:S02]  /*219b0*/  FSEL R47, R125, -INF , P5 ;  /* 0xff8000007d2f7808 */ /* 0x000fe40002800000 */
[----:B------:R-:W-:Y:S02]  /*219c0*/  FSEL R44, R44, -INF , P0 ;  /* 0xff8000002c2c7808 */ /* 0x000fe40000000000 */
[C---:B------:R-:W-:Y:S02]  /*219d0*/  ISETP.GE.AND P3, PT, R0.reuse, UR26, PT ;  /* 0x0000001a00007c0c */ /* 0x040fe4000bf66270 */
[C---:B------:R-:W-:Y:S02]  /*219e0*/  ISETP.GE.AND P2, PT, R0.reuse, UR25, PT ;  /* 0x0000001900007c0c */ /* 0x040fe4000bf46270 */
[C---:B------:R-:W-:Y:S02]  /*219f0*/  ISETP.GE.AND P4, PT, R0.reuse, UR24, PT ;  /* 0x0000001800007c0c */ /* 0x040fe4000bf86270 */
[----:B------:R-:W-:-:S02]  /*21a00*/  ISETP.GE.AND P5, PT, R0, UR22, PT ;  /* 0x0000001600007c0c */ /* 0x000fc4000bfa6270 */
[----:B------:R-:W-:Y:S02]  /*21a10*/  ISETP.GE.AND P0, PT, R0, UR21, PT ;  /* 0x0000001500007c0c */ /* 0x000fe4000bf06270 */
[----:B------:R-:W-:Y:S02]  /*21a20*/  FSEL R42, R42, -INF , P3 ;  /* 0xff8000002a2a7808 */ /* 0x000fe40001800000 */
[----:B------:R-:W-:Y:S02]  /*21a30*/  FSEL R43, R129, -INF , P2 ;  /* 0xff800000812b7808 */ /* 0x000fe40001000000 */
[----:B------:R-:W-:Y:S02]  /*21a40*/  FSEL R40, R40, -INF , P4 ;  /* 0xff80000028287808 */ /* 0x000fe40002000000 */
[----:B------:R-:W-:Y:S02]  /*21a50*/  FSEL R38, R38, -INF , P5 ;  /* 0xff80000026267808 */ /* 0x000fe40002800000 */
[----:B------:R-:W-:-:S02]  /*21a60*/  FSEL R39, R133, -INF , P0 ;  /* 0xff80000085277808 */ /* 0x000fc40000000000 */
[C---:B------:R-:W-:Y:S02]  /*21a70*/  ISETP.GE.AND P3, PT, R0.reuse, UR20, PT ;  /* 0x0000001400007c0c */ /* 0x040fe4000bf66270 */
[C---:B------:R-:W-:Y:S02]  /*21a80*/  ISETP.GE.AND P2, PT, R0.reuse, UR18, PT ;  /* 0x0000001200007c0c */ /* 0x040fe4000bf46270 */
[C---:B------:R-:W-:Y:S02]  /*21a90*/  ISETP.GE.AND P4, PT, R0.reuse, UR17, PT ;  /* 0x0000001100007c0c */ /* 0x040fe4000bf86270 */
[C---:B------:R-:W-:Y:S02]  /*21aa0*/  ISETP.GE.AND P5, PT, R0.reuse, UR16, PT ;  /* 0x0000001000007c0c */ /* 0x040fe4000bfa6270 */
[----:B------:R-:W-:Y:S02]  /*21ab0*/  ISETP.GE.AND P0, PT, R0, UR14, PT ;  /* 0x0000000e00007c0c */ /* 0x000fe4000bf06270 */
[----:B------:R-:W-:-:S02]  /*21ac0*/  FSEL R80, R80, -INF , P1 ;  /* 0xff80000050507808 */ /* 0x000fc40000800000 */
[----:B------:R-:W-:Y:S01]  /*21ad0*/  ISETP.GE.AND P1, PT, R0, UR27, PT ;  /* 0x0000001b00007c0c */ /* 0x000fe2000bf26270 */
[----:B------:R-:W-:Y:S01]  /*21ae0*/  UIADD3 UR27, UPT, UPT, UR49, 0x67, URZ ;  /* 0x00000067311b7890 */ /* 0x000fe2000fffe0ff */
        /* <DEDUP_REMOVED lines=11> */
[----:B------:R-:W-:Y:S02]  /*21ba0*/  ISETP.LE.AND P6, PT, R3, UR27, PT ;  /* 0x0000001b03007c0c */ /* 0x000fe4000bfc3270 */
        /* <DEDUP_REMOVED lines=9> */
[----:B------:R-:W-:Y:S02]  /*21c40*/  ISETP.GT.AND P0, PT, R0, UR49, PT ;  /* 0x0000003100007c0c */ /* 0x000fe4000bf04270 */
[----:B------:R-:W-:-:S02]  /*21c50*/  FSEL R45, R127, -INF , !P6 ;  /* 0xff8000007f2d7808 */ /* 0x000fc40007000000 */
[----:B------:R-:W-:Y:S02]  /*21c60*/  FSEL R54, R54, -INF , P3 ;  /* 0xff80000036367808 */ /* 0x000fe40001800000 */
[----:B------:R-:W-:Y:S02]  /*21c70*/  FSEL R55, R149, -INF , P2 ;  /* 0xff80000095377808 */ /* 0x000fe40001000000 */
[----:B------:R-:W-:Y:S02]  /*21c80*/  FSEL R18, R18, -INF , P4 ;  /* 0xff80000012127808 */ /* 0x000fe40002000000 */
[----:B------:R-:W-:Y:S02]  /*21c90*/  FSEL R126, R126, -INF , P5 ;  /* 0xff8000007e7e7808 */ /* 0x000fe40002800000 */
[----:B------:R-:W-:Y:S02]  /*21ca0*/  FSEL R127, R4, -INF , P0 ;  /* 0xff800000047f7808 */ /* 0x000fe40000000000 */
[----:B------:R-:W-:-:S02]  /*21cb0*/  ISETP.GE.AND P3, PT, R0, UR34, PT ;  /* 0x0000002200007c0c */ /* 0x000fc4000bf66270 */
[C---:B------:R-:W-:Y:S02]  /*21cc0*/  ISETP.GE.AND P2, PT, R0.reuse, UR77, PT ;  /* 0x0000004d00007c0c */ /* 0x040fe4000bf46270 */
[C---:B------:R-:W-:Y:S02]  /*21cd0*/  ISETP.GE.AND P4, PT, R0.reuse, UR76, PT ;  /* 0x0000004c00007c0c */ /* 0x040fe4000bf86270 */
[C---:B------:R-:W-:Y:S02]  /*21ce0*/  ISETP.GE.AND P5, PT, R0.reuse, UR75, PT ;  /* 0x0000004b00007c0c */ /* 0x040fe4000bfa6270 */
[----:B------:R-:W-:Y:S02]  /*21cf0*/  ISETP.GE.AND P0, PT, R0, UR74, PT ;  /* 0x0000004a00007c0c */ /* 0x000fe4000bf06270 */
[----:B------:R-:W-:Y:S02]  /*21d00*/  FSEL R171, R91, -INF , P3 ;  /* 0xff8000005bab7808 */ /* 0x000fe40001800000 */
[----:B------:R-:W-:-:S02]  /*21d10*/  FSEL R169, R95, -INF , P2 ;  /* 0xff8000005fa97808 */ /* 0x000fc40001000000 */
[----:B------:R-:W-:Y:S02]  /*21d20*/  FSEL R167, R99, -INF , P4 ;  /* 0xff80000063a77808 */ /* 0x000fe40002000000 */
[----:B------:R-:W-:Y:S02]  /*21d30*/  FSEL R165, R165, -INF , P5 ;  /* 0xff800000a5a57808 */ /* 0x000fe40002800000 */
[----:B------:R-:W-:Y:S02]  /*21d40*/  FSEL R163, R163, -INF , P0 ;  /* 0xff800000a3a37808 */ /* 0x000fe40000000000 */
[C---:B------:R-:W-:Y:S02]  /*21d50*/  ISETP.GE.AND P3, PT, R0.reuse, UR73, PT ;  /* 0x0000004900007c0c */ /* 0x040fe4000bf66270 */
[C---:B------:R-:W-:Y:S02]  /*21d60*/  ISETP.GE.AND P2, PT, R0.reuse, UR72, PT ;  /* 0x0000004800007c0c */ /* 0x040fe4000bf46270 */
[----:B------:R-:W-:-:S02]  /*21d70*/  ISETP.GE.AND P4, PT, R0, UR71, PT ;  /* 0x0000004700007c0c */ /* 0x000fc4000bf86270 */
[C---:B------:R-:W-:Y:S02]  /*21d80*/  ISETP.GE.AND P5, PT, R0.reuse, UR70, PT ;  /* 0x0000004600007c0c */ /* 0x040fe4000bfa6270 */
[----:B------:R-:W-:Y:S02]  /*21d90*/  ISETP.GE.AND P0, PT, R0, UR69, PT ;  /* 0x0000004500007c0c */ /* 0x000fe4000bf06270 */
[----:B------:R-:W-:Y:S02]  /*21da0*/  FSEL R161, R161, -INF , P3 ;  /* 0xff800000a1a17808 */ /* 0x000fe40001800000 */
        /* <DEDUP_REMOVED lines=9> */
[C---:B------:R-:W-:Y:S02]  /*21e40*/  ISETP.GE.AND P0, PT, R0.reuse, UR64, PT ;  /* 0x0000004000007c0c */ /* 0x040fe4000bf06270 */
[----:B------:R-:W-:Y:S02]  /*21e50*/  ISETP.LE.AND P1, PT, R3, UR23, PT ;  /* 0x0000001703007c0c */ /* 0x000fe4000bf23270 */
[----:B------:R-:W-:Y:S01]  /*21e60*/  ISETP.GE.AND P6, PT, R0, UR7, PT ;  /* 0x0000000700007c0c */ /* 0x000fe2000bfc6270 */
[----:B------:R-:W-:Y:S01]  /*21e70*/  UIADD3 UR7, UPT, UPT, UR49, 0x7b, URZ ;  /* 0x0000007b31077890 */ /* 0x000fe2000fffe0ff */
[----:B------:R-:W-:Y:S02]  /*21e80*/  FSEL R91, R6, -INF , P3 ;  /* 0xff800000065b7808 */ /* 0x000fe40001800000 */
[----:B------:R-:W-:Y:S02]  /*21e90*/  FSEL R69, R69, -INF , P2 ;  /* 0xff80000045457808 */ /* 0x000fe40001000000 */
[----:B------:R-:W-:-:S02]  /*21ea0*/  FSEL R63, R63, -INF , P4 ;  /* 0xff8000003f3f7808 */ /* 0x000fc40002000000 */
[----:B------:R-:W-:Y:S02]  /*21eb0*/  FSEL R59, R59, -INF , P5 ;  /* 0xff8000003b3b7808 */ /* 0x000fe40002800000 */
[----:B------:R-:W-:Y:S02]  /*21ec0*/  FSEL R125, R5, -INF , P0 ;  /* 0xff800000057d7808 */ /* 0x000fe40000000000 */
[----:B------:R-:W-:Y:S02]  /*21ed0*/  FSEL R41, R131, -INF , !P1 ;  /* 0xff80000083297808 */ /* 0x000fe40004800000 */
[C---:B------:R-:W-:Y:S02]  /*21ee0*/  ISETP.GE.AND P3, PT, R0.reuse, UR63, PT ;  /* 0x0000003f00007c0c */ /* 0x040fe4000bf66270 */
[C---:B------:R-:W-:Y:S02]  /*21ef0*/  ISETP.GE.AND P2, PT, R0.reuse, UR62, PT ;  /* 0x0000003e00007c0c */ /* 0x040fe4000bf46270 */
[----:B------:R-:W-:-:S02]  /*21f00*/  ISETP.GE.AND P4, PT, R0, UR61, PT ;  /* 0x0000003d00007c0c */ /* 0x000fc4000bf86270 */
[C---:B------:R-:W-:Y:S02]  /*21f10*/  ISETP.GE.AND P5, PT, R0.reuse, UR60, PT ;  /* 0x0000003c00007c0c */ /* 0x040fe4000bfa6270 */
[----:B------:R-:W-:Y:S02]  /*21f20*/  ISETP.GE.AND P0, PT, R0, UR59, PT ;  /* 0x0000003b00007c0c */ /* 0x000fe4000bf06270 */
[----:B------:R-:W-:Y:S02]  /*21f30*/  ISETP.LE.AND P1, PT, R3, UR15, PT ;  /* 0x0000000f03007c0c */ /* 0x000fe4000bf23270 */
        /* <DEDUP_REMOVED lines=12> */
[C---:B------:R-:W-:Y:S02]  /*22000*/  FMNMX3 R5, R17.reuse, R126, R156, !PT ;  /* 0x0000007e11057276 */ /* 0x040fe4000780009c */
[C---:B------:R-:W-:Y:S02]  /*22010*/  FMNMX3 R4, R17.reuse, R127, R157, !PT ;  /* 0x0000007f11047276 */ /* 0x040fe4000780009d */
[----:B------:R-:W-:-:S02]  /*22020*/  FMNMX3 R3, R17, R170, R168, !PT ;  /* 0x000000aa11037276 */ /* 0x000fc400078000a8 */
[----:B------:R-:W-:Y:S02]  /*22030*/  FSEL R52, R52, -INF , P6 ;  /* 0xff80000034347808 */ /* 0x000fe40003000000 */
        /* <DEDUP_REMOVED lines=9> */
[C---:B------:R-:W-:Y:S02]  /*220d0*/  ISETP.GE.AND P6, PT, R0.reuse, UR11, PT ;  /* 0x0000000b00007c0c */ /* 0x040fe4000bfc6270 */
[----:B------:R-:W-:-:S02]  /*220e0*/  ISETP.GE.AND P0, PT, R0, UR7, PT ;  /* 0x0000000700007c0c */ /* 0x000fc4000bf06270 */
        /* <DEDUP_REMOVED lines=44> */
[----:B------:R-:W-:Y:S02]  /*223b0*/  FSEL R45, R45, -INF , P3 ;  /* 0xff8000002d2d7808 */ /* 0x000fe40001800000 */
[----:B------:R-:W-:Y:S02]  /*223c0*/  FMNMX3 R0, R0, R73, R53, !PT ;  /* 0x0000004900007276 */ /* 0x000fe40007800035 */
[----:B------:R-:W-:Y:S02]  /*223d0*/  FMNMX3 R5, R5, R50, R46, !PT ;  /* 0x0000003205057276 */ /* 0x000fe4000780002e */
[----:B------:R-:W-:-:S02]  /*223e0*/  FMNMX3 R4, R4, R51, R47, !PT ;  /* 0x0000003304047276 */ /* 0x000fc4000780002f */
[----:B------:R-:W-:Y:S02]  /*223f0*/  FMNMX3 R3, R3, R48, R44, !PT ;  /* 0x0000003003037276 */ /* 0x000fe4000780002c */
[----:B------:R-:W-:Y:S02]  /*22400*/  FSEL R41, R41, -INF , P2 ;  /* 0xff80000029297808 */ /* 0x000fe40001000000 */
[----:B------:R-:W-:Y:S02]  /*22410*/  FSEL R37, R37, -INF , P4 ;  /* 0xff80000025257808 */ /* 0x000fe40002000000 */
[----:B------:R-:W-:Y:S02]  /*22420*/  FMNMX3 R0, R0, R49, R45, !PT ;  /* 0x0000003100007276 */ /* 0x000fe4000780002d */
[----:B------:R-:W-:Y:S02]  /*22430*/  FMNMX3 R5, R5, R42, R38, !PT ;  /* 0x0000002a05057276 */ /* 0x000fe40007800026 */
[----:B------:R-:W-:-:S02]  /*22440*/  FMNMX3 R4, R4, R43, R39, !PT ;  /* 0x0000002b04047276 */ /* 0x000fc40007800027 */
[----:B------:R-:W-:Y:S02]  /*22450*/  FMNMX3 R3, R3, R40, R36, !PT ;  /* 0x0000002803037276 */ /* 0x000fe40007800024 */
[----:B------:R-:W-:Y:S02]  /*22460*/  FSEL R25, R147, -INF , !P1 ;  /* 0xff80000093197808 */ /* 0x000fe40004800000 */
[----:B------:R-:W-:Y:S02]  /*22470*/  FSEL R33, R33, -INF , P5 ;  /* 0xff80000021217808 */ /* 0x000fe40002800000 */
[----:B------:R-:W-:Y:S02]  /*22480*/  FSEL R29, R29, -INF , P6 ;  /* 0xff8000001d1d7808 */ /* 0x000fe40003000000 */
        /* <DEDUP_REMOVED lines=9> */
[----:B------:R-:W-:Y:S02]  /*22520*/  FMNMX3 R0, R0, R25, R19, !PT ;  /* 0x0000001900007276 */ /* 0x000fe40007800013 */
[----:B------:R-:W-:Y:S02]  /*22530*/  FMNMX3 R3, R5, R4, R3, !PT ;  /* 0x0000000405037276 */ /* 0x000fe40007800003 */
[----:B------:R-:W-:Y:S02]  /*22540*/  ISETP.NE.AND P0, PT, R173, R174, PT ;  /* 0x000000aead00720c */ /* 0x000fe40003f05270 */
[----:B------:R-:W-:-:S04]  /*22550*/  FMNMX R175, R0, R3, !PT ;  /* 0x0000000300af7209 */ /* 0x000fc80007800000 */
[C---:B------:R-:W-:Y:S01]  /*22560*/  FSETP.NEU.AND P1, PT, R175.reuse, -INF , PT ;  /* 0xff800000af00780b */ /* 0x040fe20003f2d000 */
[----:B------:R1:W-:Y:S03]  /*22570*/  STL [R1+0x64], R175 ;  /* 0x000064af01007387 */ /* 0x0003e60000100800 */
[----:B------:R-:W-:-:S03]  /*22580*/  FSEL R129, R175, RZ, P1 ;  /* 0x000000ffaf817208 */ /* 0x000fc60000800000 */
[----:B------:R-:W-:Y:S06]  /*22590*/  @!P0 BRA `(.L_x_325) ;  /* 0x0000000000408947 */ /* 0x000fec0003800000 */
        /* <DEDUP_REMOVED lines=16> */
.L_x_325:
[----:B------:R-:W-:Y:S05]  /*226a0*/  WARPSYNC.ALL ;  /* 0x0000000000007948 */ /* 0x000fea0003800000 */
[----:B------:R-:W-:Y:S01]  /*226b0*/  R2UR UR4, R172 ;  /* 0x00000000ac0472ca */ /* 0x000fe200000e0000 */
[----:B------:R-:W-:Y:S01]  /*226c0*/  IMAD.MOV.U32 R128, RZ, RZ, R17 ;  /* 0x000000ffff807224 */ /* 0x000fe200078e0011 */
[----:B------:R-:W-:-:S11]  /*226d0*/  ISETP.NE.AND P0, PT, RZ, UR48, PT ;  /* 0x00000030ff007c0c */ /* 0x000fd6000bf05270 */
[----:B------:R3:W-:Y:S02]  /*226e0*/  STTM.x2 tmem[UR4], R128 ;  /* 0x00000080000079ed */ /* 0x0007e400080c0004 */
[----:B------:R-:W-:Y:S05]  /*226f0*/  @P0 BRA `(.L_x_326) ;  /* 0x0000000000040947 */ /* 0x000fea0003800000 */
[----:B------:R-:W-:Y:S05]  /*22700*/  BPT.TRAP 0x1 ;  /* 0x000000040000795c */ /* 0x000fea0000300000 */
.L_x_326:
[----:B------:R-:W-:Y:S01]  /*22710*/  UISETP.NE.AND UP0, UPT, UR55, URZ, UPT ;  /* 0x000000ff3700728c */ /* 0x000fe2000bf05270 */
[C---:B------:R-:W-:Y:S01]  /*22720*/  FSETP.NEU.AND P0, PT, R175.reuse, -INF , PT ;  /* 0xff800000af00780b */ /* 0x040fe20003f0d000 */
[----:B------:R-:W-:Y:S01]  /*22730*/  UIADD3 UR4, UPT, UPT, UR41, 0x70080, URZ ;  /* 0x0007008029047890 */ /* 0x000fe2000fffe0ff */
[----:B------:R-:W-:Y:S02]  /*22740*/  SHF.L.U32 R3, R2, 0x1f, RZ ;  /* 0x0000001f02037819 */ /* 0x000fe400000006ff */
[----:B------:R-:W-:-:S05]  /*22750*/  FSEL R0, R175, RZ, P0 ;  /* 0x000000ffaf007208 */ /* 0x000fca0000000000 */
[----:B------:R-:W-:Y:S01]  /*22760*/  FMUL R0, R0, -UR38 ;  /* 0x8000002600007c20 */ /* 0x000fe20008400000 */
[----:B------:R-:W-:Y:S02]  /*22770*/  @UP0 UIADD3 UR4, UPT, UPT, UR41, 0x70070, URZ ;  /* 0x0007007029040890 */ /* 0x000fe4000fffe0ff */
[----:B------:R-:W-:Y:S01]  /*22780*/  USEL UR41, UR52, UR53, UP0 ;  /* 0x0000003534297287 */ /* 0x000fe20008000000 */
[--C-:B------:R-:W-:Y:S02]  /*22790*/  FFMA2 R126, R126.F32x2.HI_LO, UR38.F32, R0.reuse.F32 ;  /* 0x000000267e7e7c49 */ /* 0x100fe40009200000 */
[--C-:B------:R-:W-:Y:S01]  /*227a0*/  FFMA2 R170, R170.F32x2.HI_LO, UR38.F32, R0.reuse.F32 ;  /* 0x00000026aaaa7c49 */ /* 0x100fe20009200000 */
[----:B------:R-:W-:Y:S01]  /*227b0*/  ULOP3.LUT UR41, UR41, 0x1, URZ, 0x3c, !UPT ;  /* 0x0000000129297892 */ /* 0x000fe2000f8e3cff */
[--C-:B------:R-:W-:Y:S01]  /*227c0*/  FFMA2 R156, R156.F32x2.HI_LO, UR38.F32, R0.reuse.F32 ;  /* 0x000000269c9c7c49 */ /* 0x100fe20009200000 */
[----:B------:R-:W-:Y:S01]  /*227d0*/  FSETP.GEU.AND P4, PT, R126, -126, PT ;  /* 0xc2fc00007e00780b */ /* 0x000fe20003f8e000 */
[----:B------:R-:W-:Y:S01]  /*227e0*/  SYNCS.ARRIVE.TRANS64.A1T0 RZ, [UR4], RZ ;  /* 0x000000ffffff79a7 */ /* 0x000fe20008100004 */
[----:B------:R-:W-:Y:S01]  /*227f0*/  FSETP.GEU.AND P2, PT, R170, -126, PT ;  /* 0xc2fc0000aa00780b */ /* 0x000fe20003f4e000 */
[----:B------:R-:W-:Y:S01]  /*22800*/  FFMA2 R168, R168.F32x2.HI_LO, UR38.F32, R0.F32 ;  /* 0x00000026a8a87c49 */ /* 0x000fe20009200000 */
[----:B------:R-:W-:-:S02]  /*22810*/  FSETP.GEU.AND P3, PT, R127, -126, PT ;  /* 0xc2fc00007f00780b */ /* 0x000fc40003f6e000 */
[----:B------:R-:W-:Y:S02]  /*22820*/  FSETP.GEU.AND P1, PT, R171, -126, PT ;  /* 0xc2fc0000ab00780b */ /* 0x000fe40003f2e000 */
[----:B------:R-:W-:Y:S01]  /*22830*/  FSETP.GEU.AND P0, PT, R156, -126, PT ;  /* 0xc2fc00009c00780b */ /* 0x000fe20003f0e000 */
[----:B------:R-:W4:Y:S01]  /*22840*/  SYNCS.PHASECHK.TRANS64.TRYWAIT P5, [UR46], R3 ;  /* 0x00000003ff0075a7 */ /* 0x000f2200080a112e */
[----:B------:R-:W-:-:S03]  /*22850*/  FSETP.GEU.AND P6, PT, R157, -126, PT ;  /* 0xc2fc00009d00780b */ /* 0x000fc60003fce000 */
[----:B------:R-:W-:Y:S02]  /*22860*/  @!P4 FMUL R126, R126, 0.5 ;  /* 0x3f0000007e7ec820 */ /* 0x000fe40000400000 */
[----:B------:R-:W-:Y:S02]  /*22870*/  @!P2 FMUL R170, R170, 0.5 ;  /* 0x3f000000aaaaa820 */ /* 0x000fe40000400000 */
[----:B------:R-:W5:Y:S01]  /*22880*/  MUFU.EX2 R4, R126 ;  /* 0x0000007e00047308 */ /* 0x000f620000000800 */
[----:B------:R-:W-:Y:S01]  /*22890*/  @!P3 FMUL R127, R127, 0.5 ;  /* 0x3f0000007f7fb820 */ /* 0x000fe20000400000 */
[----:B------:R-:W-:-:S06]  /*228a0*/  @!P1 FMUL R171, R171, 0.5 ;  /* 0x3f000000abab9820 */ /* 0x000fcc0000400000 */
[----:B------:R-:W1:Y:S01]  /*228b0*/  MUFU.EX2 R5, R127 ;  /* 0x0000007f00057308 */ /* 0x000e620000000800 */
[----:B-----5:R5:W-:Y:S04]  /*228c0*/  STL [R1+0x58], R4 ;  /* 0x0000580401007387 */ /* 0x020be80000100800 */
[----:B-1----:R-:W-:Y:S03]  /*228d0*/  STL [R1+0x5c], R5 ;  /* 0x00005c0501007387 */ /* 0x002fe60000100800 */
[----:B-----5:R-:W1:Y:S02]  /*228e0*/  MUFU.EX2 R4, R170 ;  /* 0x000000aa00047308 */ /* 0x020e640000000800 */
[----:B-1----:R1:W-:Y:S06]  /*228f0*/  STL [R1+0x50], R4 ;  /* 0x0000500401007387 */ /* 0x0023ec0000100800 */
[----:B-1----:R-:W1:Y:S02]  /*22900*/  MUFU.EX2 R4, R171 ;  /* 0x000000ab00047308 */ /* 0x002e640000000800 */
[----:B-1----:R1:W-:Y:S01]  /*22910*/  STL [R1+0x54], R4 ;  /* 0x0000540401007387 */ /* 0x0023e20000100800 */
[----:B----4-:R-:W-:Y:S05]  /*22920*/  @!P5 BRA `(.L_x_327) ;  /* 0x000000a000d4d947 */ /* 0x010fea0003800000 */
.L_x_477:
[----:B---3--:R-:W3:Y:S04]  /*22930*/  LDL R128, [R1+0x54] ;  /* 0x0000540001807983 */ /* 0x008ee80000100800 */
[----:B------:R-:W4:Y:S04]  /*22940*/  LDL R129, [R1+0x50] ;  /* 0x0000500001817983 */ /* 0x000f280000100800 */
[----:B------:R-:W5:Y:S04]  /*22950*/  LDL R127, [R1+0x58] ;  /* 0x00005800017f7983 */ /* 0x000f680000100800 */
[----:B------:R-:W2:Y:S01]  /*22960*/  LDL R126, [R1+0x5c] ;  /* 0x00005c00017e7983 */ /* 0x000ea20000100800 */
[----:B------:R-:W-:Y:S01]  /*22970*/  @!P0 FMUL R156, R156, 0.5 ;  /* 0x3f0000009c9c8820 */ /* 0x000fe20000400000 */
[----:B------:R-:W-:-:S02]  /*22980*/  FFMA2 R166, R166.F32x2.HI_LO, UR38.F32, R0.F32 ;  /* 0x00000026a6a67c49 */ /* 0x000fc40009200000 */
[--C-:B------:R-:W-:Y:S01]  /*22990*/  FFMA2 R158, R158.F32x2.HI_LO, UR38.F32, R0.reuse.F32 ;  /* 0x000000269e9e7c49 */ /* 0x100fe20009200000 */
[----:B------:R-:W1:Y:S01]  /*229a0*/  MUFU.EX2 R21, R156 ;  /* 0x0000009c00157308 */ /* 0x000e620000000800 */
[----:B------:R-:W-:Y:S01]  /*229b0*/  FSETP.GEU.AND P5, PT, R168, -126, PT ;  /* 0xc2fc0000a800780b */ /* 0x000fe20003fae000 */
[----:B------:R-:W-:Y:S01]  /*229c0*/  @!P6 FMUL R157, R157, 0.5 ;  /* 0x3f0000009d9de820 */ /* 0x000fe20000400000 */
[--C-:B------:R-:W-:Y:S02]  /*229d0*/  FFMA2 R154, R154.F32x2.HI_LO, UR38.F32, R0.reuse.F32 ;  /* 0x000000269a9a7c49 */ /* 0x100fe40009200000 */
[--C-:B------:R-:W-:Y:S02]  /*229e0*/  FFMA2 R152, R152.F32x2.HI_LO, UR38.F32, R0.reuse.F32 ;  /* 0x0000002698987c49 */ /* 0x100fe40009200000 */
[--C-:B------:R-:W-:Y:S01]  /*229f0*/  FFMA2 R162, R162.F32x2.HI_LO, UR38.F32, R0.reuse.F32 ;  /* 0x00000026a2a27c49 */ /* 0x100fe20009200000 */
[----:B------:R-:W1:Y:S01]  /*22a00*/  MUFU.EX2 R130, R157 ;  /* 0x0000009d00827308 */ /* 0x000e620000000800 */
[----:B------:R-:W-:-:S02]  /*22a10*/  FFMA2 R164, R164.F32x2.HI_LO, UR38.F32, R0.F32 ;  /* 0x00000026a4a47c49 */ /* 0x000fc40009200000 */
[--C-:B------:R-:W-:Y:S02]  /*22a20*/  FFMA2 R104, R104.F32x2.HI_LO, UR38.F32, R0.reuse.F32 ;  /* 0x0000002668687c49 */ /* 0x100fe40009200000 */
[--C-:B------:R-:W-:Y:S02]  /*22a30*/  FFMA2 R108, R108.F32x2.HI_LO, UR38.F32, R0.reuse.F32 ;  /* 0x000000266c6c7c49 */ /* 0x100fe40009200000 */
[--C-:B------:R-:W-:Y:S02]  /*22a40*/  FFMA2 R160, R160.F32x2.HI_LO, UR38.F32, R0.reuse.F32 ;  /* 0x00000026a0a07c49 */ /* 0x100fe40009200000 */
[--C-:B------:R-:W-:Y:S02]  /*22a50*/  FFMA2 R116, R116.F32x2.HI_LO, UR38.F32, R0.reuse.F32 ;  /* 0x0000002674747c49 */ /* 0x100fe40009200000 */
[--C-:B------:R-:W-:Y:S02]  /*22a60*/  FFMA2 R110, R110.F32x2.HI_LO, UR38.F32, R0.reuse.F32 ;  /* 0x000000266e6e7c49 */ /* 0x100fe40009200000 */
        /* <DEDUP_REMOVED lines=45> */
[----:B------:R-:W-:Y:S01]  /*22d40*/  FFMA2 R26, R26.F32x2.HI_LO, UR38.F32, R0.F32 ;  /* 0x000000261a1a7c49 */ /* 0x000fe20009200000 */
[----:B------:R-:W-:Y:S01]  /*22d50*/  USHF.R.U32.HI UR4, URZ, 0x15, UR44 ;  /* 0x00000015ff047899 */ /* 0x000fe2000801162c */
[----:B-1----:R-:W-:Y:S01]  /*22d60*/  @!P0 FMUL R21, R21, R21 ;  /* 0x0000001515158220 */ /* 0x002fe20000400000 */
[C---:B------:R-:W-:Y:S01]  /*22d70*/  FSETP.GEU.AND P0, PT, R167.reuse, -126, PT ;  /* 0xc2fc0000a700780b */ /* 0x040fe20003f0e000 */
[----:B------:R-:W-:Y:S01]  /*22d80*/  @!P5 FMUL R168, R168, 0.5 ;  /* 0x3f000000a8a8d820 */ /* 0x000fe20000400000 */
[----:B------:R-:W-:Y:S01]  /*22d90*/  UISETP.NE.AND UP0, UPT, UR55, URZ, UPT ;  /* 0x000000ff3700728c */ /* 0x000fe2000bf05270 */
[----:B------:R-:W-:Y:S02]  /*22da0*/  SYNCS.ARRIVE.TRANS64.A1T0 RZ, [UR45], RZ ;  /* 0x000000ffffff79a7 */ /* 0x000fe4000810002d */
[----:B------:R-:W1:Y:S08]  /*22db0*/  MUFU.EX2 R15, R168 ;  /* 0x000000a8000f7308 */ /* 0x000e700000000800 */
[----:B------:R-:W-:-:S04]  /*22dc0*/  @!P0 FMUL R167, R167, 0.5 ;  /* 0x3f000000a7a78820 */ /* 0x000fc80000400000 */
[----:B------:R-:W1:Y:S01]  /*22dd0*/  MUFU.EX2 R12, R167 ;  /* 0x000000a7000c7308 */ /* 0x000e620000000800 */
[----:B------:R-:W-:Y:S01]  /*22de0*/  @!P6 FMUL R130, R130, R130 ;  /* 0x000000828282e220 */ /* 0x000fe20000400000 */
[----:B------:R-:W-:Y:S01]  /*22df0*/  FSETP.GEU.AND P6, PT, R154, -126, PT ;  /* 0xc2fc00009a00780b */ /* 0x000fe20003fce000 */
[----:B-1----:R-:W-:Y:S01]  /*22e00*/  @!P5 FMUL R15, R15, R15 ;  /* 0x0000000f0f0fd220 */ /* 0x002fe20000400000 */
[----:B------:R-:W-:Y:S01]  /*22e10*/  FSETP.GEU.AND P5, PT, R155, -126, PT ;  /* 0xc2fc00009b00780b */ /* 0x000fe20003fae000 */
[----:B------:R-:W-:Y:S01]  /*22e20*/  @!P0 FMUL R12, R12, R12 ;  /* 0x0000000c0c0c8220 */ /* 0x000fe20000400000 */
[----:B------:R-:W-:-:S09]  /*22e30*/  FSETP.GEU.AND P0, PT, R162, -126, PT ;  /* 0xc2fc0000a200780b */ /* 0x000fd20003f0e000 */
[----:B------:R-:W-:-:S04]  /*22e40*/  @!P6 FMUL R154, R154, 0.5 ;  /* 0x3f0000009a9ae820 */ /* 0x000fc80000400000 */
[----:B------:R-:W1:Y:S01]  /*22e50*/  MUFU.EX2 R9, R154 ;  /* 0x0000009a00097308 */ /* 0x000e620000000800 */
[----:B------:R-:W-:Y:S01]  /*22e60*/  @!P5 FMUL R155, R155, 0.5 ;  /* 0x3f0000009b9bd820 */ /* 0x000fe20000400000 */
[----:B------:R-:W-:-:S06]  /*22e70*/  @!P0 FMUL R162, R162, 0.5 ;  /* 0x3f000000a2a28820 */ /* 0x000fcc0000400000 */
[----:B------:R-:W1:Y:S08]  /*22e80*/  MUFU.EX2 R10, R155 ;  /* 0x0000009b000a7308 */ /* 0x000e700000000800 */
[----:B------:R-:W1:Y:S02]  /*22e90*/  MUFU.EX2 R3, R162 ;  /* 0x000000a200037308 */ /* 0x000e640000000800 */
[----:B-1----:R-:W-:Y:S01]  /*22ea0*/  @!P6 FMUL R9, R9, R9 ;  /* 0x000000090909e220 */ /* 0x002fe20000400000 */
[----:B------:R-:W-:Y:S01]  /*22eb0*/  FSETP.GEU.AND P6, PT, R163, -126, PT ;  /* 0xc2fc0000a300780b */ /* 0x000fe20003fce000 */
[----:B------:R-:W-:Y:S01]  /*22ec0*/  @!P5 FMUL R10, R10, R10 ;  /* 0x0000000a0a0ad220 */ /* 0x000fe20000400000 */
[----:B------:R-:W-:Y:S01]  /*22ed0*/  FSETP.GEU.AND P5, PT, R108, -126, PT ;  /* 0xc2fc00006c00780b */ /* 0x000fe20003fae000 */
[----:B------:R-:W-:Y:S01]  /*22ee0*/  @!P0 FMUL R3, R3, R3 ;  /* 0x0000000303038220 */ /* 0x000fe20000400000 */
[----:B------:R-:W-:-:S09]  /*22ef0*/  FSETP.GEU.AND P0, PT, R105, -126, PT ;  /* 0xc2fc00006900780b */ /* 0x000fd20003f0e000 */
[----:B------:R-:W-:-:S04]  /*22f00*/  @!P6 FMUL R163, R163, 0.5 ;  /* 0x3f000000a3a3e820 */ /* 0x000fc80000400000 */
[----:B------:R-:W-:Y:S01]  /*22f10*/  MUFU.EX2 R4, R163 ;  /* 0x000000a300047308 */ /* 0x000fe20000000800 */
[----:B---3--:R-:W-:Y:S01]  /*22f20*/  @!P1 FMUL R128, R128, R128 ;  /* 0x0000008080809220 */ /* 0x008fe20000400000 */
[----:B----4-:R-:W-:-:S04]  /*22f30*/  @!P2 FMUL R129, R129, R129 ;  /* 0x000000818181a220 */ /* 0x010fc80000400000 */
[----:B------:R-:W-:Y:S01]  /*22f40*/  @!P1 STL [R1+0x54], R128 ;  /* 0x0000548001009387 */ /* 0x000fe20000100800 */
[----:B-----5:R-:W-:Y:S01]  /*22f50*/  @!P4 FMUL R127, R127, R127 ;  /* 0x0000007f7f7fc220 */ /* 0x020fe20000400000 */
[----:B--2---:R-:W-:Y:S01]  /*22f60*/  @!P3 FMUL R126, R126, R126 ;  /* 0x0000007e7e7eb220 */ /* 0x004fe20000400000 */
[----:B------:R-:W-:-:S03]  /*22f70*/  FSETP.GEU.AND P1, PT, R166, -126, PT ;  /* 0xc2fc0000a600780b */ /* 0x000fc60003f2e000 */
[----:B------:R-:W-:Y:S01]  /*22f80*/  @!P4 STL [R1+0x58], R127 ;  /* 0x0000587f0100c387 */ /* 0x000fe20000100800 */
[----:B------:R-:W-:-:S03]  /*22f90*/  FSETP.GEU.AND P4, PT, R169, -126, PT ;  /* 0xc2fc0000a900780b */ /* 0x000fc60003f8e000 */
[----:B------:R-:W-:Y:S01]  /*22fa0*/  @!P3 STL [R1+0x5c], R126 ;  /* 0x00005c7e0100b387 */ /* 0x000fe20000100800 */
[----:B------:R-:W-:-:S03]  /*22fb0*/  FSETP.GEU.AND P3, PT, R158, -126, PT ;  /* 0xc2fc00009e00780b */ /* 0x000fc60003f6e000 */
[----:B------:R1:W-:Y:S01]  /*22fc0*/  @!P2 STL [R1+0x50], R129 ;  /* 0x000050810100a387 */ /* 0x0003e20000100800 */
[----:B------:R-:W-:Y:S01]  /*22fd0*/  FSETP.GEU.AND P2, PT, R159, -126, PT ;  /* 0xc2fc00009f00780b */ /* 0x000fe20003f4e000 */
[----:B------:R-:W-:-:S04]  /*22fe0*/  @!P1 FMUL R166, R166, 0.5 ;  /* 0x3f000000a6a69820 */ /* 0x000fc80000400000 */
[----:B------:R-:W-:Y:S01]  /*22ff0*/  @!P4 FMUL R169, R169, 0.5 ;  /* 0x3f000000a9a9c820 */ /* 0x000fe20000400000 */
[----:B------:R-:W2:Y:S03]  /*23000*/  MUFU.EX2 R11, R166 ;  /* 0x000000a6000b7308 */ /* 0x000ea60000000800 */
[----:B------:R-:W-:-:S04]  /*23010*/  @!P3 FMUL R158, R158, 0.5 ;  /* 0x3f0000009e9eb820 */ /* 0x000fc80000400000 */
[----:B------:R-:W-:Y:S01]  /*23020*/  @!P2 FMUL R159, R159, 0.5 ;  /* 0x3f0000009f9fa820 */ /* 0x000fe20000400000 */
[----:B------:R-:W3:Y:S08]  /*23030*/  MUFU.EX2 R20, R169 ;  /* 0x000000a900147308 */ /* 0x000ef00000000800 */
[----:B------:R-:W4:Y:S08]  /*23040*/  MUFU.EX2 R13, R158 ;  /* 0x0000009e000d7308 */ /* 0x000f300000000800 */
[----:B------:R-:W5:Y:S01]  /*23050*/  MUFU.EX2 R14, R159 ;  /* 0x0000009f000e7308 */ /* 0x000f620000000800 */
[----:B--2---:R-:W-:Y:S01]  /*23060*/  @!P1 FMUL R11, R11, R11 ;  /* 0x0000000b0b0b9220 */ /* 0x004fe20000400000 */
[----:B------:R-:W-:Y:S01]  /*23070*/  FSETP.GEU.AND P1, PT, R153, -126, PT ;  /* 0xc2fc00009900780b */ /* 0x000fe20003f2e000 */
[----:B---3--:R-:W-:Y:S01]  /*23080*/  @!P4 FMUL R20, R20, R20 ;  /* 0x000000141414c220 */ /* 0x008fe20000400000 */
[----:B------:R-:W-:Y:S01]  /*23090*/  FSETP.GEU.AND P4, PT, R164, -126, PT ;  /* 0xc2fc0000a400780b */ /* 0x000fe20003f8e000 */
[----:B----4-:R-:W-:Y:S01]  /*230a0*/  @!P3 FMUL R13, R13, R13 ;  /* 0x0000000d0d0db220 */ /* 0x010fe20000400000 */
[----:B------:R-:W-:Y:S01]  /*230b0*/  FSETP.GEU.AND P3, PT, R165, -126, PT ;  /* 0xc2fc0000a500780b */ /* 0x000fe20003f6e000 */
[----:B-----5:R-:W-:Y:S01]  /*230c0*/  @!P2 FMUL R14, R14, R14 ;  /* 0x0000000e0e0ea220 */ /* 0x020fe20000400000 */
[----:B------:R-:W-:-:S07]  /*230d0*/  FSETP.GEU.AND P2, PT, R152, -126, PT ;  /* 0xc2fc00009800780b */ /* 0x000fce0003f4e000 */
[----:B------:R-:W-:Y:S02]  /*230e0*/  @!P1 FMUL R153, R153, 0.5 ;  /* 0x3f00000099999820 */ /* 0x000fe40000400000 */
[----:B------:R-:W-:Y:S02]  /*230f0*/  @!P4 FMUL R164, R164, 0.5 ;  /* 0x3f000000a4a4c820 */ /* 0x000fe40000400000 */
[----:B------:R-:W-:Y:S01]  /*23100*/  @!P3 FMUL R165, R165, 0.5 ;  /* 0x3f000000a5a5b820 */ /* 0x000fe20000400000 */
[----:B------:R-:W2:Y:S01]  /*23110*/  MUFU.EX2 R6, R153 ;  /* 0x0000009900067308 */ /* 0x000ea20000000800 */
[----:B------:R-:W-:-:S07]  /*23120*/  @!P2 FMUL R152, R152, 0.5 ;  /* 0x3f0000009898a820 */ /* 0x000fce0000400000 */
        /* <DEDUP_REMOVED lines=11> */
[----:B------:R-:W-:Y:S01]  /*231e0*/  @!P1 FMUL R104, R104, 0.5 ;  /* 0x3f00000068689820 */ /* 0x000fe20000400000 */
[----:B------:R-:W-:Y:S01]  /*231f0*/  @!P0 FMUL R105, R105, 0.5 ;  /* 0x3f00000069698820 */ /* 0x000fe20000400000 */
[----:B------:R-:W-:Y:S01]  /*23200*/  @!P5 FMUL R108, R108, 0.5 ;  /* 0x3f0000006c6cd820 */ /* 0x000fe20000400000 */
[----:B------:R-:W-:Y:S01]  /*23210*/  @!P4 FMUL R109, R109, 0.5 ;  /* 0x3f0000006d6dc820 */ /* 0x000fe20000400000 */
[----:B------:R-:W-:Y:S01]  /*23220*/  @!P3 FMUL R160, R160, 0.5 ;  /* 0x3f000000a0a0b820 */ /* 0x000fe20000400000 */
[----:B------:R-:W2:Y:S01]  /*23230*/  MUFU.EX2 R184, R104 ;  /* 0x0000006800b87308 */ /* 0x000ea20000000800 */
[----:B------:R-:W-:-:S07]  /*23240*/  @!P2 FMUL R161, R161, 0.5 ;  /* 0x3f000000a1a1a820 */ /* 0x000fce0000400000 */
[----:B------:R-:W3:Y:S01]  /*23250*/  MUFU.EX2 R185, R105 ;  /* 0x0000006900b97308 */ /* 0x000ee20000000800 */
[----:B------:R-:W-:-:S07]  /*23260*/  @!P6 FMUL R4, R4, R4 ;  /* 0x000000040404e220 */ /* 0x000fce0000400000 */
[----:B------:R-:W4:Y:S01]  /*23270*/  MUFU.EX2 R188, R108 ;  /* 0x0000006c00bc7308 */ /* 0x000f220000000800 */
[----:B------:R-:W-:-:S07]  /*23280*/  FSETP.GEU.AND P6, PT, R116, -126, PT ;  /* 0xc2fc00007400780b */ /* 0x000fce0003fce000 */
[----:B------:R-:W5:Y:S08]  /*23290*/  MUFU.EX2 R189, R109 ;  /* 0x0000006d00bd7308 */ /* 0x000f700000000800 */
[----:B------:R-:W1:Y:S08]  /*232a0*/  MUFU.EX2 R186, R160 ;  /* 0x000000a000ba7308 */ /* 0x000e700000000800 */
[----:B------:R-:W1:Y:S01]  /*232b0*/  MUFU.EX2 R187, R161 ;  /* 0x000000a100bb7308 */ /* 0x000e620000000800 */
[----:B--2---:R-:W-:Y:S01]  /*232c0*/  @!P1 FMUL R184, R184, R184 ;  /* 0x000000b8b8b89220 */ /* 0x004fe20000400000 */
[----:B---3--:R-:W-:Y:S01]  /*232d0*/  @!P0 FMUL R185, R185, R185 ;  /* 0x000000b9b9b98220 */ /* 0x008fe20000400000 */
[----:B------:R-:W-:Y:S01]  /*232e0*/  FSETP.GEU.AND P1, PT, R111, -126, PT ;  /* 0xc2fc00006f00780b */ /* 0x000fe20003f2e000 */
[----:B----4-:R-:W-:Y:S01]  /*232f0*/  @!P5 FMUL R188, R188, R188 ;  /* 0x000000bcbcbcd220 */ /* 0x010fe20000400000 */
[----:B------:R-:W-:Y:S01]  /*23300*/  FSETP.GEU.AND P0, PT, R96, -126, PT ;  /* 0xc2fc00006000780b */ /* 0x000fe20003f0e000 */
[----:B-----5:R-:W-:Y:S01]  /*23310*/  @!P4 FMUL R189, R189, R189 ;  /* 0x000000bdbdbdc220 */ /* 0x020fe20000400000 */
[----:B------:R-:W-:Y:S01]  /*23320*/  FSETP.GEU.AND P5, PT, R117, -126, PT ;  /* 0xc2fc00007500780b */ /* 0x000fe20003fae000 */
[----:B-1----:R-:W-:Y:S01]  /*23330*/  @!P3 FMUL R186, R186, R186 ;  /* 0x000000bababab220 */ /* 0x002fe20000400000 */
[----:B------:R-:W-:-:S02]  /*23340*/  FSETP.GEU.AND P4, PT, R100, -126, PT ;  /* 0xc2fc00006400780b */ /* 0x000fc40003f8e000 */
[----:B------:R-:W-:Y:S01]  /*23350*/  FSETP.GEU.AND P3, PT, R101, -126, PT ;  /* 0xc2fc00006500780b */ /* 0x000fe20003f6e000 */
[----:B------:R-:W-:Y:S01]  /*23360*/  @!P6 FMUL R116, R116, 0.5 ;  /* 0x3f0000007474e820 */ /* 0x000fe20000400000 */
[----:B------:R-:W-:Y:S01]  /*23370*/  @!P2 FMUL R187, R187, R187 ;  /* 0x000000bbbbbba220 */ /* 0x000fe20000400000 */
[----:B------:R-:W-:Y:S02]  /*23380*/  FSETP.GEU.AND P2, PT, R110, -126, PT ;  /* 0xc2fc00006e00780b */ /* 0x000fe40003f4e000 */
[----:B------:R-:W1:Y:S01]  /*23390*/  MUFU.EX2 R182, R116 ;  /* 0x0000007400b67308 */ /* 0x000e620000000800 */
[----:B------:R-:W-:Y:S01]  /*233a0*/  @!P1 FMUL R111, R111, 0.5 ;  /* 0x3f0000006f6f9820 */ /* 0x000fe20000400000 */
[----:B------:R-:W-:Y:S02]  /*233b0*/  @!P0 FMUL R96, R96, 0.5 ;  /* 0x3f00000060608820 */ /* 0x000fe40000400000 */
[----:B------:R-:W-:Y:S02]  /*233c0*/  @!P5 FMUL R117, R117, 0.5 ;  /* 0x3f0000007575d820 */ /* 0x000fe40000400000 */
[----:B------:R-:W-:-:S02]  /*233d0*/  @!P4 FMUL R100, R100, 0.5 ;  /* 0x3f0000006464c820 */ /* 0x000fc40000400000 */
[----:B------:R-:W-:Y:S01]  /*233e0*/  @!P3 FMUL R101, R101, 0.5 ;  /* 0x3f0000006565b820 */ /* 0x000fe20000400000 */
[----:B------:R-:W2:Y:S02]  /*233f0*/  MUFU.EX2 R179, R111 ;  /* 0x0000006f00b37308 */ /* 0x000ea40000000800 */
[----:B------:R-:W-:-:S06]  /*23400*/  @!P2 FMUL R110, R110, 0.5 ;  /* 0x3f0000006e6ea820 */ /* 0x000fcc0000400000 */
[----:B------:R-:W3:Y:S01]  /*23410*/  MUFU.EX2 R176, R96 ;  /* 0x0000006000b07308 */ /* 0x000ee20000000800 */
[----:B-1----:R-:W-:-:S07]  /*23420*/  @!P6 FMUL R182, R182, R182 ;  /* 0x000000b6b6b6e220 */ /* 0x002fce0000400000 */
[----:B------:R-:W1:Y:S01]  /*23430*/  MUFU.EX2 R183, R117 ;  /* 0x0000007500b77308 */ /* 0x000e620000000800 */
[----:B------:R-:W-:-:S07]  /*23440*/  FSETP.GEU.AND P6, PT, R97, -126, PT ;  /* 0xc2fc00006100780b */ /* 0x000fce0003fce000 */
[----:B------:R-:W4:Y:S08]  /*23450*/  MUFU.EX2 R180, R100 ;  /* 0x0000006400b47308 */ /* 0x000f300000000800 */
[----:B------:R-:W5:Y:S08]  /*23460*/  MUFU.EX2 R181, R101 ;  /* 0x0000006500b57308 */ /* 0x000f700000000800 */
[----:B------:R-:W5:Y:S01]  /*23470*/  MUFU.EX2 R178, R110 ;  /* 0x0000006e00b27308 */ /* 0x000f620000000800 */
[----:B--2---:R-:W-:Y:S01]  /*23480*/  @!P1 FMUL R179, R179, R179 ;  /* 0x000000b3b3b39220 */ /* 0x004fe20000400000 */
[----:B---3--:R-:W-:Y:S01]  /*23490*/  @!P0 FMUL R176, R176, R176 ;  /* 0x000000b0b0b08220 */ /* 0x008fe20000400000 */
[----:B------:R-:W-:Y:S01]  /*234a0*/  FSETP.GEU.AND P1, PT, R94, -126, PT ;  /* 0xc2fc00005e00780b */ /* 0x000fe20003f2e000 */
[----:B-1----:R-:W-:Y:S01]  /*234b0*/  @!P5 FMUL R183, R183, R183 ;  /* 0x000000b7b7b7d220 */ /* 0x002fe20000400000 */
[----:B------:R-:W-:Y:S01]  /*234c0*/  FSETP.GEU.AND P0, PT, R95, -126, PT ;  /* 0xc2fc00005f00780b */ /* 0x000fe20003f0e000 */
[----:B----4-:R-:W-:Y:S01]  /*234d0*/  @!P4 FMUL R180, R180, R180 ;  /* 0x000000b4b4b4c220 */ /* 0x010fe20000400000 */
[----:B------:R-:W-:Y:S01]  /*234e0*/  FSETP.GEU.AND P5, PT, R98, -126, PT ;  /* 0xc2fc00006200780b */ /* 0x000fe20003fae000 */
[----:B-----5:R-:W-:Y:S01]  /*234f0*/  @!P3 FMUL R181, R181, R181 ;  /* 0x000000b5b5b5b220 */ /* 0x020fe20000400000 */
        /* <DEDUP_REMOVED lines=177> */
[----:B------:R-:W-:Y:S01]  /*24010*/  @!P4 FMUL R77, R77, 0.5 ;  /* 0x3f0000004d4dc820 */ /* 0x000fe20000400000 */
[----:B------:R-:W-:Y:S01]  /*24020*/  MOV R65, R129 ;  /* 0x0000008100417202 */ /* 0x000fe20000000f00 */
[----:B------:R-:W-:Y:S01]  /*24030*/  @!P3 FMUL R112, R112, 0.5 ;  /* 0x3f0000007070b820 */ /* 0x000fe20000400000 */
[----:B------:R-:W-:Y:S01]  /*24040*/  MOV R60, R128 ;  /* 0x00000080003c7202 */ /* 0x000fe20000000f00 */
[----:B------:R-:W-:Y:S01]  /*24050*/  MUFU.EX2 R129, R81 ;  /* 0x0000005100817308 */ /* 0x000fe20000000800 */
[----:B------:R2:W-:Y:S01]  /*24060*/  STL [R1+0x4c], R130 ;  /* 0x00004c8201007387 */ /* 0x0005e20000100800 */
[----:B------:R-:W-:Y:S01]  /*24070*/  @!P2 FMUL R113, R113, 0.5 ;  /* 0x3f0000007171a820 */ /* 0x000fe20000400000 */
[----:B------:R-:W-:-:S05]  /*24080*/  MOV R64, R130 ;  /* 0x0000008200407202 */ /* 0x000fca0000000f00 */
[----:B------:R-:W3:Y:S01]  /*24090*/  MUFU.EX2 R128, R80 ;  /* 0x0000005000807308 */ /* 0x000ee20000000800 */
[----:B-1----:R-:W-:-:S07]  /*240a0*/  @!P6 FMUL R135, R135, R135 ;  /* 0x000000878787e220 */ /* 0x002fce0000400000 */
[----:B------:R-:W1:Y:S01]  /*240b0*/  MUFU.EX2 R132, R76 ;  /* 0x0000004c00847308 */ /* 0x000e620000000800 */
[----:B------:R-:W-:-:S07]  /*240c0*/  FSETP.GEU.AND P6, PT, R86, -126, PT ;  /* 0xc2fc00005600780b */ /* 0x000fce0003fce000 */
[----:B------:R-:W4:Y:S08]  /*240d0*/  MUFU.EX2 R133, R77 ;  /* 0x0000004d00857308 */ /* 0x000f300000000800 */
[----:B--2---:R-:W2:Y:S08]  /*240e0*/  MUFU.EX2 R130, R112 ;  /* 0x0000007000827308 */ /* 0x004eb00000000800 */
[----:B------:R-:W5:Y:S01]  /*240f0*/  MUFU.EX2 R131, R113 ;  /* 0x0000007100837308 */ /* 0x000f620000000800 */
[----:B---3--:R-:W-:Y:S01]  /*24100*/  @!P1 FMUL R128, R128, R128 ;  /* 0x0000008080809220 */ /* 0x008fe20000400000 */
[----:B------:R-:W-:Y:S01]  /*24110*/  @!P0 FMUL R129, R129, R129 ;  /* 0x0000008181818220 */ /* 0x000fe20000400000 */
[----:B------:R-:W-:Y:S01]  /*24120*/  FSETP.GEU.AND P1, PT, R79, -126, PT ;  /* 0xc2fc00004f00780b */ /* 0x000fe20003f2e000 */
[----:B-1----:R-:W-:Y:S01]  /*24130*/  @!P5 FMUL R132, R132, R132 ;  /* 0x000000848484d220 */ /* 0x002fe20000400000 */
[----:B------:R-:W-:Y:S01]  /*24140*/  FSETP.GEU.AND P0, PT, R70, -126, PT ;  /* 0xc2fc00004600780b */ /* 0x000fe20003f0e000 */
[----:B----4-:R-:W-:Y:S01]  /*24150*/  @!P4 FMUL R133, R133, R133 ;  /* 0x000000858585c220 */ /* 0x010fe20000400000 */
[----:B------:R-:W-:Y:S01]  /*24160*/  FSETP.GEU.AND P5, PT, R87, -126, PT ;  /* 0xc2fc00005700780b */ /* 0x000fe20003fae000 */
[----:B--2---:R-:W-:Y:S01]  /*24170*/  @!P3 FMUL R130, R130, R130 ;  /* 0x000000828282b220 */ /* 0x004fe20000400000 */
[----:B------:R-:W-:-:S02]  /*24180*/  FSETP.GEU.AND P4, PT, R74, -126, PT ;  /* 0xc2fc00004a00780b */ /* 0x000fc40003f8e000 */
[----:B------:R-:W-:Y:S01]  /*24190*/  FSETP.GEU.AND P3, PT, R75, -126, PT ;  /* 0xc2fc00004b00780b */ /* 0x000fe20003f6e000 */
[----:B------:R-:W-:Y:S01]  /*241a0*/  @!P6 FMUL R86, R86, 0.5 ;  /* 0x3f0000005656e820 */ /* 0x000fe20000400000 */
[----:B-----5:R-:W-:Y:S01]  /*241b0*/  @!P2 FMUL R131, R131, R131 ;  /* 0x000000838383a220 */ /* 0x020fe20000400000 */
[----:B------:R-:W-:Y:S02]  /*241c0*/  FSETP.GEU.AND P2, PT, R78, -126, PT ;  /* 0xc2fc00004e00780b */ /* 0x000fe40003f4e000 */
[----:B------:R-:W-:Y:S02]  /*241d0*/  MOV R68, R126 ;  /* 0x0000007e00447202 */ /* 0x000fe40000000f00 */
[----:B------:R-:W1:Y:S01]  /*241e0*/  MUFU.EX2 R126, R86 ;  /* 0x00000056007e7308 */ /* 0x000e620000000800 */
[----:B------:R-:W-:Y:S01]  /*241f0*/  @!P1 FMUL R79, R79, 0.5 ;  /* 0x3f0000004f4f9820 */ /* 0x000fe20000400000 */
[----:B------:R-:W-:Y:S01]  /*24200*/  @!P0 FMUL R70, R70, 0.5 ;  /* 0x3f00000046468820 */ /* 0x000fe20000400000 */
[----:B------:R-:W-:Y:S01]  /*24210*/  @!P5 FMUL R87, R87, 0.5 ;  /* 0x3f0000005757d820 */ /* 0x000fe20000400000 */
[----:B------:R-:W-:-:S02]  /*24220*/  @!P4 FMUL R74, R74, 0.5 ;  /* 0x3f0000004a4ac820 */ /* 0x000fc40000400000 */
[----:B------:R-:W-:Y:S01]  /*24230*/  @!P3 FMUL R75, R75, 0.5 ;  /* 0x3f0000004b4bb820 */ /* 0x000fe20000400000 */
[----:B------:R-:W-:Y:S02]  /*24240*/  MOV R61, R127 ;  /* 0x0000007f003d7202 */ /* 0x000fe40000000f00 */
[----:B------:R-:W-:Y:S01]  /*24250*/  @!P2 FMUL R78, R78, 0.5 ;  /* 0x3f0000004e4ea820 */ /* 0x000fe20000400000 */
[----:B------:R-:W2:Y:S08]  /*24260*/  MUFU.EX2 R123, R79 ;  /* 0x0000004f007b7308 */ /* 0x000eb00000000800 */
        /* <DEDUP_REMOVED lines=113> */
[----:B-1----:R-:W-:Y:S01]  /*24980*/  @!P6 FMUL R98, R98, R98 ;  /* 0x000000626262e220 */ /* 0x002fe20000400000 */
[----:B------:R-:W1:Y:S06]  /*24990*/  S2R R69, SR_TID.X ;  /* 0x0000000000457919 */ /* 0x000e6c0000002100 */
[----:B------:R-:W4:Y:S01]  /*249a0*/  MUFU.EX2 R99, R37 ;  /* 0x0000002500637308 */ /* 0x000f220000000800 */
[----:B------:R-:W-:-:S07]  /*249b0*/  FSETP.GEU.AND P6, PT, R31, -126, PT ;  /* 0xc2fc00001f00780b */ /* 0x000fce0003fce000 */
[----:B------:R-:W5:Y:S08]  /*249c0*/  MUFU.EX2 R96, R34 ;  /* 0x0000002200607308 */ /* 0x000f700000000800 */
[----:B------:R-:W1:Y:S08]  /*249d0*/  MUFU.EX2 R97, R35 ;  /* 0x0000002300617308 */ /* 0x000e700000000800 */
[----:B------:R-:W1:Y:S01]  /*249e0*/  MUFU.EX2 R94, R32 ;  /* 0x00000020005e7308 */ /* 0x000e620000000800 */
[----:B------:R-:W-:-:S02]  /*249f0*/  FFMA2 R22, R24.F32x2.HI_LO, UR38.F32, R0.F32 ;  /* 0x0000002618167c49 */ /* 0x000fc40009200000 */
[----:B--2---:R-:W-:Y:S01]  /*24a00*/  @!P1 FMUL R95, R95, R95 ;  /* 0x0000005f5f5f9220 */ /* 0x004fe20000400000 */
[----:B---3--:R-:W-:Y:S01]  /*24a10*/  @!P0 FMUL R92, R92, R92 ;  /* 0x0000005c5c5c8220 */ /* 0x008fe20000400000 */
[----:B----4-:R-:W-:Y:S01]  /*24a20*/  @!P5 FMUL R99, R99, R99 ;  /* 0x000000636363d220 */ /* 0x010fe20000400000 */
[----:B------:R-:W-:Y:S01]  /*24a30*/  FSETP.GEU.AND P1, PT, R22, -126, PT ;  /* 0xc2fc00001600780b */ /* 0x000fe20003f2e000 */
[----:B-----5:R-:W-:Y:S01]  /*24a40*/  @!P4 FMUL R96, R96, R96 ;  /* 0x000000606060c220 */ /* 0x020fe20000400000 */
[----:B------:R-:W-:Y:S01]  /*24a50*/  FSETP.GEU.AND P0, PT, R23, -126, PT ;  /* 0xc2fc00001700780b */ /* 0x000fe20003f0e000 */
[----:B-1----:R-:W-:Y:S01]  /*24a60*/  @!P3 FMUL R97, R97, R97 ;  /* 0x000000616161b220 */ /* 0x002fe20000400000 */
[----:B------:R-:W-:Y:S02]  /*24a70*/  FSETP.GEU.AND P5, PT, R28, -126, PT ;  /* 0xc2fc00001c00780b */ /* 0x000fe40003fae000 */
[----:B------:R-:W-:Y:S02]  /*24a80*/  FSETP.GEU.AND P4, PT, R29, -126, PT ;  /* 0xc2fc00001d00780b */ /* 0x000fe40003f8e000 */
[----:B------:R-:W-:Y:S01]  /*24a90*/  FSETP.GEU.AND P3, PT, R26, -126, PT ;  /* 0xc2fc00001a00780b */ /* 0x000fe20003f6e000 */
[----:B------:R-:W-:Y:S01]  /*24aa0*/  @!P2 FMUL R94, R94, R94 ;  /* 0x0000005e5e5ea220 */ /* 0x000fe20000400000 */
[----:B------:R-:W-:Y:S01]  /*24ab0*/  FSETP.GEU.AND P2, PT, R27, -126, PT ;  /* 0xc2fc00001b00780b */ /* 0x000fe20003f4e000 */
[----:B------:R-:W-:-:S04]  /*24ac0*/  @!P6 FMUL R31, R31, 0.5 ;  /* 0x3f0000001f1fe820 */ /* 0x000fc80000400000 */
[----:B------:R-:W1:Y:S01]  /*24ad0*/  MUFU.EX2 R93, R31 ;  /* 0x0000001f005d7308 */ /* 0x000e620000000800 */
[----:B------:R-:W-:Y:S01]  /*24ae0*/  @!P1 FMUL R22, R22, 0.5 ;  /* 0x3f00000016169820 */ /* 0x000fe20000400000 */
[----:B------:R-:W-:Y:S01]  /*24af0*/  @!P0 FMUL R23, R23, 0.5 ;  /* 0x3f00000017178820 */ /* 0x000fe20000400000 */
[----:B------:R-:W-:Y:S01]  /*24b00*/  @!P5 FMUL R28, R28, 0.5 ;  /* 0x3f0000001c1cd820 */ /* 0x000fe20000400000 */
[----:B------:R-:W-:Y:S02]  /*24b10*/  @!P4 FMUL R29, R29, 0.5 ;  /* 0x3f0000001d1dc820 */ /* 0x000fe40000400000 */
[----:B------:R-:W-:Y:S02]  /*24b20*/  @!P3 FMUL R26, R26, 0.5 ;  /* 0x3f0000001a1ab820 */ /* 0x000fe40000400000 */
[----:B------:R-:W-:Y:S01]  /*24b30*/  @!P2 FMUL R27, R27, 0.5 ;  /* 0x3f0000001b1ba820 */ /* 0x000fe20000400000 */
[----:B------:R-:W2:Y:S01]  /*24b40*/  MUFU.EX2 R90, R28 ;  /* 0x0000001c005a7308 */ /* 0x000ea20000000800 */
[----:B------:R3:W-:Y:S01]  /*24b50*/  STL [R1+0x48], R21 ;  /* 0x0000481501007387 */ /* 0x0007e20000100800 */
[----:B------:R-:W-:-:S02]  /*24b60*/  SHF.R.U32.HI R69, RZ, 0x5, R69 ;  /* 0x00000005ff457819 */ /* 0x000fc40000011645 */
[----:B------:R-:W-:Y:S01]  /*24b70*/  MOV R0, UR4 ;  /* 0x0000000400007c02 */ /* 0x000fe20008000f00 */
[----:B------:R3:W-:Y:S03]  /*24b80*/  STL [R1+0x40], R15 ;  /* 0x0000400f01007387 */ /* 0x0007e60000100800 */
[----:B------:R-:W4:Y:S01]  /*24b90*/  MUFU.EX2 R91, R29 ;  /* 0x0000001d005b7308 */ /* 0x000f220000000800 */
[----:B------:R3:W-:Y:S04]  /*24ba0*/  STL [R1+0x44], R20 ;  /* 0x0000441401007387 */ /* 0x0007e80000100800 */
[----:B------:R3:W-:Y:S03]  /*24bb0*/  STL [R1+0x38], R13 ;  /* 0x0000380d01007387 */ /* 0x0007e60000100800 */
[----:B------:R-:W5:Y:S01]  /*24bc0*/  MUFU.EX2 R88, R26 ;  /* 0x0000001a00587308 */ /* 0x000f620000000800 */
        /* <DEDUP_REMOVED lines=10> */
[----:B------:R3:W-:Y:S04]  /*24c70*/  STL [R1+0x18], R5 ;  /* 0x0000180501007387 */ /* 0x0007e80000100800 */
[----:B------:R3:W-:Y:S04]  /*24c80*/  STL [R1+0x1c], R6 ;  /* 0x00001c0601007387 */ /* 0x0007e80000100800 */
[----:B------:R3:W-:Y:S04]  /*24c90*/  STL [R1+0x10], R3 ;  /* 0x0000100301007387 */ /* 0x0007e80000100800 */
[----:B------:R3:W-:Y:S01]  /*24ca0*/  STL [R1+0x14], R4 ;  /* 0x0000140401007387 */ /* 0x0007e20000100800 */
[----:B-1----:R-:W-:Y:S01]  /*24cb0*/  @!P6 FMUL R93, R93, R93 ;  /* 0x0000005d5d5de220 */ /* 0x002fe20000400000 */
[----:B------:R-:W-:Y:S01]  /*24cc0*/  LOP3.LUT P6, RZ, R0, 0x3, R69, 0x48, !PT ;  /* 0x0000000300ff7812 */ /* 0x000fe200078c4845 */
[----:B--2---:R-:W-:Y:S01]  /*24cd0*/  @!P5 FMUL R90, R90, R90 ;  /* 0x0000005a5a5ad220 */ /* 0x004fe20000400000 */
[----:B----4-:R-:W-:Y:S01]  /*24ce0*/  @!P4 FMUL R91, R91, R91 ;  /* 0x0000005b5b5bc220 */ /* 0x010fe20000400000 */
[----:B-----5:R-:W-:Y:S01]  /*24cf0*/  @!P3 FMUL R88, R88, R88 ;  /* 0x000000585858b220 */ /* 0x020fe20000400000 */
[----:B------:R-:W-:Y:S01]  /*24d00*/  @!P2 FMUL R89, R89, R89 ;  /* 0x000000595959a220 */ /* 0x000fe20000400000 */
[----:B------:R-:W-:Y:S01]  /*24d10*/  @!P1 FMUL R22, R22, R22 ;  /* 0x0000001616169220 */ /* 0x000fe20000400000 */
[----:B------:R-:W-:Y:S01]  /*24d20*/  @!P0 FMUL R23, R23, R23 ;  /* 0x0000001717178220 */ /* 0x000fe20000400000 */
[----:B------:R-:W-:-:S02]  /*24d30*/  USEL UR52, UR41, UR52, UP0 ;  /* 0x0000003429347287 */ /* 0x000fc40008000000 */
[----:B------:R-:W-:Y:S01]  /*24d40*/  USEL UR53, UR53, UR41, UP0 ;  /* 0x0000002935357287 */ /* 0x000fe20008000000 */
[----:B------:R-:W-:Y:S02]  /*24d50*/  F2FP.F16.F32.PACK_AB R56, R68, R61 ;  /* 0x0000003d4438723e */ /* 0x000fe400000000ff */
[----:B------:R-:W-:Y:S02]  /*24d60*/  F2FP.F16.F32.PACK_AB R57, R60, R65 ;  /* 0x000000413c39723e */ /* 0x000fe400000000ff */
[----:B------:R-:W-:Y:S02]  /*24d70*/  F2FP.F16.F32.PACK_AB R58, R64, R21 ;  /* 0x00000015403a723e */ /* 0x000fe400000000ff */
[----:B------:R-:W-:Y:S02]  /*24d80*/  LOP3.LUT R2, R2, 0x1, RZ, 0x3c, !PT ;  /* 0x0000000102027812 */ /* 0x000fe400078e3cff */
[----:B------:R-:W-:Y:S02]  /*24d90*/  F2FP.F16.F32.PACK_AB R59, R20, R15 ;  /* 0x0000000f143b723e */ /* 0x000fe400000000ff */
[----:B------:R-:W-:-:S02]  /*24da0*/  F2FP.F16.F32.PACK_AB R60, R14, R13 ;  /* 0x0000000d0e3c723e */ /* 0x000fc400000000ff */
[----:B------:R-:W-:Y:S02]  /*24db0*/  F2FP.F16.F32.PACK_AB R61, R12, R11 ;  /* 0x0000000b0c3d723e */ /* 0x000fe400000000ff */
[----:B------:R-:W-:Y:S02]  /*24dc0*/  F2FP.F16.F32.PACK_AB R62, R10, R9 ;  /* 0x000000090a3e723e */ /* 0x000fe400000000ff */
[----:B------:R-:W-:Y:S02]  /*24dd0*/  F2FP.F16.F32.PACK_AB R63, R8, R7 ;  /* 0x00000007083f723e */ /* 0x000fe400000000ff */
[----:B------:R-:W-:Y:S02]  /*24de0*/  F2FP.F16.F32.PACK_AB R64, R6, R5 ;  /* 0x000000050640723e */ /* 0x000fe400000000ff */
        /* <DEDUP_REMOVED lines=52> */
[----:B------:R-:W-:Y:S01]  /*25130*/  F2FP.F16.F32.PACK_AB R53, R23, R22 ;  /* 0x000000161735723e */ /* 0x000fe200000000ff */
[----:B---3--:R-:W-:Y:S06]  /*25140*/  @!P6 BRA `(.L_x_328) ;  /* 0x000000000040e947 */ /* 0x008fec0003800000 */
        /* <DEDUP_REMOVED lines=16> */
.L_x_328:
[----:B------:R-:W-:Y:S05]  /*25250*/  WARPSYNC.ALL ;  /* 0x0000000000007948 */ /* 0x000fea0003800000 */
[----:B------:R1:W-:Y:S02]  /*25260*/  STTM.x32 tmem[UR44], R56 ;  /* 0x00000038000079ed */ /* 0x0003e400082c002c */
[----:B-1----:R-:W2:Y:S01]  /*25270*/  LDL R87, [R1+0x64] ;  /* 0x0000640001577983 */ /* 0x002ea20000100800 */
[----:B------:R-:W-:Y:S01]  /*25280*/  UIADD3 UR4, UPT, UPT, UR44, 0x20, URZ ;  /* 0x000000202c047890 */ /* 0x000fe2000fffe0ff */
[----:B------:R-:W1:Y:S03]  /*25290*/  S2R R58, SR_TID.X ;  /* 0x00000000003a7919 */ /* 0x000e660000002100 */
[----:B------:R-:W-:-:S06]  /*252a0*/  USHF.R.U32.HI UR4, URZ, 0x15, UR4 ;  /* 0x00000015ff047899 */ /* 0x000fcc0008011604 */
[----:B------:R-:W-:Y:S02]  /*252b0*/  MOV R0, UR4 ;  /* 0x0000000400007c02 */ /* 0x000fe40008000f00 */
[----:B-1----:R-:W-:Y:S02]  /*252c0*/  SHF.R.U32.HI R59, RZ, 0x5, R58 ;  /* 0x00000005ff3b7819 */ /* 0x002fe4000001163a */
[----:B--2---:R-:W-:-:S04]  /*252d0*/  FSETP.NEU.AND P0, PT, R87, -INF , PT ;  /* 0xff8000005700780b */ /* 0x004fc80003f0d000 */
[----:B------:R-:W-:Y:S02]  /*252e0*/  FSEL R4, R87, RZ, P0 ;  /* 0x000000ff57047208 */ /* 0x000fe40000000000 */
[----:B------:R-:W-:-:S03]  /*252f0*/  LOP3.LUT P0, RZ, R0, 0x3, R59, 0x48, !PT ;  /* 0x0000000300ff7812 */ /* 0x000fc6000780483b */
[----:B------:R-:W-:-:S04]  /*25300*/  FMUL R4, R4, -UR38 ;  /* 0x8000002604047c20 */ /* 0x000fc80008400000 */
[--C-:B------:R-:W-:Y:S02]  /*25310*/  FFMA2 R54, R54.F32x2.HI_LO, UR38.F32, R4.reuse.F32 ;  /* 0x0000002636367c49 */ /* 0x100fe40009200004 */
[----:B------:R-:W-:-:S03]  /*25320*/  FFMA2 R4, R18.F32x2.HI_LO, UR38.F32, R4.F32 ;  /* 0x0000002612047c49 */ /* 0x000fc60009200004 */
[----:B------:R-:W-:Y:S02]  /*25330*/  FSETP.GEU.AND P4, PT, R54, -126, PT ;  /* 0xc2fc00003600780b */ /* 0x000fe40003f8e000 */
[----:B------:R-:W-:Y:S02]  /*25340*/  FSETP.GEU.AND P3, PT, R55, -126, PT ;  /* 0xc2fc00003700780b */ /* 0x000fe40003f6e000 */
[----:B------:R-:W-:Y:S02]  /*25350*/  FSETP.GEU.AND P2, PT, R4, -126, PT ;  /* 0xc2fc00000400780b */ /* 0x000fe40003f4e000 */
[----:B------:R-:W-:-:S07]  /*25360*/  FSETP.GEU.AND P1, PT, R5, -126, PT ;  /* 0xc2fc00000500780b */ /* 0x000fce0003f2e000 */
[----:B------:R-:W-:Y:S02]  /*25370*/  @!P4 FMUL R54, R54, 0.5 ;  /* 0x3f0000003636c820 */ /* 0x000fe40000400000 */
[----:B------:R-:W-:Y:S02]  /*25380*/  @!P3 FMUL R55, R55, 0.5 ;  /* 0x3f0000003737b820 */ /* 0x000fe40000400000 */
[----:B------:R-:W-:Y:S01]  /*25390*/  @!P2 FMUL R4, R4, 0.5 ;  /* 0x3f0000000404a820 */ /* 0x000fe20000400000 */
[----:B------:R-:W1:Y:S01]  /*253a0*/  MUFU.EX2 R56, R54 ;  /* 0x0000003600387308 */ /* 0x000e620000000800 */
[----:B------:R-:W-:-:S07]  /*253b0*/  @!P1 FMUL R5, R5, 0.5 ;  /* 0x3f00000005059820 */ /* 0x000fce0000400000 */
[----:B------:R-:W2:Y:S08]  /*253c0*/  MUFU.EX2 R57, R55 ;  /* 0x0000003700397308 */ /* 0x000eb00000000800 */
[----:B------:R-:W3:Y:S01]  /*253d0*/  MUFU.EX2 R18, R4 ;  /* 0x0000000400127308 */ /* 0x000ee20000000800 */
[----:B-1----:R-:W-:-:S07]  /*253e0*/  @!P4 FMUL R56, R56, R56 ;  /* 0x000000383838c220 */ /* 0x002fce0000400000 */
[----:B------:R-:W1:Y:S01]  /*253f0*/  MUFU.EX2 R19, R5 ;  /* 0x0000000500137308 */ /* 0x000e620000000800 */
[----:B--2---:R-:W-:-:S05]  /*25400*/  @!P3 FMUL R57, R57, R57 ;  /* 0x000000393939b220 */ /* 0x004fca0000400000 */
[----:B------:R-:W-:Y:S01]  /*25410*/  F2FP.F16.F32.PACK_AB R54, R57, R56 ;  /* 0x000000383936723e */ /* 0x000fe200000000ff */
[----:B---3--:R-:W-:Y:S01]  /*25420*/  @!P2 FMUL R18, R18, R18 ;  /* 0x000000121212a220 */ /* 0x008fe20000400000 */
[----:B-1----:R-:W-:-:S05]  /*25430*/  @!P1 FMUL R19, R19, R19 ;  /* 0x0000001313139220 */ /* 0x002fca0000400000 */
        /* <DEDUP_REMOVED lines=18> */
.L_x_329:
        /* <DEDUP_REMOVED lines=8> */
.L_x_330:
        /* <DEDUP_REMOVED lines=15> */
.L_x_331:
[----:B------:R-:W2:Y:S04]  /*256d0*/  LDL.LU R4, [R1+0x50] ;  /* 0x0000500001047983 */ /* 0x000ea80000300800 */
[----:B------:R-:W2:Y:S04]  /*256e0*/  LDL.LU R5, [R1+0x54] ;  /* 0x0000540001057983 */ /* 0x000ea80000300800 */
[----:B------:R-:W3:Y:S04]  /*256f0*/  LDL.LU R6, [R1+0x48] ;  /* 0x0000480001067983 */ /* 0x000ee80000300800 */
[----:B------:R-:W3:Y:S04]  /*25700*/  LDL.LU R7, [R1+0x4c] ;  /* 0x00004c0001077983 */ /* 0x000ee80000300800 */
[----:B------:R-:W4:Y:S04]  /*25710*/  LDL.LU R20, [R1+0x30] ;  /* 0x0000300001147983 */ /* 0x000f280000300800 */
[----:B------:R-:W4:Y:S04]  /*25720*/  LDL.LU R21, [R1+0x34] ;  /* 0x0000340001157983 */ /* 0x000f280000300800 */
[----:B------:R-:W5:Y:S04]  /*25730*/  LDL.LU R8, [R1+0x40] ;  /* 0x0000400001087983 */ /* 0x000f680000300800 */
[----:B------:R-:W5:Y:S04]  /*25740*/  LDL.LU R9, [R1+0x44] ;  /* 0x0000440001097983 */ /* 0x000f680000300800 */
[----:B------:R-:W5:Y:S04]  /*25750*/  LDL.LU R14, [R1+0x28] ;  /* 0x00002800010e7983 */ /* 0x000f680000300800 */
[----:B------:R-:W5:Y:S04]  /*25760*/  LDL.LU R15, [R1+0x2c] ;  /* 0x00002c00010f7983 */ /* 0x000f680000300800 */
[----:B------:R-:W5:Y:S04]  /*25770*/  LDL.LU R12, [R1+0x20] ;  /* 0x00002000010c7983 */ /* 0x000f680000300800 */
[----:B------:R-:W5:Y:S04]  /*25780*/  LDL.LU R13, [R1+0x24] ;  /* 0x00002400010d7983 */ /* 0x000f680000300800 */
[----:B------:R-:W5:Y:S04]  /*25790*/  LDL.LU R10, [R1+0x10] ;  /* 0x00001000010a7983 */ /* 0x000f680000300800 */
[----:B------:R-:W5:Y:S01]  /*257a0*/  LDL.LU R11, [R1+0x14] ;  /* 0x00001400010b7983 */ /* 0x000f620000300800 */
[----:B------:R-:W-:Y:S01]  /*257b0*/  UISETP.NE.AND UP0, UPT, UR55, URZ, UPT ;  /* 0x000000ff3700728c */ /* 0x000fe2000bf05270 */
[----:B------:R-:W-:Y:S01]  /*257c0*/  MOV R0, UR41 ;  /* 0x0000002900007c02 */ /* 0x000fe20008000f00 */
[----:B------:R-:W-:Y:S01]  /*257d0*/  UIADD3 UR6, UPT, UPT, UR4, 0x70078, URZ ;  /* 0x0007007804067890 */ /* 0x000fe2000fffe0ff */
[----:B------:R-:W-:-:S02]  /*257e0*/  FSETP.NEU.AND P0, PT, R87, -INF , PT ;  /* 0xff8000005700780b */ /* 0x000fc40003f0d000 */
[----:B------:R-:W-:-:S06]  /*257f0*/  SHF.L.U32 R0, R0, 0x1f, RZ ;  /* 0x0000001f00007819 */ /* 0x000fcc00000006ff */
[----:B------:R-:W-:-:S09]  /*25800*/  @!UP0 UIADD3 UR6, UPT, UPT, UR4, 0x70088, URZ ;  /* 0x0007008804068890 */ /* 0x000fd2000fffe0ff */
[----:B------:R-:W1:Y:S01]  /*25810*/  SYNCS.PHASECHK.TRANS64.TRYWAIT P2, [UR6], R0 ;  /* 0x00000000ff0075a7 */ /* 0x000e620008041106 */
[----:B--2---:R-:W-:Y:S02]  /*25820*/  FADD2 R4, R4.F32x2.HI_LO, RZ.F32 ;  /* 0x000000ff0404724b */ /* 0x004fe40000200000 */
[----:B---3--:R-:W-:Y:S02]  /*25830*/  FADD2 R6, R6.F32x2.HI_LO, RZ.F32 ;  /* 0x000000ff0606724b */ /* 0x008fe40000200000 */
[----:B----4-:R-:W-:Y:S02]  /*25840*/  FADD2 R4, R4.F32x2.HI_LO, R20.F32x2.HI_LO ;  /* 0x000000140404724b */ /* 0x010fe40000000000 */
[----:B-----5:R-:W-:Y:S02]  /*25850*/  FADD2 R8, R8.F32x2.HI_LO, RZ.F32 ;  /* 0x000000ff0808724b */ /* 0x020fe40000200000 */
[----:B------:R-:W-:-:S04]  /*25860*/  FADD2 R6, R6.F32x2.HI_LO, R14.F32x2.HI_LO ;  /* 0x0000000e0606724b */ /* 0x000fc80000000000 */
[----:B------:R-:W-:Y:S02]  /*25870*/  FADD2 R6, R6.F32x2.HI_LO, R188.F32x2.HI_LO ;  /* 0x000000bc0606724b */ /* 0x000fe40000000000 */
[----:B------:R-:W-:Y:S02]  /*25880*/  FADD2 R8, R8.F32x2.HI_LO, R12.F32x2.HI_LO ;  /* 0x0000000c0808724b */ /* 0x000fe40000000000 */
[----:B------:R-:W-:Y:S02]  /*25890*/  FADD2 R6, R6.F32x2.HI_LO, R180.F32x2.HI_LO ;  /* 0x000000b40606724b */ /* 0x000fe40000000000 */
[----:B------:R-:W-:Y:S02]  /*258a0*/  FADD2 R8, R8.F32x2.HI_LO, R186.F32x2.HI_LO ;  /* 0x000000ba0808724b */ /* 0x000fe40000000000 */
[----:B------:R-:W-:Y:S02]  /*258b0*/  FADD2 R6, R6.F32x2.HI_LO, R172.F32x2.HI_LO ;  /* 0x000000ac0606724b */ /* 0x000fe40000000000 */
[----:B------:R-:W-:Y:S01]  /*258c0*/  FADD2 R4, R4.F32x2.HI_LO, R10.F32x2.HI_LO ;  /* 0x0000000a0404724b */ /* 0x000fe20000000000 */
[----:B------:R-:W-:Y:S01]  /*258d0*/  FSEL R10, R87, RZ, P0 ;  /* 0x000000ff570a7208 */ /* 0x000fe20000000000 */
[----:B------:R-:W-:-:S02]  /*258e0*/  FADD2 R8, R8.F32x2.HI_LO, R178.F32x2.HI_LO ;  /* 0x000000b20808724b */ /* 0x000fc40000000000 */
[----:B------:R-:W-:Y:S01]  /*258f0*/  FADD2 R4, R4.F32x2.HI_LO, R182.F32x2.HI_LO ;  /* 0x000000b60404724b */ /* 0x000fe20000000000 */
[----:B------:R-:W-:Y:S01]  /*25900*/  FSETP.NEU.AND P0, PT, R17, R10, PT ;  /* 0x0000000a1100720b */ /* 0x000fe20003f0d000 */
[----:B------:R-:W-:Y:S02]  /*25910*/  FADD2 R8, R8.F32x2.HI_LO, R170.F32x2.HI_LO ;  /* 0x000000aa0808724b */ /* 0x000fe40000000000 */
[----:B------:R-:W-:-:S04]  /*25920*/  FADD2 R4, R4.F32x2.HI_LO, R174.F32x2.HI_LO ;  /* 0x000000ae0404724b */ /* 0x000fc80000000000 */
[----:B------:R-:W-:Y:S01]  /*25930*/  FADD2 R4, R4.F32x2.HI_LO, R166.F32x2.HI_LO ;  /* 0x000000a60404724b */ /* 0x000fe20000000000 */
[----:B-1----:R-:W-:Y:S06]  /*25940*/  @!P2 BRA `(.L_x_332) ;  /* 0x0000007000e4a947 */ /* 0x002fec0003800000 */
.L_x_479:
[----:B------:R-:W-:Y:S01]  /*25950*/  BSSY.RECONVERGENT B0, `(.L_x_333) ;  /* 0x000000a000007945 */ /* 0x000fe20003800200 */
[----:B-1----:R-:W-:-:S03]  /*25960*/  MOV R3, 0x3f000000 ;  /* 0x3f00000000037802 */ /* 0x002fc60000000f00 */
[----:B------:R-:W-:Y:S05]  /*25970*/  @!P0 BRA `(.L_x_334) ;  /* 0x00000000001c8947 */ /* 0x000fea0003800000 */
[----:B------:R-:W-:-:S04]  /*25980*/  FADD R0, -R10, R17 ;  /* 0x000000110a007221 */ /* 0x000fc80000000100 */
[----:B------:R-:W-:-:S05]  /*25990*/  FMUL R0, R0, UR38 ;  /* 0x0000002600007c20 */ /* 0x000fca0008400000 */
[----:B------:R-:W-:-:S13]  /*259a0*/  FSETP.GEU.AND P0, PT, R0, -126, PT ;  /* 0xc2fc00000000780b */ /* 0x000fda0003f0e000 */
[----:B------:R-:W-:-:S04]  /*259b0*/  @!P0 FMUL R0, R0, 0.5 ;  /* 0x3f00000000008820 */ /* 0x000fc80000400000 */
[----:B------:R-:W1:Y:S02]  /*259c0*/  MUFU.EX2 R3, R0 ;  /* 0x0000000000037308 */ /* 0x000e640000000800 */
[----:B-1----:R-:W-:-:S04]  /*259d0*/  @!P0 FMUL R3, R3, R3 ;  /* 0x0000000303038220 */ /* 0x002fc80000400000 */
[----:B------:R-:W-:Y:S02]  /*259e0*/  FMUL R3, R3, 0.5 ;  /* 0x3f00000003037820 */ /* 0x000fe40000400000 */
.L_x_334:
[----:B------:R-:W-:Y:S05]  /*259f0*/  BSYNC.RECONVERGENT B0 ;  /* 0x0000000000007941 */ /* 0x000fea0003800200 */
.L_x_333:
[----:B------:R-:W2:Y:S04]  /*25a00*/  LDL.LU.64 R20, [R1+0x58] ;  /* 0x0000580001147983 */ /* 0x000ea80000300a00 */
[----:B------:R-:W3:Y:S04]  /*25a10*/  LDL.LU.64 R14, [R1+0x38] ;  /* 0x00003800010e7983 */ /* 0x000ee80000300a00 */
[----:B------:R-:W4:Y:S01]  /*25a20*/  LDL.LU.64 R12, [R1+0x18] ;  /* 0x00001800010c7983 */ /* 0x000f220000300a00 */
[----:B------:R-:W-:Y:S01]  /*25a30*/  FMUL R10, R3, R16 ;  /* 0x00000010030a7220 */ /* 0x000fe20000400000 */
[----:B------:R-:W-:Y:S01]  /*25a40*/  FADD2 R6, R6.F32x2.HI_LO, R164.F32x2.HI_LO ;  /* 0x000000a40606724b */ /* 0x000fe20000000000 */
[----:B------:R-:W-:Y:S01]  /*25a50*/  UISETP.NE.AND UP0, UPT, UR50, 0x1, UPT ;  /* 0x000000013200788c */ /* 0x000fe2000bf05270 */
        /* <DEDUP_REMOVED lines=30> */
[----:B------:R-:W-:-:S04]  /*25c40*/  FADD2 R8, R8.F32x2.HI_LO, R18.F32x2.HI_LO ;  /* 0x000000120808724b */ /* 0x000fc80000000000 */
[----:B------:R-:W-:Y:S02]  /*25c50*/  FADD2 R6, R6.F32x2.HI_LO, R8.F32x2.HI_LO ;  /* 0x000000080606724b */ /* 0x000fe40000000000 */
[----:B--2---:R-:W-:-:S04]  /*25c60*/  FADD2 R10, R10.F32, R20.F32x2.HI_LO ;  /* 0x000000140a0a724b */ /* 0x004fc80000040000 */
[----:B---3--:R-:W-:-:S04]  /*25c70*/  FADD2 R10, R10.F32x2.HI_LO, R14.F32x2.HI_LO ;  /* 0x0000000e0a0a724b */ /* 0x008fc80000000000 */
[----:B----4-:R-:W-:-:S04]  /*25c80*/  FADD2 R10, R10.F32x2.HI_LO, R12.F32x2.HI_LO ;  /* 0x0000000c0a0a724b */ /* 0x010fc80000000000 */
[----:B------:R-:W-:-:S04]  /*25c90*/  FADD2 R10, R10.F32x2.HI_LO, R184.F32x2.HI_LO ;  /* 0x000000b80a0a724b */ /* 0x000fc80000000000 */
        /* <DEDUP_REMOVED lines=14> */
[----:B------:R-:W-:Y:S01]  /*25d80*/  FADD R16, R4, R5 ;  /* 0x0000000504107221 */ /* 0x000fe20000000000 */
[----:B------:R-:W-:Y:S06]  /*25d90*/  BRA.U UP0, `(.L_x_335) ;  /* 0x0000000100987547 */ /* 0x000fec000b800000 */
[----:B------:R-:W-:Y:S05]  /*25da0*/  @P1 BRA `(.L_x_336) ;  /* 0x0000000000041947 */ /* 0x000fea0003800000 */
[----:B------:R-:W-:Y:S05]  /*25db0*/  BPT.TRAP 0x1 ;  /* 0x000000040000795c */ /* 0x000fea0000300000 */
.L_x_336:
        /* <DEDUP_REMOVED lines=14> */
.L_x_481:
        /* <DEDUP_REMOVED lines=17> */
.L_x_338:
[----:B------:R-:W2:Y:S01]  /*25fb0*/  LDL R19, [R1+0x64] ;  /* 0x0000640001137983 */ /* 0x000ea20000100800 */
[----:B------:R-:W-:Y:S05]  /*25fc0*/  WARPSYNC.ALL ;  /* 0x0000000000007948 */ /* 0x000fea0003800000 */
[----:B------:R-:W-:Y:S02]  /*25fd0*/  R2UR UR4, R17 ;  /* 0x00000000110472ca */ /* 0x000fe400000e0000 */
[----:B------:R-:W-:-:S11]  /*25fe0*/  MOV R18, R16 ;  /* 0x0000001000127202 */ /* 0x000fd60000000f00 */
[----:B--2---:R2:W-:Y:S02]  /*25ff0*/  STTM.x2 tmem[UR4], R18 ;  /* 0x00000012000079ed */ /* 0x0045e400080c0004 */
.L_x_335:
[----:B-1----:R-:W3:Y:S01]  /*26000*/  LDL.LU R0, [R1+0x64] ;  /* 0x0000640001007983 */ /* 0x002ee20000300800 */
[----:B------:R-:W-:Y:S02]  /*26010*/  UISETP.GT.AND UP0, UPT, UR50, 0x1, UPT ;  /* 0x000000013200788c */ /* 0x000fe4000bf04270 */
[----:B------:R-:W-:Y:S02]  /*26020*/  UIADD3 UR4, UPT, UPT, UR50, -0x1, URZ ;  /* 0xffffffff32047890 */ /* 0x000fe4000fffe0ff */
[----:B------:R-:W-:-:S05]  /*26030*/  UIADD3 UR49, UPT, UPT, UR49, 0x80, URZ ;  /* 0x0000008031317890 */ /* 0x000fca000fffe0ff */
[----:B------:R-:W-:Y:S01]  /*26040*/  UMOV UR50, UR4 ;  /* 0x0000000400327c82 */ /* 0x000fe20008000000 */
[----:B---3--:R-:W-:Y:S01]  /*26050*/  MOV R17, R0 ;  /* 0x0000000000117202 */ /* 0x008fe20000000f00 */
[----:B------:R-:W-:Y:S06]  /*26060*/  BRA.U UP0, `(.L_x_339) ;  /* 0xffffff9100207547 */ /* 0x000fec000b83ffff */
.L_x_318:
[----:B------:R-:W-:-:S09]  /*26070*/  UISETP.NE.AND UP0, UPT, UR48, URZ, UPT ;  /* 0x000000ff3000728c */ /* 0x000fd2000bf05270 */
[----:B------:R-:W-:Y:S05]  /*26080*/  BRA.U UP0, `(.L_x_340) ;  /* 0x0000000100047547 */ /* 0x000fea000b800000 */
[----:B-1-34-:R-:W-:Y:S05]  /*26090*/  BPT.TRAP 0x1 ;  /* 0x000000040000795c */ /* 0x01afea0000300000 */
.L_x_340:
[----:B------:R-:W5:Y:S01]  /*260a0*/  S2UR UR5, SR_CgaCtaId ;  /* 0x00000000000579c3 */ /* 0x000f620000008800 */
[----:B------:R-:W-:Y:S01]  /*260b0*/  UISETP.NE.AND UP1, UPT, UR55, URZ, UPT ;  /* 0x000000ff3700728c */ /* 0x000fe2000bf25270 */
[----:B------:R-:W-:-:S03]  /*260c0*/  UMOV UR4, 0x400 ;  /* 0x0000040000047882 */ /* 0x000fc60000000000 */
[----:B------:R-:W-:-:S04]  /*260d0*/  USEL UR6, UR52, UR53, UP1 ;  /* 0x0000003534067287 */ /* 0x000fc80008800000 */
[----:B------:R-:W-:Y:S02]  /*260e0*/  ULOP3.LUT UR6, UR6, 0x1, URZ, 0x3c, !UPT ;  /* 0x0000000106067892 */ /* 0x000fe4000f8e3cff */
[----:B-----5:R-:W-:-:S04]  /*260f0*/  ULEA UR5, UR5, UR4, 0x18 ;  /* 0x0000000405057291 */ /* 0x020fc8000f8ec0ff */
[----:B------:R-:W-:Y:S02]  /*26100*/  UIADD3 UR4, UPT, UPT, UR5, 0x70080, URZ ;  /* 0x0007008005047890 */ /* 0x000fe4000fffe0ff */
[----:B------:R-:W-:-:S09]  /*26110*/  @UP1 UIADD3 UR4, UPT, UPT, UR5, 0x70070, URZ ;  /* 0x0007007005041890 */ /* 0x000fd2000fffe0ff */
[----:B------:R-:W-:Y:S01]  /*26120*/  SYNCS.ARRIVE.TRANS64.A1T0 RZ, [UR4], RZ ;  /* 0x000000ffffff79a7 */ /* 0x000fe20008100004 */
[----:B------:R-:W-:Y:S05]  /*26130*/  BRA.U UP0, `(.L_x_341) ;  /* 0x0000000100047547 */ /* 0x000fea000b800000 */
[----:B-1-34-:R-:W-:Y:S05]  /*26140*/  BPT.TRAP 0x1 ;  /* 0x000000040000795c */ /* 0x01afea0000300000 */
.L_x_341:
[----:B------:R-:W-:Y:S01]  /*26150*/  UISETP.NE.AND UP0, UPT, UR55, URZ, UPT ;  /* 0x000000ff3700728c */ /* 0x000fe2000bf05270 */
[----:B-1----:R-:W-:Y:S01]  /*26160*/  MOV R3, UR6 ;  /* 0x0000000600037c02 */ /* 0x002fe20008000f00 */
[----:B------:R-:W-:-:S03]  /*26170*/  UIADD3 UR4, UPT, UPT, UR5, 0x70078, URZ ;  /* 0x0007007805047890 */ /* 0x000fc6000fffe0ff */
[----:B------:R-:W-:-:S06]  /*26180*/  SHF.L.U32 R3, R3, 0x1f, RZ ;  /* 0x0000001f03037819 */ /* 0x000fcc00000006ff */
[----:B------:R-:W-:Y:S02]  /*26190*/  @!UP0 UIADD3 UR4, UPT, UPT, UR5, 0x70088, URZ ;  /* 0x0007008805048890 */ /* 0x000fe4000fffe0ff */
[----:B------:R-:W-:-:S07]  /*261a0*/  UISETP.GT.U32.AND UP0, UPT, UR47, 0x1, UPT ;  /* 0x000000012f00788c */ /* 0x000fce000bf04070 */
[----:B------:R-:W1:Y:S02]  /*261b0*/  SYNCS.PHASECHK.TRANS64.TRYWAIT P0, [UR4], R3 ;  /* 0x00000003ff0075a7 */ /* 0x000e640008001104 */
[----:B-1----:R-:W-:Y:S05]  /*261c0*/  @!P0 BRA `(.L_x_342) ;  /* 0x0000006800f48947 */ /* 0x002fea0003800000 */
.L_x_483:
[----:B------:R-:W-:Y:S05]  /*261d0*/  BRA.U UP0, `(.L_x_343) ;  /* 0x0000000100087547 */ /* 0x000fea000b800000 */
[----:B---34-:R-:W-:Y:S05]  /*261e0*/  BPT.TRAP 0x1 ;  /* 0x000000040000795c */ /* 0x018fea0000300000 */
[----:B------:R-:W-:Y:S05]  /*261f0*/  BPT.TRAP 0x1 ;  /* 0x000000040000795c */ /* 0x000fea0000300000 */
.L_x_343:
[----:B------:R-:W-:Y:S02]  /*26200*/  UISETP.NE.AND UP0, UPT, UR55, URZ, UPT ;  /* 0x000000ff3700728c */ /* 0x000fe4000bf05270 */
[----:B------:R-:W-:Y:S02]  /*26210*/  UIADD3 UR4, UPT, UPT, UR5, 0x70068, URZ ;  /* 0x0007006805047890 */ /* 0x000fe4000fffe0ff */
[----:B------:R-:W-:Y:S02]  /*26220*/  USEL UR53, UR53, UR6, UP0 ;  /* 0x0000000635357287 */ /* 0x000fe40008000000 */
[----:B------:R-:W-:-:S05]  /*26230*/  USEL UR52, UR6, UR52, UP0 ;  /* 0x0000003406347287 */ /* 0x000fca0008000000 */
[----:B------:R-:W-:-:S04]  /*26240*/  @UP0 UIADD3 UR4, UPT, UPT, UR5, 0x70058, URZ ;  /* 0x0007005805040890 */ /* 0x000fc8000fffe0ff */
[----:B------:R-:W-:-:S09]  /*26250*/  UPRMT UR4, UR43, 0x654, UR4 ;  /* 0x000006542b047896 */ /* 0x000fd20008000004 */
[----:B------:R-:W-:Y:S01]  /*26260*/  SYNCS.ARRIVE.TRANS64.RED.A1T0 RZ, [UR4], RZ ;  /* 0x000000ffffff79a7 */ /* 0x000fe20008100404 */
[----:B------:R-:W-:-:S04]  /*26270*/  USEL UR4, UR51, UR54, UP0 ;  /* 0x0000003633047287 */ /* 0x000fc80008000000 */
[----:B------:R-:W-:-:S04]  /*26280*/  ULOP3.LUT UR4, UR4, 0x1, URZ, 0x3c, !UPT ;  /* 0x0000000104047892 */ /* 0x000fc8000f8e3cff */
[----:B------:R-:W-:Y:S02]  /*26290*/  USEL UR51, UR4, UR51, UP0 ;  /* 0x0000003304337287 */ /* 0x000fe40008000000 */
[----:B------:R-:W-:-:S12]  /*262a0*/  USEL UR54, UR54, UR4, UP0 ;  /* 0x0000000436367287 */ /* 0x000fd80008000000 */
.L_x_293:
[----:B------:R-:W1:Y:S01]  /*262b0*/  LDCU UR5, c[0x0][0x370] ;  /* 0x00006e00ff0577ac */ /* 0x000e620008000800 */
[----:B------:R-:W5:Y:S01]  /*262c0*/  LDCU UR4, c[0x0][0x900] ;  /* 0x00012000ff0477ac */ /* 0x000f620008000800 */
[----:B-1----:R-:W-:-:S04]  /*262d0*/  UIADD3 UR39, UPT, UPT, UR5, UR39, URZ ;  /* 0x0000002705277290 */ /* 0x002fc8000fffe0ff */
[----:B-----5:R-:W-:-:S09]  /*262e0*/  UISETP.GE.AND UP0, UPT, UR39, UR4, UPT ;  /* 0x000000042700728c */ /* 0x020fd2000bf06270 */
[----:B------:R-:W-:Y:S05]  /*262f0*/  BRA.U !UP0, `(.L_x_344) ;  /* 0xffffff4508447547 */ /* 0x000fea000b83ffff */
[----:B---34-:R-:W-:Y:S05]  /*26300*/  EXIT ;  /* 0x000000000000794d */ /* 0x018fea0003800000 */
.L_x_26:
[----:B------:R-:W-:-:S05]  /*26310*/  IMAD.MOV.U32 R0, RZ, RZ, -0x4 ;  /* 0xfffffffcff007424 */ /* 0x000fca00078e00ff */
[----:B------:R-:W-:-:S05]  /*26320*/  VIADDMNMX.U32 R0, R3, R0, 0x2, PT ;  /* 0x0000000203007446 */ /* 0x000fca0003800000 */
[----:B------:R-:W-:-:S04]  /*26330*/  IMAD.SHL.U32 R0, R0, 0x4, RZ ;  /* 0x0000000400007824 */ /* 0x000fc800078e00ff */
[----:B------:R-:W1:Y:S02]  /*26340*/  LDC R2, c[0x2][R0] ;  /* 0x0080000000027b82 */ /* 0x000e640000000800 */
[----:B-1----:R-:W-:-:S04]  /*26350*/  SHF.R.S32.HI R3, RZ, 0x1f, R2 ;  /* 0x0000001fff037819 */ /* 0x002fc80000011402 */
.L_x_520:
[----:B------:R-:W-:Y:S05]  /*26360*/  BRX R2 -0x26370                                                                                                                                                                                                                                                                                                                                                                                                                                                                                                                                                                             (*"BRANCH_TARGETS .L_x_521,.L_x_522,.L_x_523"*) ;  /* 0xfffffd9c02247949 */ /* 0x000fea000383ffff */
.L_x_523:
[----:B------:R-:W-:-:S08]  /*26370*/  NOP ;  /* 0x0000000000007918 */ /* 0x000fd00000000000 */
[----:B------:R-:W-:-:S00]  /*26380*/  USETMAXREG.DEALLOC.CTAPOOL 0x18 ;  /* 0x00000018000079c8 */ /* 0x000fc000080e0500 */
[----:B------:R-:W-:Y:S05]  /*26390*/  EXIT ;  /* 0x000000000000794d */ /* 0x000fea0003800000 */
.L_x_521:
[----:B------:R-:W-:-:S08]  /*263a0*/  NOP ;  /* 0x0000000000007918 */ /* 0x000fd00000000000 */
[----:B------:R-:W1:-:S00]  /*263b0*/  USETMAXREG.DEALLOC.CTAPOOL 0x20 ;  /* 0x00000020000079c8 */ /* 0x000e4000080e0500 */
[----:B-1----:R-:W1:Y:S02]  /*263c0*/  LDC R0, c[0x0][0x900] ;  /* 0x00024000ff007b82 */ /* 0x002e640000000800 */
[----:B-1----:R-:W-:-:S13]  /*263d0*/  ISETP.LE.AND P1, PT, R0, UR39, PT ;  /* 0x0000002700007c0c */ /* 0x002fda000bf23270 */
[----:B------:R-:W-:Y:S05]  /*263e0*/  @P1 EXIT ;  /* 0x000000000000194d */ /* 0x000fea0003800000 */
[----:B------:R-:W-:Y:S01]  /*263f0*/  HFMA2 R4, -RZ, RZ, 0, 5.9604644775390625e-08 ;  /* 0x00000001ff047431 */ /* 0x000fe200000001ff */
[----:B------:R-:W-:Y:S01]  /*26400*/  PLOP3.LUT P5, PT, P5, P6, PT, 0xf8, 0x8f ;  /* 0x00000000008f781c */ /* 0x000fe20002fadf70 */
[----:B------:R-:W1:Y:S01]  /*26410*/  LDCU.64 UR4, c[0x0][0x348] ;  /* 0x00006900ff0477ac */ /* 0x000e620008000a00 */
[----:B------:R-:W-:Y:S01]  /*26420*/  UPLOP3.LUT UP1, UPT, UP2, UP3, UPT, 0xf8, 0x8f ;  /* 0x00000000008f789c */ /* 0x000fe20001727f70 */
[----:B------:R-:W-:Y:S01]  /*26430*/  UMOV UR23, 0x1 ;  /* 0x0000000100177882 */ /* 0x000fe20000000000 */
[----:B------:R-:W-:-:S09]  /*26440*/  UMOV UR15, URZ ;  /* 0x000000ff000f7c82 */ /* 0x000fd20008000000 */
.L_x_402:
[----:B--2---:R-:W2:Y:S01]  /*26450*/  LDCU.64 UR8, c[0x0][0x908] ;  /* 0x00012100ff0877ac */ /* 0x004ea20008000a00 */
[----:B------:R-:W3:Y:S01]  /*26460*/  LDCU UR11, c[0x0][0x904] ;  /* 0x00012080ff0b77ac */ /* 0x000ee20008000800 */
[----:B------:R-:W4:Y:S01]  /*26470*/  LDCU.64 UR6, c[0x0][0x920] ;  /* 0x00012400ff0677ac */ /* 0x000f220008000a00 */
[----:B------:R-:W5:Y:S01]  /*26480*/  LDCU UR14, c[0x0][0x91c] ;  /* 0x00012380ff0e77ac */ /* 0x000f620008000800 */
[----:B--2---:R-:W-:Y:S02]  /*26490*/  UIMAD.WIDE.U32 UR12, UR39, UR8, URZ ;  /* 0x00000008270c72a5 */ /* 0x004fe4000f8e00ff */
[----:B---3--:R-:W-:-:S05]  /*264a0*/  UISETP.NE.AND UP2, UPT, UR11, 0x1, UPT ;  /* 0x000000010b00788c */ /* 0x008fca000bf45270 */
[----:B------:R-:W-:Y:S02]  /*264b0*/  UMOV UR12, UR13 ;  /* 0x0000000d000c7c82 */ /* 0x000fe40008000000 */
[----:B------:R-:W-:Y:S01]  /*264c0*/  USHF.R.U32.HI UR12, URZ, UR9, UR12 ;  /* 0x00000009ff0c7299 */ /* 0x000fe2000801160c */
[----:B------:R-:W2:Y:S03]  /*264d0*/  LDCU.64 UR8, c[0x0][0x380] ;  /* 0x00007000ff0877ac */ /* 0x000ea60008000a00 */
[----:B------:R-:W-:Y:S02]  /*264e0*/  USEL UR12, UR39, UR12, !UP2 ;  /* 0x0000000c270c7287 */ /* 0x000fe4000d000000 */
[----:B-----5:R-:W-:Y:S02]  /*264f0*/  UISETP.NE.AND UP2, UPT, UR14, 0x1, UPT ;  /* 0x000000010e00788c */ /* 0x020fe4000bf45270 */
[----:B----4-:R-:W-:-:S07]  /*26500*/  UIMAD.WIDE.U32 UR16, UR12, UR6, URZ ;  /* 0x000000060c1072a5 */ /* 0x010fce000f8e00ff */
[----:B------:R-:W-:Y:S02]  /*26510*/  UMOV UR6, UR17 ;  /* 0x0000001100067c82 */ /* 0x000fe40008000000 */
[----:B------:R-:W-:Y:S02]  /*26520*/  USHF.R.U32.HI UR7, URZ, UR7, UR6 ;  /* 0x00000007ff077299 */ /* 0x000fe40008011606 */
[----:B------:R-:W-:Y:S02]  /*26530*/  UIADD3 UR6, UPT, UPT, -UR12, URZ, URZ ;  /* 0x000000ff0c067290 */ /* 0x000fe4000fffe1ff */
[----:B------:R-:W-:Y:S02]  /*26540*/  USEL UR10, UR12, UR7, !UP2 ;  /* 0x000000070c0a7287 */ /* 0x000fe4000d000000 */
[----:B------:R-:W-:Y:S02]  /*26550*/  UIMAD UR11, UR11, UR6, UR39 ;  /* 0x000000060b0b72a4 */ /* 0x000fe4000f8e0227 */
[----:B--2---:R-:W-:-:S02]  /*26560*/  UISETP.NE.AND UP2, UPT, UR9, URZ, UPT ;  /* 0x000000ff0900728c */ /* 0x004fc4000bf45270 */
[----:B------:R-:W-:Y:S02]  /*26570*/  USHF.L.U32 UR11, UR11, 0x8, URZ ;  /* 0x000000080b0b7899 */ /* 0x000fe400080006ff */
[----:B------:R-:W-:Y:S02]  /*26580*/  UIADD3 UR6, UPT, UPT, -UR10, URZ, URZ ;  /* 0x000000ff0a067290 */ /* 0x000fe4000fffe1ff */
[----:B------:R-:W-:Y:S02]  /*26590*/  UISETP.GE.OR UP2, UPT, UR11, UR8, !UP2 ;  /* 0x000000080b00728c */ /* 0x000fe4000d746670 */
[----:B------:R-:W-:-:S07]  /*265a0*/  UIMAD UR14, UR14, UR6, UR12 ;  /* 0x000000060e0e72a4 */ /* 0x000fce000f8e020c */
[----:B-1----:R-:W-:Y:S05]  /*265b0*/  BRA.U UP2, `(.L_x_345) ;  /* 0x0000002502687547 */ /* 0x002fea000b800000 */
[----:B------:R-:W2:Y:S01]  /*265c0*/  LDCU UR12, c[0x0][0x38c] ;  /* 0x00007180ff0c77ac */ /* 0x000ea20008000800 */
[----:B------:R-:W-:Y:S01]  /*265d0*/  BSSY.RECONVERGENT B0, `(.L_x_346) ;  /* 0x0000033000007945 */ /* 0x000fe20003800200 */
[----:B------:R-:W3:Y:S01]  /*265e0*/  LDCU.64 UR6, c[0x0][0x910] ;  /* 0x00012200ff0677ac */ /* 0x000ee20008000a00 */
[----:B------:R-:W4:Y:S01]  /*265f0*/  LDCU UR8, c[0x0][0x918] ;  /* 0x00012300ff0877ac */ /* 0x000f220008000800 */
[----:B------:R-:W-:Y:S01]  /*26600*/  UIADD3 UR9, UPT, UPT, UR9, 0x7f, URZ ;  /* 0x0000007f09097890 */ /* 0x000fe2000fffe0ff */
[----:B--2---:R-:W-:Y:S01]  /*26610*/  IMAD.U32 R3, RZ, RZ, UR12 ;  /* 0x0000000cff037e24 */ /* 0x004fe2000f8e00ff */
[----:B---3--:R-:W-:-:S04]  /*26620*/  UIMAD.WIDE.U32 UR16, UR10, UR7, URZ ;  /* 0x000000070a1072a5 */ /* 0x008fc8000f8e00ff */
[----:B------:R-:W-:Y:S01]  /*26630*/  IABS R3, R3 ;  /* 0x0000000300037213 */ /* 0x000fe20000000000 */
[----:B------:R-:W-:-:S03]  /*26640*/  UISETP.NE.AND UP2, UPT, UR6, 0x1, UPT ;  /* 0x000000010600788c */ /* 0x000fc6000bf45270 */
[----:B------:R-:W2:Y:S01]  /*26650*/  I2F.RP R0, R3 ;  /* 0x0000000300007306 */ /* 0x000ea20000209400 */
[----:B------:R-:W-:Y:S02]  /*26660*/  UMOV UR7, UR17 ;  /* 0x0000001100077c82 */ /* 0x000fe40008000000 */
[----:B----4-:R-:W-:Y:S02]  /*26670*/  USHF.R.U32.HI UR7, URZ, UR8, UR7 ;  /* 0x00000008ff077299 */ /* 0x010fe40008011607 */
[----:B------:R-:W-:Y:S02]  /*26680*/  UIADD3 UR8, UPT, UPT, UR11, 0x100, URZ ;  /* 0x000001000b087890 */ /* 0x000fe4000fffe0ff */
[----:B------:R-:W-:Y:S02]  /*26690*/  USEL UR7, UR10, UR7, !UP2 ;  /* 0x000000070a077287 */ /* 0x000fe4000d000000 */
[----:B------:R-:W-:Y:S02]  /*266a0*/  UISETP.NE.AND UP2, UPT, UR12, URZ, UPT ;  /* 0x000000ff0c00728c */ /* 0x000fe4000bf45270 */
[----:B------:R-:W-:Y:S01]  /*266b0*/  UIADD3 UR7, UPT, UPT, -UR7, URZ, URZ ;  /* 0x000000ff07077290 */ /* 0x000fe2000fffe1ff */
[----:B--2---:R-:W2:Y:S03]  /*266c0*/  MUFU.RCP R6, R0 ;  /* 0x0000000000067308 */ /* 0x004ea60000001000 */
[----:B------:R-:W-:-:S02]  /*266d0*/  UIMAD UR10, UR6, UR7, UR10 ;  /* 0x00000007060a72a4 */ /* 0x000fc4000f8e020a */
[----:B------:R-:W-:Y:S02]  /*266e0*/  USHF.R.S32.HI UR6, URZ, 0x1f, UR9 ;  /* 0x0000001fff067899 */ /* 0x000fe40008011409 */
[----:B------:R-:W-:Y:S02]  /*266f0*/  ULOP3.LUT UR7, UR10, UR12, URZ, 0x3c, !UPT ;  /* 0x0000000c0a077292 */ /* 0x000fe4000f8e3cff */
[----:B------:R-:W-:Y:S02]  /*26700*/  ULEA.HI UR6, UR6, UR9, URZ, 0x7 ;  /* 0x0000000906067291 */ /* 0x000fe4000f8f38ff */
[----:B------:R-:W-:Y:S02]  /*26710*/  UISETP.GE.AND UP3, UPT, UR7, URZ, UPT ;  /* 0x000000ff0700728c */ /* 0x000fe4000bf66270 */
[----:B------:R-:W-:Y:S02]  /*26720*/  USHF.R.S32.HI UR7, URZ, 0x1f, UR8 ;  /* 0x0000001fff077899 */ /* 0x000fe40008011408 */
[----:B------:R-:W-:-:S02]  /*26730*/  USHF.R.S32.HI UR6, URZ, 0x7, UR6 ;  /* 0x00000007ff067899 */ /* 0x000fc40008011406 */
[----:B------:R-:W-:Y:S01]  /*26740*/  ULEA.HI UR7, UR7, UR8, URZ, 0x7 ;  /* 0x0000000807077291 */ /* 0x000fe2000f8f38ff */
[----:B--2---:R-:W-:Y:S02]  /*26750*/  IADD3 R6, PT, PT, R6, 0xffffffe, RZ ;  /* 0x0ffffffe06067810 */ /* 0x004fe40007ffe0ff */
[----:B------:R-:W-:Y:S01]  /*26760*/  MOV R0, UR10 ;  /* 0x0000000a00007c02 */ /* 0x000fe20008000f00 */
[----:B------:R-:W-:Y:S01]  /*26770*/  UIADD3 UR7, UPT, UPT, UR7, 0x7f, URZ ;  /* 0x0000007f07077890 */ /* 0x000fe2000fffe0ff */
[----:B------:R-:W2:Y:S02]  /*26780*/  F2I.FTZ.U32.TRUNC.NTZ R7, R6 ;  /* 0x0000000600077305 */ /* 0x000ea4000021f000 */
[----:B------:R-:W-:Y:S01]  /*26790*/  IABS R0, R0 ;  /* 0x0000000000007213 */ /* 0x000fe20000000000 */
[----:B------:R-:W-:Y:S01]  /*267a0*/  USHF.R.S32.HI UR8, URZ, 0x7, UR7 ;  /* 0x00000007ff087899 */ /* 0x000fe20008011407 */
[----:B--2---:R-:W-:Y:S02]  /*267b0*/  IMAD.MOV R2, RZ, RZ, -R7 ;  /* 0x000000ffff027224 */ /* 0x004fe400078e0a07 */
[----:B------:R-:W-:-:S02]  /*267c0*/  IMAD.MOV.U32 R6, RZ, RZ, RZ ;  /* 0x000000ffff067224 */ /* 0x000fc400078e00ff */
[----:B------:R-:W-:-:S04]  /*267d0*/  IMAD R2, R2, R3, RZ ;  /* 0x0000000302027224 */ /* 0x000fc800078e02ff */
[----:B------:R-:W-:-:S06]  /*267e0*/  IMAD.HI.U32 R2, R7, R2, R6 ;  /* 0x0000000207027227 */ /* 0x000fcc00078e0006 */
[----:B------:R-:W-:-:S05]  /*267f0*/  IMAD.HI.U32 R5, R2, R0, RZ ;  /* 0x0000000002057227 */ /* 0x000fca00078e00ff */
[----:B------:R-:W-:-:S05]  /*26800*/  IADD3 R2, PT, PT, -R5, RZ, RZ ;  /* 0x000000ff05027210 */ /* 0x000fca0007ffe1ff */
[----:B------:R-:W-:-:S05]  /*26810*/  IMAD R0, R3, R2, R0 ;  /* 0x0000000203007224 */ /* 0x000fca00078e0200 */
[----:B------:R-:W-:-:S13]  /*26820*/  ISETP.GT.U32.AND P1, PT, R3, R0, PT ;  /* 0x000000000300720c */ /* 0x000fda0003f24070 */
[----:B------:R-:W-:Y:S01]  /*26830*/  @!P1 IMAD.IADD R0, R0, 0x1, -R3 ;  /* 0x0000000100009824 */ /* 0x000fe200078e0a03 */
[----:B------:R-:W-:-:S04]  /*26840*/  @!P1 IADD3 R5, PT, PT, R5, 0x1, RZ ;  /* 0x0000000105059810 */ /* 0x000fc80007ffe0ff */
[----:B------:R-:W-:-:S13]  /*26850*/  ISETP.GE.U32.AND P2, PT, R0, R3, PT ;  /* 0x000000030000720c */ /* 0x000fda0003f46070 */
[----:B------:R-:W-:-:S05]  /*26860*/  @P2 VIADD R5, R5, 0x1 ;  /* 0x0000000105052836 */ /* 0x000fca0000000000 */
[----:B------:R-:W-:-:S13]  /*26870*/  R2UR UR13, R5 ;  /* 0x00000000050d72ca */ /* 0x000fda00000e0000 */
[----:B------:R-:W-:Y:S02]  /*26880*/  @!UP3 UIADD3 UR13, UPT, UPT, -UR13, URZ, URZ ;  /* 0x000000ff0d0db290 */ /* 0x000fe4000fffe1ff */
[----:B------:R-:W-:Y:S02]  /*26890*/  @!UP2 ULOP3.LUT UR13, URZ, UR12, URZ, 0x33, !UPT ;  /* 0x0000000cff0da292 */ /* 0x000fe4000f8e33ff */
[----:B------:R-:W-:Y:S02]  /*268a0*/  UISETP.LT.AND UP2, UPT, UR6, UR8, UPT ;  /* 0x000000080600728c */ /* 0x000fe4000bf41270 */
[----:B------:R-:W-:Y:S02]  /*268b0*/  UIADD3 UR7, UPT, UPT, -UR13, URZ, URZ ;  /* 0x000000ff0d077290 */ /* 0x000fe4000fffe1ff */
[----:B------:R-:W-:Y:S02]  /*268c0*/  USEL UR6, UR6, UR8, UP2 ;  /* 0x0000000806067287 */ /* 0x000fe40009000000 */
[----:B------:R-:W-:Y:S01]  /*268d0*/  UIMAD UR12, UR12, UR7, UR10 ;  /* 0x000000070c0c72a4 */ /* 0x000fe2000f8e020a */
[----:B------:R-:W-:Y:S11]  /*268e0*/  @!P3 BRA `(.L_x_347) ;  /* 0x000000000004b947 */ /* 0x000ff60003800000 */
[----:B-1----:R-:W-:Y:S05]  /*268f0*/  BPT.TRAP 0x1 ;  /* 0x000000040000795c */ /* 0x002fea0000300000 */
.L_x_347:
[----:B-1----:R-:W-:Y:S05]  /*26900*/  BSYNC.RECONVERGENT B0 ;  /* 0x0000000000007941 */ /* 0x002fea0003800200 */
.L_x_346:
[----:B------:R-:W1:Y:S01]  /*26910*/  S2UR UR8, SR_CgaCtaId ;  /* 0x00000000000879c3 */ /* 0x000e620000008800 */
[----:B------:R-:W-:Y:S01]  /*26920*/  UMOV UR7, 0x400 ;  /* 0x0000040000077882 */ /* 0x000fe20000000000 */
[----:B------:R-:W-:Y:S02]  /*26930*/  SHF.L.U32 R5, R4, 0x1f, RZ ;  /* 0x0000001f04057819 */ /* 0x000fe400000006ff */
[----:B------:R-:W-:Y:S01]  /*26940*/  @!P0 MOV R2, 0x10000 ;  /* 0x0001000000028802 */ /* 0x000fe20000000f00 */
[----:B-1----:R-:W-:-:S09]  /*26950*/  ULEA UR8, UR8, UR7, 0x18 ;  /* 0x0000000708087291 */ /* 0x002fd2000f8ec0ff */
[----:B------:R-:W1:Y:S02]  /*26960*/  SYNCS.PHASECHK.TRANS64.TRYWAIT P1, [UR8+0x70010], R5 ;  /* 0x07001005ff0075a7 */ /* 0x000e640008021108 */
[----:B-1----:R-:W-:Y:S05]  /*26970*/  @!P1 BRA `(.L_x_348) ;  /* 0x0000006400209947 */ /* 0x002fea0003800000 */
.L_x_485:
[----:B------:R2:W-:Y:S01]  /*26980*/  @!P0 SYNCS.ARRIVE.TRANS64 RZ, [UR8+0x70000], R2 ;  /* 0x07000002ffff89a7 */ /* 0x0005e20008000008 */
[----:B------:R-:W-:Y:S04]  /*26990*/  BSSY.RECONVERGENT B0, `(.L_x_349) ;  /* 0x0000003000007945 */ /* 0x000fe80003800200 */
[----:B------:R-:W-:Y:S05]  /*269a0*/  @!P5 BRA `(.L_x_350) ;  /* 0x000000000004d947 */ /* 0x000fea0003800000 */
[----:B------:R-:W-:Y:S05]  /*269b0*/  BPT.TRAP 0x1 ;  /* 0x000000040000795c */ /* 0x000fea0000300000 */
.L_x_350:
[----:B------:R-:W-:Y:S05]  /*269c0*/  BSYNC.RECONVERGENT B0 ;  /* 0x0000000000007941 */ /* 0x000fea0003800200 */
.L_x_349:
[----:B-1----:R-:W1:Y:S01]  /*269d0*/  S2R R0, SR_TID.X ;  /* 0x0000000000007919 */ /* 0x002e620000002100 */
[----:B------:R-:W-:Y:S01]  /*269e0*/  BSSY.RECONVERGENT B0, `(.L_x_351) ;  /* 0x0000005000007945 */ /* 0x000fe20003800200 */
[----:B-1----:R-:W-:-:S04]  /*269f0*/  LOP3.LUT P2, RZ, R0, 0x1f, RZ, 0xc0, !PT ;  /* 0x0000001f00ff7812 */ /* 0x002fc8000784c0ff */
[----:B------:R-:W-:-:S13]  /*26a00*/  PLOP3.LUT P2, PT, P2, P0, PT, 0x8f, 0xf8 ;  /* 0x0000000000f8781c */ /* 0x000fda0001741177 */
[----:B------:R-:W-:Y:S05]  /*26a10*/  @P2 BRA `(.L_x_352) ;  /* 0x0000000000042947 */ /* 0x000fea0003800000 */
[----:B------:R-:W-:Y:S05]  /*26a20*/  BPT.TRAP 0x1 ;  /* 0x000000040000795c */ /* 0x000fea0000300000 */
.L_x_352:
[----:B------:R-:W-:Y:S05]  /*26a30*/  BSYNC.RECONVERGENT B0 ;  /* 0x0000000000007941 */ /* 0x000fea0003800200 */
.L_x_351:
[----:B------:R-:W-:Y:S02]  /*26a40*/  UIADD3 UR42, UP2, UPT, UR4, 0x80, URZ ;  /* 0x00000080042a7890 */ /* 0x000fe4000ff5e0ff */
[----:B------:R-:W-:Y:S02]  /*26a50*/  UIADD3 UR9, UPT, UPT, UR8, 0x70000, URZ ;  /* 0x0007000008097890 */ /* 0x000fe4000fffe0ff */
[----:B------:R-:W-:Y:S02]  /*26a60*/  UIADD3.X UR43, UPT, UPT, URZ, UR5, URZ, UP2, !UPT ;  /* 0x00000005ff2b7290 */ /* 0x000fe400097fe4ff */
[----:B------:R-:W-:Y:S02]  /*26a70*/  UIADD3 UR32, UPT, UPT, UR8, 0x4000, URZ ;  /* 0x0000400008207890 */ /* 0x000fe4000fffe0ff */
[----:B------:R-:W-:Y:S02]  /*26a80*/  UIADD3 UR24, UPT, UPT, UR8, 0x8000, URZ ;  /* 0x0000800008187890 */ /* 0x000fe4000fffe0ff */
[----:B------:R-:W-:Y:S01]  /*26a90*/  UIADD3 UR16, UPT, UPT, UR8, 0xc000, URZ ;  /* 0x0000c00008107890 */ /* 0x000fe2000fffe0ff */
[----:B------:R-:W-:Y:S01]  /*26aa0*/  UMOV UR40, 0x0 ;  /* 0x0000000000287882 */ /* 0x000fe20000000000 */
[----:B------:R-:W-:Y:S01]  /*26ab0*/  UMOV UR41, 0x10000000 ;  /* 0x1000000000297882 */ /* 0x000fe20000000000 */
[----:B------:R-:W-:Y:S01]  /*26ac0*/  UMOV UR10, URZ ;  /* 0x000000ff000a7c82 */ /* 0x000fe20008000000 */
[----:B------:R-:W-:Y:S01]  /*26ad0*/  UMOV UR34, 0x40 ;  /* 0x0000004000227882 */ /* 0x000fe20000000000 */
[----:B------:R-:W-:Y:S01]  /*26ae0*/  UMOV UR35, UR11 ;  /* 0x0000000b00237c82 */ /* 0x000fe20008000000 */
[----:B------:R-:W-:Y:S01]  /*26af0*/  UMOV UR36, UR12 ;  /* 0x0000000c00247c82 */ /* 0x000fe20008000000 */
[----:B------:R-:W-:Y:S01]  /*26b00*/  UMOV UR37, UR13 ;  /* 0x0000000d00257c82 */ /* 0x000fe20008000000 */
[----:B------:R-:W-:Y:S01]  /*26b10*/  UMOV UR38, UR14 ;  /* 0x0000000e00267c82 */ /* 0x000fe20008000000 */
[----:B------:R-:W-:Y:S01]  /*26b20*/  UMOV UR33, UR9 ;  /* 0x0000000900217c82 */ /* 0x000fe20008000000 */
[----:B------:R-:W-:Y:S01]  /*26b30*/  UMOV UR26, 0x80 ;  /* 0x00000080001a7882 */ /* 0x000fe20000000000 */
[----:B------:R-:W-:Y:S01]  /*26b40*/  UMOV UR27, UR11 ;  /* 0x0000000b001b7c82 */ /* 0x000fe20008000000 */
[----:B------:R-:W-:Y:S01]  /*26b50*/  UMOV UR28, UR12 ;  /* 0x0000000c001c7c82 */ /* 0x000fe20008000000 */
[----:B------:R-:W-:Y:S01]  /*26b60*/  UMOV UR29, UR13 ;  /* 0x0000000d001d7c82 */ /* 0x000fe20008000000 */
[----:B------:R-:W-:Y:S01]  /*26b70*/  UMOV UR30, UR14 ;  /* 0x0000000e001e7c82 */ /* 0x000fe20008000000 */
[----:B------:R1:W-:Y:S01]  /*26b80*/  UTMALDG.5D [UR8], [UR42], desc[UR40] ;  /* 0x000028082a0075b4 */ /* 0x0003e20008021000 */
[----:B------:R-:W-:Y:S01]  /*26b90*/  UMOV UR25, UR9 ;  /* 0x0000000900197c82 */ /* 0x000fe20008000000 */
[----:B------:R-:W-:Y:S01]  /*26ba0*/  UMOV UR18, 0xc0 ;  /* 0x000000c000127882 */ /* 0x000fe20000000000 */
[----:B------:R-:W-:Y:S01]  /*26bb0*/  UMOV UR19, UR11 ;  /* 0x0000000b00137c82 */ /* 0x000fe20008000000 */
[----:B------:R-:W-:Y:S01]  /*26bc0*/  UMOV UR20, UR12 ;  /* 0x0000000c00147c82 */ /* 0x000fe20008000000 */
[----:B------:R-:W-:Y:S01]  /*26bd0*/  UMOV UR21, UR13 ;  /* 0x0000000d00157c82 */ /* 0x000fe20008000000 */
[----:B------:R-:W-:Y:S01]  /*26be0*/  UMOV UR22, UR14 ;  /* 0x0000000e00167c82 */ /* 0x000fe20008000000 */
[----:B------:R-:W-:Y:S01]  /*26bf0*/  UMOV UR17, UR9 ;  /* 0x0000000900117c82 */ /* 0x000fe20008000000 */
[----:B------:R1:W-:Y:S01]  /*26c00*/  UTMALDG.5D [UR32], [UR42], desc[UR40] ;  /* 0x000028202a0075b4 */ /* 0x0003e20008021000 */
[----:B------:R1:W-:Y:S01]  /*26c10*/  UTMALDG.5D [UR24], [UR42], desc[UR40] ;  /* 0x000028182a0075b4 */ /* 0x0003e20008021000 */
[----:B------:R1:W-:Y:S02]  /*26c20*/  UTMALDG.5D [UR16], [UR42], desc[UR40] ;  /* 0x000028102a0075b4 */ /* 0x0003e40008021000 */
[----:B-1----:R-:W-:Y:S05]  /*26c30*/  BRA.U !UP0, `(.L_x_353) ;  /* 0x0000000108047547 */ /* 0x002fea000b800000 */
[----:B------:R-:W-:Y:S05]  /*26c40*/  BPT.TRAP 0x1 ;  /* 0x000000040000795c */ /* 0x000fea0000300000 */
.L_x_353:
[----:B------:R-:W-:Y:S01]  /*26c50*/  ULEA UR41, UR15, UR8, 0x3 ;  /* 0x000000080f297291 */ /* 0x000fe2000f8e18ff */
[----:B------:R-:W-:Y:S01]  /*26c60*/  IMAD.U32 R3, RZ, RZ, UR23 ;  /* 0x00000017ff037e24 */ /* 0x000fe2000f8e00ff */
[----:B--2---:R-:W-:-:S04]  /*26c70*/  @!P0 MOV R2, 0x10000 ;  /* 0x0001000000028802 */ /* 0x004fc80000000f00 */
[----:B------:R-:W-:-:S04]  /*26c80*/  SHF.L.U32 R3, R3, 0x1f, RZ ;  /* 0x0000001f03037819 */ /* 0x000fc800000006ff */
[----:B------:R-:W1:Y:S02]  /*26c90*/  SYNCS.PHASECHK.TRANS64.TRYWAIT P1, [UR41+0x70038], R3 ;  /* 0x07003803ff0075a7 */ /* 0x000e640008021129 */
[----:B-1----:R-:W-:Y:S05]  /*26ca0*/  @!P1 BRA `(.L_x_354) ;  /* 0x00000060006c9947 */ /* 0x002fea0003800000 */
.L_x_487:
[----:B------:R2:W-:Y:S01]  /*26cb0*/  @!P0 SYNCS.ARRIVE.TRANS64 RZ, [UR41+0x70020], R2 ;  /* 0x07002002ffff89a7 */ /* 0x0005e20008000029 */
[----:B------:R-:W-:Y:S05]  /*26cc0*/  BRA.U !UP1, `(.L_x_355) ;  /* 0x0000000109047547 */ /* 0x000fea000b800000 */
[----:B------:R-:W-:Y:S05]  /*26cd0*/  BPT.TRAP 0x1 ;  /* 0x000000040000795c */ /* 0x000fea0000300000 */
.L_x_355:
[----:B------:R-:W-:Y:S04]  /*26ce0*/  BSSY.RECONVERGENT B0, `(.L_x_356) ;  /* 0x0000003000007945 */ /* 0x000fe80003800200 */
[----:B------:R-:W-:Y:S05]  /*26cf0*/  @P2 BRA `(.L_x_357) ;  /* 0x0000000000042947 */ /* 0x000fea0003800000 */
[----:B------:R-:W-:Y:S05]  /*26d00*/  BPT.TRAP 0x1 ;  /* 0x000000040000795c */ /* 0x000fea0000300000 */
.L_x_357:
[----:B------:R-:W-:Y:S05]  /*26d10*/  BSYNC.RECONVERGENT B0 ;  /* 0x0000000000007941 */ /* 0x000fea0003800200 */
.L_x_356:
[----:B------:R-:W-:Y:S01]  /*26d20*/  ULEA UR16, UR15, UR8, 0x10 ;  /* 0x000000080f107291 */ /* 0x000fe2000f8e80ff */
[----:B------:R-:W-:Y:S01]  /*26d30*/  BSSY.RECONVERGENT B0, `(.L_x_358) ;  /* 0x0000028000007945 */ /* 0x000fe20003800200 */
[----:B------:R-:W-:Y:S02]  /*26d40*/  UIADD3 UR46, UP2, UPT, UR4, 0x180, URZ ;  /* 0x00000180042e7890 */ /* 0x000fe4000ff5e0ff */
[----:B------:R-:W-:Y:S02]  /*26d50*/  UIADD3 UR41, UPT, UPT, UR41, 0x70020, URZ ;  /* 0x0007002029297890 */ /* 0x000fe4000fffe0ff */
[----:B------:R-:W-:Y:S02]  /*26d60*/  UIADD3 UR40, UPT, UPT, UR16, 0x20000, URZ ;  /* 0x0002000010287890 */ /* 0x000fe4000fffe0ff */
[----:B------:R-:W-:Y:S02]  /*26d70*/  UIADD3.X UR47, UPT, UPT, URZ, UR5, URZ, UP2, !UPT ;  /* 0x00000005ff2f7290 */ /* 0x000fe400097fe4ff */
[----:B------:R-:W-:-:S02]  /*26d80*/  UIADD3 UR7, UPT, UPT, UR15, 0x1, URZ ;  /* 0x000000010f077890 */ /* 0x000fc4000fffe0ff */
[----:B------:R-:W-:Y:S02]  /*26d90*/  UIADD3 UR32, UPT, UPT, UR16, 0x24000, URZ ;  /* 0x0002400010207890 */ /* 0x000fe4000fffe0ff */
[----:B------:R-:W-:Y:S02]  /*26da0*/  UIADD3 UR24, UPT, UPT, UR16, 0x28000, URZ ;  /* 0x0002800010187890 */ /* 0x000fe4000fffe0ff */
[----:B------:R-:W-:Y:S02]  /*26db0*/  UIADD3 UR16, UPT, UPT, UR16, 0x2c000, URZ ;  /* 0x0002c00010107890 */ /* 0x000fe4000fffe0ff */
[----:B------:R-:W-:Y:S01]  /*26dc0*/  UISETP.NE.AND UP2, UPT, UR7, 0x3, UPT ;  /* 0x000000030700788c */ /* 0x000fe2000bf45270 */
[----:B------:R-:W-:Y:S01]  /*26dd0*/  UMOV UR43, URZ ;  /* 0x000000ff002b7c82 */ /* 0x000fe20008000000 */
[----:B------:R-:W-:Y:S01]  /*26de0*/  UMOV UR30, 0x0 ;  /* 0x00000000001e7882 */ /* 0x000fe20000000000 */
[----:B------:R-:W-:Y:S01]  /*26df0*/  UMOV UR31, 0x10000000 ;  /* 0x10000000001f7882 */ /* 0x000fe20000000000 */
[----:B------:R-:W-:Y:S01]  /*26e00*/  UMOV UR42, URZ ;  /* 0x000000ff002a7c82 */ /* 0x000fe20008000000 */
[----:B------:R-:W-:Y:S01]  /*26e10*/  UMOV UR44, UR13 ;  /* 0x0000000d002c7c82 */ /* 0x000fe20008000000 */
[----:B------:R-:W-:Y:S01]  /*26e20*/  UMOV UR45, UR14 ;  /* 0x0000000e002d7c82 */ /* 0x000fe20008000000 */
[----:B------:R-:W-:Y:S01]  /*26e30*/  UMOV UR34, 0x40 ;  /* 0x0000004000227882 */ /* 0x000fe20000000000 */
[----:B------:R-:W-:Y:S01]  /*26e40*/  UMOV UR36, UR13 ;  /* 0x0000000d00247c82 */ /* 0x000fe20008000000 */
[----:B------:R-:W-:Y:S01]  /*26e50*/  UMOV UR37, UR14 ;  /* 0x0000000e00257c82 */ /* 0x000fe20008000000 */
[----:B------:R-:W-:Y:S01]  /*26e60*/  UMOV UR33, UR41 ;  /* 0x0000002900217c82 */ /* 0x000fe20008000000 */
[----:B------:R-:W-:Y:S01]  /*26e70*/  UMOV UR35, UR43 ;  /* 0x0000002b00237c82 */ /* 0x000fe20008000000 */
[----:B------:R-:W-:Y:S01]  /*26e80*/  USEL UR9, URZ, 0x1, UP2 ;  /* 0x00000001ff097887 */ /* 0x000fe20009000000 */
[----:B------:R3:W-:Y:S01]  /*26e90*/  UTMALDG.4D [UR40], [UR46], desc[UR30] ;  /* 0x00001e282e0075b4 */ /* 0x0007e20008019000 */
[----:B------:R-:W-:Y:S01]  /*26ea0*/  UMOV UR26, 0x80 ;  /* 0x00000080001a7882 */ /* 0x000fe20000000000 */
[----:B------:R-:W-:Y:S01]  /*26eb0*/  UMOV UR28, UR13 ;  /* 0x0000000d001c7c82 */ /* 0x000fe20008000000 */
[----:B------:R-:W-:Y:S01]  /*26ec0*/  UMOV UR29, UR14 ;  /* 0x0000000e001d7c82 */ /* 0x000fe20008000000 */
[----:B------:R-:W-:Y:S01]  /*26ed0*/  UMOV UR25, UR41 ;  /* 0x0000002900197c82 */ /* 0x000fe20008000000 */
[----:B------:R-:W-:Y:S01]  /*26ee0*/  UMOV UR27, UR43 ;  /* 0x0000002b001b7c82 */ /* 0x000fe20008000000 */
[----:B------:R-:W-:Y:S01]  /*26ef0*/  UMOV UR18, 0xc0 ;  /* 0x000000c000127882 */ /* 0x000fe20000000000 */
[----:B------:R-:W-:Y:S01]  /*26f00*/  UMOV UR20, UR13 ;  /* 0x0000000d00147c82 */ /* 0x000fe20008000000 */
[----:B------:R3:W-:Y:S01]  /*26f10*/  UTMALDG.4D [UR32], [UR46], desc[UR30] ;  /* 0x00001e202e0075b4 */ /* 0x0007e20008019000 */
[----:B------:R-:W-:Y:S01]  /*26f20*/  UMOV UR21, UR14 ;  /* 0x0000000e00157c82 */ /* 0x000fe20008000000 */
[----:B------:R-:W-:Y:S01]  /*26f30*/  UMOV UR17, UR41 ;  /* 0x0000002900117c82 */ /* 0x000fe20008000000 */
[----:B------:R-:W-:Y:S01]  /*26f40*/  UMOV UR19, UR43 ;  /* 0x0000002b00137c82 */ /* 0x000fe20008000000 */
[----:B------:R-:W-:-:S02]  /*26f50*/  USEL UR7, UR7, URZ, UP2 ;  /* 0x000000ff07077287 */ /* 0x000fc40009000000 */
[----:B------:R-:W-:Y:S01]  /*26f60*/  ULOP3.LUT UR23, UR23, UR9, URZ, 0x3c, !UPT ;  /* 0x0000000917177292 */ /* 0x000fe2000f8e3cff */
[----:B------:R3:W-:Y:S01]  /*26f70*/  UTMALDG.4D [UR24], [UR46], desc[UR30] ;  /* 0x00001e182e0075b4 */ /* 0x0007e20008019000 */
[----:B------:R3:W-:Y:S02]  /*26f80*/  UTMALDG.4D [UR16], [UR46], desc[UR30] ;  /* 0x00001e102e0075b4 */ /* 0x0007e40008019000 */
[----:B---3--:R-:W-:Y:S08]  /*26f90*/  @!P3 BRA `(.L_x_359) ;  /* 0x000000000004b947 */ /* 0x008ff00003800000 */
[----:B------:R-:W-:Y:S05]  /*26fa0*/  BPT.TRAP 0x1 ;  /* 0x000000040000795c */ /* 0x000fea0000300000 */
.L_x_359:
[----:B------:R-:W-:Y:S05]  /*26fb0*/  BSYNC.RECONVERGENT B0 ;  /* 0x0000000000007941 */ /* 0x000fea0003800200 */
.L_x_358:
[----:B------:R-:W3:Y:S01]  /*26fc0*/  SYNCS.PHASECHK.TRANS64.TRYWAIT P1, [UR8+0x70018], R5 ;  /* 0x07001805ff0075a7 */ /* 0x000ee20008021108 */
[----:B--2---:R-:W-:Y:S01]  /*26fd0*/  @!P0 MOV R2, 0x10000 ;  /* 0x0001000000028802 */ /* 0x004fe20000000f00 */
[----:B---3--:R-:W-:Y:S06]  /*26fe0*/  @!P1 BRA `(.L_x_360) ;  /* 0x0000005c00b49947 */ /* 0x008fec0003800000 */
.L_x_489:
[----:B------:R2:W-:Y:S01]  /*26ff0*/  @!P0 SYNCS.ARRIVE.TRANS64 RZ, [UR8+0x70008], R2 ;  /* 0x07000802ffff89a7 */ /* 0x0005e20008000008 */
[----:B------:R-:W-:Y:S04]  /*27000*/  BSSY.RECONVERGENT B0, `(.L_x_361) ;  /* 0x0000003000007945 */ /* 0x000fe80003800200 */
[----:B------:R-:W-:Y:S05]  /*27010*/  @!P5 BRA `(.L_x_362) ;  /* 0x000000000004d947 */ /* 0x000fea0003800000 */
[----:B------:R-:W-:Y:S05]  /*27020*/  BPT.TRAP 0x1 ;  /* 0x000000040000795c */ /* 0x000fea0000300000 */
.L_x_362:
[----:B------:R-:W-:Y:S05]  /*27030*/  BSYNC.RECONVERGENT B0 ;  /* 0x0000000000007941 */ /* 0x000fea0003800200 */
.L_x_361:
[----:B------:R-:W-:Y:S04]  /*27040*/  BSSY.RECONVERGENT B0, `(.L_x_363) ;  /* 0x0000003000007945 */ /* 0x000fe80003800200 */
[----:B------:R-:W-:Y:S05]  /*27050*/  @P2 BRA `(.L_x_364) ;  /* 0x0000000000042947 */ /* 0x000fea0003800000 */
[----:B------:R-:W-:Y:S05]  /*27060*/  BPT.TRAP 0x1 ;  /* 0x000000040000795c */ /* 0x000fea0000300000 */
.L_x_364:
[----:B------:R-:W-:Y:S05]  /*27070*/  BSYNC.RECONVERGENT B0 ;  /* 0x0000000000007941 */ /* 0x000fea0003800200 */
.L_x_363:
[----:B------:R-:W-:Y:S02]  /*27080*/  UIADD3 UR10, UP2, UPT, UR4, 0x80, URZ ;  /* 0x00000080040a7890 */ /* 0x000fe4000ff5e0ff */
[----:B------:R-:W-:Y:S02]  /*27090*/  UIADD3 UR43, UPT, UPT, UR11, 0x80, URZ ;  /* 0x000000800b2b7890 */ /* 0x000fe4000fffe0ff */
[----:B------:R-:W-:Y:S02]  /*270a0*/  UIADD3 UR40, UPT, UPT, UR8, 0x10000, URZ ;  /* 0x0001000008287890 */ /* 0x000fe4000fffe0ff */
[----:B------:R-:W-:Y:S02]  /*270b0*/  UIADD3 UR41, UPT, UPT, UR8, 0x70008, URZ ;  /* 0x0007000808297890 */ /* 0x000fe4000fffe0ff */
[----:B------:R-:W-:Y:S02]  /*270c0*/  UIADD3.X UR11, UPT, UPT, URZ, UR5, URZ, UP2, !UPT ;  /* 0x00000005ff0b7290 */ /* 0x000fe400097fe4ff */
[----:B------:R-:W-:-:S02]  /*270d0*/  UIADD3 UR32, UPT, UPT, UR8, 0x14000, URZ ;  /* 0x0001400008207890 */ /* 0x000fc4000fffe0ff */
[----:B------:R-:W-:Y:S02]  /*270e0*/  UIADD3 UR24, UPT, UPT, UR8, 0x18000, URZ ;  /* 0x0001800008187890 */ /* 0x000fe4000fffe0ff */
[----:B------:R-:W-:Y:S01]  /*270f0*/  UIADD3 UR16, UPT, UPT, UR8, 0x1c000, URZ ;  /* 0x0001c00008107890 */ /* 0x000fe2000fffe0ff */
[----:B------:R-:W-:Y:S01]  /*27100*/  UMOV UR48, 0x0 ;  /* 0x0000000000307882 */ /* 0x000fe20000000000 */
[----:B------:R-:W-:Y:S01]  /*27110*/  UMOV UR49, 0x10000000 ;  /* 0x1000000000317882 */ /* 0x000fe20000000000 */
[----:B------:R-:W-:Y:S01]  /*27120*/  UMOV UR42, URZ ;  /* 0x000000ff002a7c82 */ /* 0x000fe20008000000 */
        /* <DEDUP_REMOVED lines=13> */
[----:B------:R3:W-:Y:S01]  /*27200*/  UTMALDG.5D [UR40], [UR10], desc[UR48] ;  /* 0x000030280a0075b4 */ /* 0x0007e20008021000 */
        /* <DEDUP_REMOVED lines=9> */
[----:B------:R3:W-:Y:S01]  /*272a0*/  UTMALDG.5D [UR24], [UR10], desc[UR48] ;  /* 0x000030180a0075b4 */ /* 0x0007e20008021000 */
[----:B------:R3:W-:Y:S02]  /*272b0*/  UTMALDG.5D [UR16], [UR10], desc[UR48] ;  /* 0x000030100a0075b4 */ /* 0x0007e40008021000 */
[----:B---3--:R-:W-:Y:S05]  /*272c0*/  BRA.U !UP0, `(.L_x_365) ;  /* 0x0000000108047547 */ /* 0x008fea000b800000 */
[----:B------:R-:W-:Y:S05]  /*272d0*/  BPT.TRAP 0x1 ;  /* 0x000000040000795c */ /* 0x000fea0000300000 */
.L_x_365:
[----:B------:R-:W-:Y:S01]  /*272e0*/  ULEA UR41, UR7, UR8, 0x3 ;  /* 0x0000000807297291 */ /* 0x000fe2000f8e18ff */
[----:B-1----:R-:W-:Y:S01]  /*272f0*/  IMAD.U32 R3, RZ, RZ, UR23 ;  /* 0x00000017ff037e24 */ /* 0x002fe2000f8e00ff */
[----:B--2---:R-:W-:-:S04]  /*27300*/  @!P0 MOV R2, 0x10000 ;  /* 0x0001000000028802 */ /* 0x004fc80000000f00 */
[----:B------:R-:W-:-:S04]  /*27310*/  SHF.L.U32 R3, R3, 0x1f, RZ ;  /* 0x0000001f03037819 */ /* 0x000fc800000006ff */
[----:B------:R-:W1:Y:S02]  /*27320*/  SYNCS.PHASECHK.TRANS64.TRYWAIT P1, [UR41+0x70038], R3 ;  /* 0x07003803ff0075a7 */ /* 0x000e640008021129 */
[----:B-1----:R-:W-:Y:S05]  /*27330*/  @!P1 BRA `(.L_x_366) ;  /* 0x0000005800f89947 */ /* 0x002fea0003800000 */
.L_x_491:
[----:B------:R2:W-:Y:S01]  /*27340*/  @!P0 SYNCS.ARRIVE.TRANS64 RZ, [UR41+0x70020], R2 ;  /* 0x07002002ffff89a7 */ /* 0x0005e20008000029 */
[----:B------:R-:W-:Y:S05]  /*27350*/  BRA.U !UP1, `(.L_x_367) ;  /* 0x0000000109047547 */ /* 0x000fea000b800000 */
[----:B------:R-:W-:Y:S05]  /*27360*/  BPT.TRAP 0x1 ;  /* 0x000000040000795c */ /* 0x000fea0000300000 */
.L_x_367:
[----:B------:R-:W-:Y:S04]  /*27370*/  BSSY.RECONVERGENT B0, `(.L_x_368) ;  /* 0x0000003000007945 */ /* 0x000fe80003800200 */
[----:B------:R-:W-:Y:S05]  /*27380*/  @P2 BRA `(.L_x_369) ;  /* 0x0000000000042947 */ /* 0x000fea0003800000 */
[----:B------:R-:W-:Y:S05]  /*27390*/  BPT.TRAP 0x1 ;  /* 0x000000040000795c */ /* 0x000fea0000300000 */
.L_x_369:
[----:B------:R-:W-:Y:S05]  /*273a0*/  BSYNC.RECONVERGENT B0 ;  /* 0x0000000000007941 */ /* 0x000fea0003800200 */
.L_x_368:
[----:B------:R-:W-:Y:S01]  /*273b0*/  ULEA UR16, UR7, UR8, 0x10 ;  /* 0x0000000807107291 */ /* 0x000fe2000f8e80ff */
[----:B------:R-:W-:Y:S01]  /*273c0*/  LOP3.LUT R4, R4, 0x1, RZ, 0x3c, !PT ;  /* 0x0000000104047812 */ /* 0x000fe200078e3cff */
[----:B------:R-:W-:Y:S02]  /*273d0*/  UIADD3 UR30, UP2, UPT, UR4, 0x280, URZ ;  /* 0x00000280041e7890 */ /* 0x000fe4000ff5e0ff */
[----:B------:R-:W-:Y:S02]  /*273e0*/  UIADD3 UR41, UPT, UPT, UR41, 0x70020, URZ ;  /* 0x0007002029297890 */ /* 0x000fe4000fffe0ff */
[----:B------:R-:W-:Y:S02]  /*273f0*/  UIADD3 UR40, UPT, UPT, UR16, 0x20000, URZ ;  /* 0x0002000010287890 */ /* 0x000fe4000fffe0ff */
[----:B------:R-:W-:Y:S02]  /*27400*/  UIADD3.X UR31, UPT, UPT, URZ, UR5, URZ, UP2, !UPT ;  /* 0x00000005ff1f7290 */ /* 0x000fe400097fe4ff */
[----:B------:R-:W-:-:S02]  /*27410*/  UIADD3 UR32, UPT, UPT, UR16, 0x24000, URZ ;  /* 0x0002400010207890 */ /* 0x000fc4000fffe0ff */
[----:B------:R-:W-:Y:S02]  /*27420*/  UIADD3 UR24, UPT, UPT, UR16, 0x28000, URZ ;  /* 0x0002800010187890 */ /* 0x000fe4000fffe0ff */
[----:B------:R-:W-:Y:S01]  /*27430*/  UIADD3 UR16, UPT, UPT, UR16, 0x2c000, URZ ;  /* 0x0002c00010107890 */ /* 0x000fe2000fffe0ff */
        /* <DEDUP_REMOVED lines=11> */
[----:B------:R-:W-:Y:S01]  /*274f0*/  UMOV UR26, 0x80 ;  /* 0x00000080001a7882 */ /* 0x000fe20000000000 */
[----:B------:R-:W-:Y:S01]  /*27500*/  UMOV UR28, UR13 ;  /* 0x0000000d001c7c82 */ /* 0x000fe20008000000 */
[----:B------:R-:W-:Y:S01]  /*27510*/  UMOV UR29, UR14 ;  /* 0x0000000e001d7c82 */ /* 0x000fe20008000000 */
[----:B------:R3:W-:Y:S01]  /*27520*/  UTMALDG.4D [UR40], [UR30], desc[UR10] ;  /* 0x00000a281e0075b4 */ /* 0x0007e20008019000 */
[----:B------:R-:W-:Y:S01]  /*27530*/  UMOV UR25, UR41 ;  /* 0x0000002900197c82 */ /* 0x000fe20008000000 */
[----:B------:R-:W-:Y:S01]  /*27540*/  UMOV UR27, UR43 ;  /* 0x0000002b001b7c82 */ /* 0x000fe20008000000 */
[----:B------:R-:W-:Y:S01]  /*27550*/  UMOV UR18, 0xc0 ;  /* 0x000000c000127882 */ /* 0x000fe20000000000 */
[----:B------:R-:W-:Y:S01]  /*27560*/  UMOV UR20, UR13 ;  /* 0x0000000d00147c82 */ /* 0x000fe20008000000 */
[----:B------:R-:W-:Y:S01]  /*27570*/  UMOV UR21, UR14 ;  /* 0x0000000e00157c82 */ /* 0x000fe20008000000 */
[----:B------:R-:W-:Y:S01]  /*27580*/  UMOV UR17, UR41 ;  /* 0x0000002900117c82 */ /* 0x000fe20008000000 */
[----:B------:R-:W-:Y:S01]  /*27590*/  UMOV UR19, UR43 ;  /* 0x0000002b00137c82 */ /* 0x000fe20008000000 */
[----:B------:R3:W-:Y:S01]  /*275a0*/  UTMALDG.4D [UR32], [UR30], desc[UR10] ;  /* 0x00000a201e0075b4 */ /* 0x0007e20008019000 */
[----:B------:R-:W-:-:S04]  /*275b0*/  UIADD3 UR7, UPT, UPT, UR7, 0x1, URZ ;  /* 0x0000000107077890 */ /* 0x000fc8000fffe0ff */
[----:B------:R-:W-:Y:S01]  /*275c0*/  UISETP.NE.AND UP2, UPT, UR7, 0x3, UPT ;  /* 0x000000030700788c */ /* 0x000fe2000bf45270 */
[----:B------:R3:W-:Y:S03]  /*275d0*/  UTMALDG.4D [UR24], [UR30], desc[UR10] ;  /* 0x00000a181e0075b4 */ /* 0x0007e60008019000 */
[----:B------:R-:W-:Y:S02]  /*275e0*/  USEL UR9, URZ, 0x1, UP2 ;  /* 0x00000001ff097887 */ /* 0x000fe40009000000 */
[----:B------:R-:W-:Y:S02]  /*275f0*/  USEL UR15, UR7, URZ, UP2 ;  /* 0x000000ff070f7287 */ /* 0x000fe40009000000 */
[----:B------:R-:W-:Y:S02]  /*27600*/  UISETP.GE.AND UP2, UPT, UR6, 0x2, UPT ;  /* 0x000000020600788c */ /* 0x000fe4000bf46270 */
[----:B------:R-:W-:Y:S01]  /*27610*/  ULOP3.LUT UR23, UR23, UR9, URZ, 0x3c, !UPT ;  /* 0x0000000917177292 */ /* 0x000fe2000f8e3cff */
[----:B------:R3:W-:Y:S06]  /*27620*/  UTMALDG.4D [UR16], [UR30], desc[UR10] ;  /* 0x00000a101e0075b4 */ /* 0x0007ec0008019000 */
[----:B---3--:R-:W-:Y:S05]  /*27630*/  BRA.U !UP2, `(.L_x_345) ;  /* 0x000000150a487547 */ /* 0x008fea000b800000 */
[----:B------:R-:W-:Y:S02]  /*27640*/  UISETP.NE.AND UP2, UPT, UR6, 0x2, UPT ;  /* 0x000000020600788c */ /* 0x000fe4000bf45270 */
[----:B------:R-:W-:Y:S01]  /*27650*/  UIADD3 UR7, UPT, UPT, UR6, -0x1, URZ ;  /* 0xffffffff06077890 */ /* 0x000fe2000fffe0ff */
[----:B------:R-:W-:-:S06]  /*27660*/  UMOV UR43, 0x80 ;  /* 0x00000080002b7882 */ /* 0x000fcc0000000000 */
[----:B------:R-:W-:Y:S05]  /*27670*/  BRA.U !UP2, `(.L_x_370) ;  /* 0x0000000d0a847547 */ /* 0x000fea000b800000 */
[----:B------:R-:W-:Y:S01]  /*27680*/  UMOV UR6, 0x1 ;  /* 0x0000000100067882 */ /* 0x000fe20000000000 */
.L_x_391:
[----:B------:R-:W-:Y:S05]  /*27690*/  BRA.U !UP0, `(.L_x_371) ;  /* 0x0000000108047547 */ /* 0x000fea000b800000 */
[----:B------:R-:W-:Y:S05]  /*276a0*/  BPT.TRAP 0x1 ;  /* 0x000000040000795c */ /* 0x000fea0000300000 */
.L_x_371:
[----:B------:R-:W3:Y:S01]  /*276b0*/  S2UR UR8, SR_CgaCtaId ;  /* 0x00000000000879c3 */ /* 0x000ee20000008800 */
[----:B------:R-:W-:Y:S01]  /*276c0*/  UMOV UR9, 0x400 ;  /* 0x0000040000097882 */ /* 0x000fe20000000000 */
[----:B-1----:R-:W-:Y:S01]  /*276d0*/  IMAD.U32 R3, RZ, RZ, UR23 ;  /* 0x00000017ff037e24 */ /* 0x002fe2000f8e00ff */
[----:B--2---:R-:W-:-:S04]  /*276e0*/  @!P0 MOV R2, 0x10000 ;  /* 0x0001000000028802 */ /* 0x004fc80000000f00 */
[----:B------:R-:W-:Y:S01]  /*276f0*/  SHF.L.U32 R3, R3, 0x1f, RZ ;  /* 0x0000001f03037819 */ /* 0x000fe200000006ff */
[----:B---3--:R-:W-:-:S04]  /*27700*/  ULEA UR8, UR8, UR9, 0x18 ;  /* 0x0000000908087291 */ /* 0x008fc8000f8ec0ff */
[----:B------:R-:W-:-:S09]  /*27710*/  ULEA UR41, UR15, UR8, 0x3 ;  /* 0x000000080f297291 */ /* 0x000fd2000f8e18ff */
[----:B------:R-:W1:Y:S02]  /*27720*/  SYNCS.PHASECHK.TRANS64.TRYWAIT P1, [UR41+0x70038], R3 ;  /* 0x07003803ff0075a7 */ /* 0x000e640008021129 */
[----:B-1----:R-:W-:Y:S05]  /*27730*/  @!P1 BRA `(.L_x_372) ;  /* 0x0000005800109947 */ /* 0x002fea0003800000 */
.L_x_493:
[----:B------:R2:W-:Y:S01]  /*27740*/  @!P0 SYNCS.ARRIVE.TRANS64 RZ, [UR41+0x70020], R2 ;  /* 0x07002002ffff89a7 */ /* 0x0005e20008000029 */
[----:B------:R-:W-:Y:S05]  /*27750*/  BRA.U !UP1, `(.L_x_373) ;  /* 0x0000000109047547 */ /* 0x000fea000b800000 */
[----:B------:R-:W-:Y:S05]  /*27760*/  BPT.TRAP 0x1 ;  /* 0x000000040000795c */ /* 0x000fea0000300000 */
.L_x_373:
[----:B-1----:R-:W1:Y:S01]  /*27770*/  S2R R0, SR_TID.X ;  /* 0x0000000000007919 */ /* 0x002e620000002100 */
[----:B------:R-:W-:Y:S01]  /*27780*/  BSSY.RECONVERGENT B0, `(.L_x_374) ;  /* 0x0000005000007945 */ /* 0x000fe20003800200 */
[----:B-1----:R-:W-:-:S04]  /*27790*/  LOP3.LUT P2, RZ, R0, 0x1f, RZ, 0xc0, !PT ;  /* 0x0000001f00ff7812 */ /* 0x002fc8000784c0ff */
[----:B------:R-:W-:-:S13]  /*277a0*/  PLOP3.LUT P2, PT, P2, P0, PT, 0x8f, 0xf8 ;  /* 0x0000000000f8781c */ /* 0x000fda0001741177 */
[----:B------:R-:W-:Y:S05]  /*277b0*/  @P2 BRA `(.L_x_375) ;  /* 0x0000000000042947 */ /* 0x000fea0003800000 */
[----:B------:R-:W-:Y:S05]  /*277c0*/  BPT.TRAP 0x1 ;  /* 0x000000040000795c */ /* 0x000fea0000300000 */
.L_x_375:
[----:B------:R-:W-:Y:S05]  /*277d0*/  BSYNC.RECONVERGENT B0 ;  /* 0x0000000000007941 */ /* 0x000fea0003800200 */
.L_x_374:
[----:B------:R-:W-:Y:S02]  /*277e0*/  ULEA UR16, UR15, UR8, 0x10 ;  /* 0x000000080f107291 */ /* 0x000fe4000f8e80ff */
[----:B------:R-:W-:Y:S02]  /*277f0*/  UIADD3 UR30, UP2, UPT, UR4, 0x180, URZ ;  /* 0x00000180041e7890 */ /* 0x000fe4000ff5e0ff */
[----:B------:R-:W-:Y:S02]  /*27800*/  USHF.L.U32 UR43, UR6, 0x7, URZ ;  /* 0x00000007062b7899 */ /* 0x000fe400080006ff */
[----:B------:R-:W-:Y:S02]  /*27810*/  UIADD3 UR41, UPT, UPT, UR41, 0x70020, URZ ;  /* 0x0007002029297890 */ /* 0x000fe4000fffe0ff */
[----:B------:R-:W-:Y:S02]  /*27820*/  UIADD3 UR40, UPT, UPT, UR16, 0x20000, URZ ;  /* 0x0002000010287890 */ /* 0x000fe4000fffe0ff */
[----:B------:R-:W-:-:S02]  /*27830*/  UIADD3.X UR31, UPT, UPT, URZ, UR5, URZ, UP2, !UPT ;  /* 0x00000005ff1f7290 */ /* 0x000fc400097fe4ff */
[----:B------:R-:W-:Y:S02]  /*27840*/  UIADD3 UR32, UPT, UPT, UR16, 0x24000, URZ ;  /* 0x0002400010207890 */ /* 0x000fe4000fffe0ff */
[----:B------:R-:W-:Y:S02]  /*27850*/  UIADD3 UR24, UPT, UPT, UR16, 0x28000, URZ ;  /* 0x0002800010187890 */ /* 0x000fe4000fffe0ff */
[----:B------:R-:W-:Y:S02]  /*27860*/  UIADD3 UR16, UPT, UPT, UR16, 0x2c000, URZ ;  /* 0x0002c00010107890 */ /* 0x000fe4000fffe0ff */
[----:B------:R-:W-:Y:S01]  /*27870*/  UIADD3 UR9, UPT, UPT, UR15, 0x1, URZ ;  /* 0x000000010f097890 */ /* 0x000fe2000fffe0ff */
        /* <DEDUP_REMOVED lines=13> */
[----:B------:R-:W-:Y:S01]  /*27950*/  UTMALDG.4D [UR40], [UR30], desc[UR10] ;  /* 0x00000a281e0075b4 */ /* 0x000fe20008019000 */
[----:B------:R-:W-:Y:S01]  /*27960*/  UMOV UR25, UR41 ;  /* 0x0000002900197c82 */ /* 0x000fe20008000000 */
[----:B------:R-:W-:Y:S01]  /*27970*/  UMOV UR27, UR43 ;  /* 0x0000002b001b7c82 */ /* 0x000fe20008000000 */
[----:B------:R-:W-:Y:S01]  /*27980*/  UISETP.NE.AND UP2, UPT, UR9, 0x3, UPT ;  /* 0x000000030900788c */ /* 0x000fe2000bf45270 */
[----:B------:R-:W-:Y:S01]  /*27990*/  UMOV UR18, 0xc0 ;  /* 0x000000c000127882 */ /* 0x000fe20000000000 */
[----:B------:R-:W-:Y:S01]  /*279a0*/  UMOV UR20, UR13 ;  /* 0x0000000d00147c82 */ /* 0x000fe20008000000 */
[----:B------:R-:W-:Y:S01]  /*279b0*/  UMOV UR21, UR14 ;  /* 0x0000000e00157c82 */ /* 0x000fe20008000000 */
[----:B------:R-:W-:Y:S01]  /*279c0*/  UTMALDG.4D [UR32], [UR30], desc[UR10] ;  /* 0x00000a201e0075b4 */ /* 0x000fe20008019000 */
[----:B------:R-:W-:Y:S01]  /*279d0*/  UMOV UR17, UR41 ;  /* 0x0000002900117c82 */ /* 0x000fe20008000000 */
[----:B------:R-:W-:Y:S01]  /*279e0*/  UMOV UR19, UR43 ;  /* 0x0000002b00137c82 */ /* 0x000fe20008000000 */
[----:B------:R-:W-:Y:S01]  /*279f0*/  USEL UR9, UR9, URZ, UP2 ;  /* 0x000000ff09097287 */ /* 0x000fe20009000000 */
[----:B------:R-:W-:Y:S01]  /*27a00*/  UTMALDG.4D [UR24], [UR30], desc[UR10] ;  /* 0x00000a181e0075b4 */ /* 0x000fe20008019000 */
[----:B------:R1:W-:Y:S02]  /*27a10*/  UTMALDG.4D [UR16], [UR30], desc[UR10] ;  /* 0x00000a101e0075b4 */ /* 0x0003e40008019000 */
[----:B-1----:R-:W-:-:S04]  /*27a20*/  USEL UR10, URZ, 0x1, UP2 ;  /* 0x00000001ff0a7887 */ /* 0x002fc80009000000 */
[----:B------:R-:W-:Y:S01]  /*27a30*/  ULOP3.LUT UR23, UR23, UR10, URZ, 0x3c, !UPT ;  /* 0x0000000a17177292 */ /* 0x000fe2000f8e3cff */
[----:B------:R-:W-:Y:S11]  /*27a40*/  BRA.U !UP0, `(.L_x_376) ;  /* 0x0000000108047547 */ /* 0x000ff6000b800000 */
[----:B------:R-:W-:Y:S05]  /*27a50*/  BPT.TRAP 0x1 ;  /* 0x000000040000795c */ /* 0x000fea0000300000 */
.L_x_376:
[----:B------:R-:W-:Y:S01]  /*27a60*/  ULEA UR41, UR9, UR8, 0x3 ;  /* 0x0000000809297291 */ /* 0x000fe2000f8e18ff */
[----:B------:R-:W-:Y:S01]  /*27a70*/  IMAD.U32 R3, RZ, RZ, UR23 ;  /* 0x00000017ff037e24 */ /* 0x000fe2000f8e00ff */
[----:B--2---:R-:W-:-:S04]  /*27a80*/  @!P0 MOV R2, 0x10000 ;  /* 0x0001000000028802 */ /* 0x004fc80000000f00 */
[----:B------:R-:W-:-:S04]  /*27a90*/  SHF.L.U32 R3, R3, 0x1f, RZ ;  /* 0x0000001f03037819 */ /* 0x000fc800000006ff */
[----:B------:R-:W1:Y:S02]  /*27aa0*/  SYNCS.PHASECHK.TRANS64.TRYWAIT P1, [UR41+0x70038], R3 ;  /* 0x07003803ff0075a7 */ /* 0x000e640008021129 */
[----:B-1----:R-:W-:Y:S05]  /*27ab0*/  @!P1 BRA `(.L_x_377) ;  /* 0x0000005400489947 */ /* 0x002fea0003800000 */
.L_x_495:
[----:B------:R2:W-:Y:S01]  /*27ac0*/  @!P0 SYNCS.ARRIVE.TRANS64 RZ, [UR41+0x70020], R2 ;  /* 0x07002002ffff89a7 */ /* 0x0005e20008000029 */
[----:B------:R-:W-:Y:S05]  /*27ad0*/  BRA.U !UP1, `(.L_x_378) ;  /* 0x0000000109047547 */ /* 0x000fea000b800000 */
[----:B------:R-:W-:Y:S05]  /*27ae0*/  BPT.TRAP 0x1 ;  /* 0x000000040000795c */ /* 0x000fea0000300000 */
.L_x_378:
[----:B------:R-:W-:Y:S04]  /*27af0*/  BSSY.RECONVERGENT B0, `(.L_x_379) ;  /* 0x0000003000007945 */ /* 0x000fe80003800200 */
[----:B------:R-:W-:Y:S05]  /*27b00*/  @P2 BRA `(.L_x_380) ;  /* 0x0000000000042947 */ /* 0x000fea0003800000 */
[----:B------:R-:W-:Y:S05]  /*27b10*/  BPT.TRAP 0x1 ;  /* 0x000000040000795c */ /* 0x000fea0000300000 */
.L_x_380:
[----:B------:R-:W-:Y:S05]  /*27b20*/  BSYNC.RECONVERGENT B0 ;  /* 0x0000000000007941 */ /* 0x000fea0003800200 */
.L_x_379:
        /* <DEDUP_REMOVED lines=33> */
[----:B------:R-:W-:Y:S01]  /*27d40*/  UIADD3 UR9, UPT, UPT, UR6, 0x1, URZ ;  /* 0x0000000106097890 */ /* 0x000fe2000fffe0ff */
[----:B------:R-:W-:Y:S01]  /*27d50*/  UTMALDG.4D [UR24], [UR30], desc[UR10] ;  /* 0x00000a181e0075b4 */ /* 0x000fe20008019000 */
[----:B------:R3:W-:Y:S02]  /*27d60*/  UTMALDG.4D [UR16], [UR30], desc[UR10] ;  /* 0x00000a101e0075b4 */ /* 0x0007e40008019000 */
[----:B---3--:R-:W-:-:S02]  /*27d70*/  USEL UR11, URZ, 0x1, UP2 ;  /* 0x00000001ff0b7887 */ /* 0x008fc40009000000 */
[----:B------:R-:W-:Y:S02]  /*27d80*/  USEL UR10, UR12, URZ, UP2 ;  /* 0x000000ff0c0a7287 */ /* 0x000fe40009000000 */
[----:B------:R-:W-:Y:S01]  /*27d90*/  ULOP3.LUT UR23, UR23, UR11, URZ, 0x3c, !UPT ;  /* 0x0000000b17177292 */ /* 0x000fe2000f8e3cff */
[----:B------:R-:W-:Y:S11]  /*27da0*/  BRA.U !UP0, `(.L_x_381) ;  /* 0x0000000108047547 */ /* 0x000ff6000b800000 */
[----:B------:R-:W-:Y:S05]  /*27db0*/  BPT.TRAP 0x1 ;  /* 0x000000040000795c */ /* 0x000fea0000300000 */
.L_x_381:
[----:B------:R-:W-:Y:S01]  /*27dc0*/  ULEA UR41, UR10, UR8, 0x3 ;  /* 0x000000080a297291 */ /* 0x000fe2000f8e18ff */
[----:B-1----:R-:W-:Y:S01]  /*27dd0*/  IMAD.U32 R3, RZ, RZ, UR23 ;  /* 0x00000017ff037e24 */ /* 0x002fe2000f8e00ff */
[----:B--2---:R-:W-:-:S04]  /*27de0*/  @!P0 MOV R2, 0x10000 ;  /* 0x0001000000028802 */ /* 0x004fc80000000f00 */
[----:B------:R-:W-:-:S04]  /*27df0*/  SHF.L.U32 R3, R3, 0x1f, RZ ;  /* 0x0000001f03037819 */ /* 0x000fc800000006ff */
[----:B------:R-:W1:Y:S02]  /*27e00*/  SYNCS.PHASECHK.TRANS64.TRYWAIT P1, [UR41+0x70038], R3 ;  /* 0x07003803ff0075a7 */ /* 0x000e640008021129 */
[----:B-1----:R-:W-:Y:S05]  /*27e10*/  @!P1 BRA `(.L_x_382) ;  /* 0x0000005000889947 */ /* 0x002fea0003800000 */
.L_x_497:
[----:B------:R2:W-:Y:S01]  /*27e20*/  @!P0 SYNCS.ARRIVE.TRANS64 RZ, [UR41+0x70020], R2 ;  /* 0x07002002ffff89a7 */ /* 0x0005e20008000029 */
[----:B------:R-:W-:Y:S05]  /*27e30*/  BRA.U !UP1, `(.L_x_383) ;  /* 0x0000000109047547 */ /* 0x000fea000b800000 */
[----:B------:R-:W-:Y:S05]  /*27e40*/  BPT.TRAP 0x1 ;  /* 0x000000040000795c */ /* 0x000fea0000300000 */
.L_x_383:
[----:B------:R-:W-:Y:S04]  /*27e50*/  BSSY.RECONVERGENT B0, `(.L_x_384) ;  /* 0x0000003000007945 */ /* 0x000fe80003800200 */
[----:B------:R-:W-:Y:S05]  /*27e60*/  @P2 BRA `(.L_x_385) ;  /* 0x0000000000042947 */ /* 0x000fea0003800000 */
[----:B------:R-:W-:Y:S05]  /*27e70*/  BPT.TRAP 0x1 ;  /* 0x000000040000795c */ /* 0x000fea0000300000 */
.L_x_385:
[----:B------:R-:W-:Y:S05]  /*27e80*/  BSYNC.RECONVERGENT B0 ;  /* 0x0000000000007941 */ /* 0x000fea0003800200 */
.L_x_384:
        /* <DEDUP_REMOVED lines=36> */
[----:B------:R-:W-:Y:S01]  /*280d0*/  ULOP3.LUT UR23, UR23, UR11, URZ, 0x3c, !UPT ;  /* 0x0000000b17177292 */ /* 0x000fe2000f8e3cff */
[----:B------:R3:W-:Y:S02]  /*280e0*/  UTMALDG.4D [UR16], [UR46], desc[UR30] ;  /* 0x00001e102e0075b4 */ /* 0x0007e40008019000 */
[----:B---3--:R-:W-:Y:S09]  /*280f0*/  BRA.U !UP0, `(.L_x_386) ;  /* 0x0000000108047547 */ /* 0x008ff2000b800000 */
[----:B------:R-:W-:Y:S05]  /*28100*/  BPT.TRAP 0x1 ;  /* 0x000000040000795c */ /* 0x000fea0000300000 */
.L_x_386:
[----:B------:R-:W-:Y:S01]  /*28110*/  ULEA UR41, UR10, UR8, 0x3 ;  /* 0x000000080a297291 */ /* 0x000fe2000f8e18ff */
[----:B-1----:R-:W-:Y:S01]  /*28120*/  IMAD.U32 R3, RZ, RZ, UR23 ;  /* 0x00000017ff037e24 */ /* 0x002fe2000f8e00ff */
[----:B--2---:R-:W-:-:S04]  /*28130*/  @!P0 MOV R2, 0x10000 ;  /* 0x0001000000028802 */ /* 0x004fc80000000f00 */
[----:B------:R-:W-:-:S04]  /*28140*/  SHF.L.U32 R3, R3, 0x1f, RZ ;  /* 0x0000001f03037819 */ /* 0x000fc800000006ff */
[----:B------:R-:W1:Y:S02]  /*28150*/  SYNCS.PHASECHK.TRANS64.TRYWAIT P1, [UR41+0x70038], R3 ;  /* 0x07003803ff0075a7 */ /* 0x000e640008021129 */
[----:B-1----:R-:W-:Y:S05]  /*28160*/  @!P1 BRA `(.L_x_387) ;  /* 0x0000004c00cc9947 */ /* 0x002fea0003800000 */
.L_x_499:
[----:B------:R2:W-:Y:S01]  /*28170*/  @!P0 SYNCS.ARRIVE.TRANS64 RZ, [UR41+0x70020], R2 ;  /* 0x07002002ffff89a7 */ /* 0x0005e20008000029 */
[----:B------:R-:W-:Y:S05]  /*28180*/  BRA.U !UP1, `(.L_x_388) ;  /* 0x0000000109047547 */ /* 0x000fea000b800000 */
[----:B------:R-:W-:Y:S05]  /*28190*/  BPT.TRAP 0x1 ;  /* 0x000000040000795c */ /* 0x000fea0000300000 */
.L_x_388:
[----:B------:R-:W-:Y:S04]  /*281a0*/  BSSY.RECONVERGENT B0, `(.L_x_389) ;  /* 0x0000003000007945 */ /* 0x000fe80003800200 */
[----:B------:R-:W-:Y:S05]  /*281b0*/  @P2 BRA `(.L_x_390) ;  /* 0x0000000000042947 */ /* 0x000fea0003800000 */
[----:B------:R-:W-:Y:S05]  /*281c0*/  BPT.TRAP 0x1 ;  /* 0x000000040000795c */ /* 0x000fea0000300000 */
.L_x_390:
[----:B------:R-:W-:Y:S05]  /*281d0*/  BSYNC.RECONVERGENT B0 ;  /* 0x0000000000007941 */ /* 0x000fea0003800200 */
.L_x_389:
        /* <DEDUP_REMOVED lines=31> */
[----:B------:R-:W-:-:S02]  /*283d0*/  UIADD3 UR10, UPT, UPT, UR10, 0x1, URZ ;  /* 0x000000010a0a7890 */ /* 0x000fc4000fffe0ff */
[----:B------:R-:W-:Y:S02]  /*283e0*/  ULOP3.LUT UR11, UR7, 0xfffffffe, URZ, 0xc0, !UPT ;  /* 0xfffffffe070b7892 */ /* 0x000fe4000f8ec0ff */
[----:B------:R-:W-:Y:S02]  /*283f0*/  UISETP.NE.AND UP2, UPT, UR10, 0x3, UPT ;  /* 0x000000030a00788c */ /* 0x000fe4000bf45270 */
[----:B------:R-:W-:Y:S01]  /*28400*/  UIADD3 UR6, UPT, UPT, UR6, 0x2, URZ ;  /* 0x0000000206067890 */ /* 0x000fe2000fffe0ff */
[----:B------:R3:W-:Y:S01]  /*28410*/  UTMALDG.4D [UR24], [UR46], desc[UR30] ;  /* 0x00001e182e0075b4 */ /* 0x0007e20008019000 */
[----:B------:R-:W-:Y:S02]  /*28420*/  USEL UR12, URZ, 0x1, UP2 ;  /* 0x00000001ff0c7887 */ /* 0x000fe40009000000 */
[----:B------:R-:W-:Y:S02]  /*28430*/  USEL UR15, UR10, URZ, UP2 ;  /* 0x000000ff0a0f7287 */ /* 0x000fe40009000000 */
[----:B------:R-:W-:-:S02]  /*28440*/  UISETP.NE.AND UP2, UPT, UR9, UR11, UPT ;  /* 0x0000000b0900728c */ /* 0x000fc4000bf45270 */
[----:B------:R-:W-:Y:S01]  /*28450*/  ULOP3.LUT UR23, UR23, UR12, URZ, 0x3c, !UPT ;  /* 0x0000000c17177292 */ /* 0x000fe2000f8e3cff */
[----:B------:R3:W-:Y:S06]  /*28460*/  UTMALDG.4D [UR16], [UR46], desc[UR30] ;  /* 0x00001e102e0075b4 */ /* 0x0007ec0008019000 */
[----:B---3--:R-:W-:Y:S05]  /*28470*/  BRA.U UP2, `(.L_x_391) ;  /* 0xfffffff102847547 */ /* 0x008fea000b83ffff */
[----:B------:R-:W-:Y:S02]  /*28480*/  USHF.L.U32 UR43, UR6, 0x7, URZ ;  /* 0x00000007062b7899 */ /* 0x000fe400080006ff */
.L_x_370:
[----:B------:R-:W-:-:S04]  /*28490*/  ULOP3.LUT UR7, UR7, 0x1, URZ, 0xc0, !UPT ;  /* 0x0000000107077892 */ /* 0x000fc8000f8ec0ff */
[----:B------:R-:W-:-:S09]  /*284a0*/  UISETP.NE.U32.AND UP2, UPT, UR7, 0x1, UPT ;  /* 0x000000010700788c */ /* 0x000fd2000bf45070 */
[----:B------:R-:W-:Y:S05]  /*284b0*/  BRA.U UP2, `(.L_x_345) ;  /* 0x0000000502a87547 */ /* 0x000fea000b800000 */
[----:B------:R-:W-:Y:S05]  /*284c0*/  BRA.U !UP0, `(.L_x_392) ;  /* 0x0000000108047547 */ /* 0x000fea000b800000 */
[----:B------:R-:W-:Y:S05]  /*284d0*/  BPT.TRAP 0x1 ;  /* 0x000000040000795c */ /* 0x000fea0000300000 */
.L_x_392:
[----:B------:R-:W-:Y:S01]  /*284e0*/  ULEA UR41, UR15, UR8, 0x3 ;  /* 0x000000080f297291 */ /* 0x000fe2000f8e18ff */
[----:B-1----:R-:W-:Y:S01]  /*284f0*/  IMAD.U32 R3, RZ, RZ, UR23 ;  /* 0x00000017ff037e24 */ /* 0x002fe2000f8e00ff */
[----:B--2---:R-:W-:-:S04]  /*28500*/  @!P0 MOV R2, 0x10000 ;  /* 0x0001000000028802 */ /* 0x004fc80000000f00 */
[----:B------:R-:W-:-:S04]  /*28510*/  SHF.L.U32 R3, R3, 0x1f, RZ ;  /* 0x0000001f03037819 */ /* 0x000fc800000006ff */
[----:B------:R-:W1:Y:S02]  /*28520*/  SYNCS.PHASECHK.TRANS64.TRYWAIT P1, [UR41+0x70038], R3 ;  /* 0x07003803ff0075a7 */ /* 0x000e640008021129 */
[----:B-1----:R-:W-:Y:S05]  /*28530*/  @!P1 BRA `(.L_x_393) ;  /* 0x0000004800f09947 */ /* 0x002fea0003800000 */
.L_x_501:
[----:B------:R2:W-:Y:S01]  /*28540*/  @!P0 SYNCS.ARRIVE.TRANS64 RZ, [UR41+0x70020], R2 ;  /* 0x07002002ffff89a7 */ /* 0x0005e20008000029 */
[----:B------:R-:W-:Y:S05]  /*28550*/  BRA.U !UP1, `(.L_x_394) ;  /* 0x0000000109047547 */ /* 0x000fea000b800000 */
[----:B------:R-:W-:Y:S05]  /*28560*/  BPT.TRAP 0x1 ;  /* 0x000000040000795c */ /* 0x000fea0000300000 */
.L_x_394:
[----:B------:R-:W-:Y:S04]  /*28570*/  BSSY.RECONVERGENT B0, `(.L_x_395) ;  /* 0x0000003000007945 */ /* 0x000fe80003800200 */
[----:B------:R-:W-:Y:S05]  /*28580*/  @P2 BRA `(.L_x_396) ;  /* 0x0000000000042947 */ /* 0x000fea0003800000 */
[----:B------:R-:W-:Y:S05]  /*28590*/  BPT.TRAP 0x1 ;  /* 0x000000040000795c */ /* 0x000fea0000300000 */
.L_x_396:
[----:B------:R-:W-:Y:S05]  /*285a0*/  BSYNC.RECONVERGENT B0 ;  /* 0x0000000000007941 */ /* 0x000fea0003800200 */
.L_x_395:
[----:B------:R-:W-:Y:S02]  /*285b0*/  ULEA UR16, UR15, UR8, 0x10 ;  /* 0x000000080f107291 */ /* 0x000fe4000f8e80ff */
[----:B------:R-:W-:Y:S02]  /*285c0*/  UIADD3 UR10, UP2, UPT, UR4, 0x180, URZ ;  /* 0x00000180040a7890 */ /* 0x000fe4000ff5e0ff */
[----:B------:R-:W-:Y:S02]  /*285d0*/  UIADD3 UR41, UPT, UPT, UR41, 0x70020, URZ ;  /* 0x0007002029297890 */ /* 0x000fe4000fffe0ff */
[----:B------:R-:W-:Y:S02]  /*285e0*/  UIADD3 UR40, UPT, UPT, UR16, 0x20000, URZ ;  /* 0x0002000010287890 */ /* 0x000fe4000fffe0ff */
[----:B------:R-:W-:Y:S02]  /*285f0*/  UIADD3.X UR11, UPT, UPT, URZ, UR5, URZ, UP2, !UPT ;  /* 0x00000005ff0b7290 */ /* 0x000fe400097fe4ff */
[----:B------:R-:W-:-:S02]  /*28600*/  UIADD3 UR32, UPT, UPT, UR16, 0x24000, URZ ;  /* 0x0002400010207890 */ /* 0x000fc4000fffe0ff */
        /* <DEDUP_REMOVED lines=17> */
[----:B------:R-:W-:Y:S01]  /*28720*/  UTMALDG.4D [UR40], [UR10], desc[UR6] ;  /* 0x000006280a0075b4 */ /* 0x000fe20008019000 */
[----:B------:R-:W-:Y:S01]  /*28730*/  UMOV UR25, UR41 ;  /* 0x0000002900197c82 */ /* 0x000fe20008000000 */
[----:B------:R-:W-:Y:S01]  /*28740*/  UISETP.NE.AND UP2, UPT, UR15, 0x3, UPT ;  /* 0x000000030f00788c */ /* 0x000fe2000bf45270 */
[----:B------:R-:W-:Y:S01]  /*28750*/  UMOV UR18, 0xc0 ;  /* 0x000000c000127882 */ /* 0x000fe20000000000 */
[----:B------:R-:W-:Y:S01]  /*28760*/  UMOV UR19, UR43 ;  /* 0x0000002b00137c82 */ /* 0x000fe20008000000 */
[----:B------:R-:W-:Y:S01]  /*28770*/  UMOV UR20, UR13 ;  /* 0x0000000d00147c82 */ /* 0x000fe20008000000 */
[----:B------:R-:W-:Y:S01]  /*28780*/  UMOV UR21, UR14 ;  /* 0x0000000e00157c82 */ /* 0x000fe20008000000 */
[----:B------:R-:W-:Y:S01]  /*28790*/  UTMALDG.4D [UR32], [UR10], desc[UR6] ;  /* 0x000006200a0075b4 */ /* 0x000fe20008019000 */
[----:B------:R-:W-:Y:S01]  /*287a0*/  UMOV UR17, UR41 ;  /* 0x0000002900117c82 */ /* 0x000fe20008000000 */
[----:B------:R-:W-:Y:S01]  /*287b0*/  UTMALDG.4D [UR24], [UR10], desc[UR6] ;  /* 0x000006180a0075b4 */ /* 0x000fe20008019000 */
[----:B------:R3:W-:Y:S02]  /*287c0*/  UTMALDG.4D [UR16], [UR10], desc[UR6] ;  /* 0x000006100a0075b4 */ /* 0x0007e40008019000 */
[----:B---3--:R-:W-:-:S02]  /*287d0*/  USEL UR7, URZ, 0x1, UP2 ;  /* 0x00000001ff077887 */ /* 0x008fc40009000000 */
[----:B------:R-:W-:Y:S02]  /*287e0*/  USEL UR6, UR15, URZ, UP2 ;  /* 0x000000ff0f067287 */ /* 0x000fe40009000000 */
[----:B------:R-:W-:Y:S01]  /*287f0*/  ULOP3.LUT UR23, UR23, UR7, URZ, 0x3c, !UPT ;  /* 0x0000000717177292 */ /* 0x000fe2000f8e3cff */
[----:B------:R-:W-:Y:S11]  /*28800*/  BRA.U !UP0, `(.L_x_397) ;  /* 0x0000000108047547 */ /* 0x000ff6000b800000 */
[----:B------:R-:W-:Y:S05]  /*28810*/  BPT.TRAP 0x1 ;  /* 0x000000040000795c */ /* 0x000fea0000300000 */
.L_x_397:
[----:B------:R-:W-:Y:S01]  /*28820*/  ULEA UR33, UR6, UR8, 0x3 ;  /* 0x0000000806217291 */ /* 0x000fe2000f8e18ff */
[----:B-1----:R-:W-:Y:S01]  /*28830*/  IMAD.U32 R3, RZ, RZ, UR23 ;  /* 0x00000017ff037e24 */ /* 0x002fe2000f8e00ff */
[----:B--2---:R-:W-:-:S04]  /*28840*/  @!P0 MOV R2, 0x10000 ;  /* 0x0001000000028802 */ /* 0x004fc80000000f00 */
[----:B------:R-:W-:-:S04]  /*28850*/  SHF.L.U32 R3, R3, 0x1f, RZ ;  /* 0x0000001f03037819 */ /* 0x000fc800000006ff */
[----:B------:R-:W1:Y:S02]  /*28860*/  SYNCS.PHASECHK.TRANS64.TRYWAIT P1, [UR33+0x70038], R3 ;  /* 0x07003803ff0075a7 */ /* 0x000e640008021121 */
[----:B-1----:R-:W-:Y:S05]  /*28870*/  @!P1 BRA `(.L_x_398) ;  /* 0x0000004800389947 */ /* 0x002fea0003800000 */
.L_x_503:
[----:B------:R2:W-:Y:S01]  /*28880*/  @!P0 SYNCS.ARRIVE.TRANS64 RZ, [UR33+0x70020], R2 ;  /* 0x07002002ffff89a7 */ /* 0x0005e20008000021 */
[----:B------:R-:W-:Y:S05]  /*28890*/  BRA.U !UP1, `(.L_x_399) ;  /* 0x0000000109047547 */ /* 0x000fea000b800000 */
[----:B------:R-:W-:Y:S05]  /*288a0*/  BPT.TRAP 0x1 ;  /* 0x000000040000795c */ /* 0x000fea0000300000 */
.L_x_399:
[----:B------:R-:W-:Y:S04]  /*288b0*/  BSSY.RECONVERGENT B0, `(.L_x_400) ;  /* 0x0000003000007945 */ /* 0x000fe80003800200 */
[----:B------:R-:W-:Y:S05]  /*288c0*/  @P2 BRA `(.L_x_401) ;  /* 0x0000000000042947 */ /* 0x000fea0003800000 */
[----:B------:R-:W-:Y:S05]  /*288d0*/  BPT.TRAP 0x1 ;  /* 0x000000040000795c */ /* 0x000fea0000300000 */
.L_x_401:
[----:B------:R-:W-:Y:S05]  /*288e0*/  BSYNC.RECONVERGENT B0 ;  /* 0x0000000000007941 */ /* 0x000fea0003800200 */
.L_x_400:
[----:B------:R-:W-:Y:S02]  /*288f0*/  ULEA UR8, UR6, UR8, 0x10 ;  /* 0x0000000806087291 */ /* 0x000fe4000f8e80ff */
[----:B------:R-:W-:Y:S02]  /*28900*/  UIADD3 UR40, UP2, UPT, UR4, 0x280, URZ ;  /* 0x0000028004287890 */ /* 0x000fe4000ff5e0ff */
        /* <DEDUP_REMOVED lines=28> */
[----:B------:R-:W-:Y:S01]  /*28ad0*/  UIADD3 UR6, UPT, UPT, UR6, 0x1, URZ ;  /* 0x0000000106067890 */ /* 0x000fe2000fffe0ff */
[----:B------:R3:W-:Y:S03]  /*28ae0*/  UTMALDG.4D [UR24], [UR40], desc[UR30] ;  /* 0x00001e18280075b4 */ /* 0x0007e60008019000 */
[----:B------:R-:W-:-:S04]  /*28af0*/  UISETP.NE.AND UP2, UPT, UR6, 0x3, UPT ;  /* 0x000000030600788c */ /* 0x000fc8000bf45270 */
[----:B------:R-:W-:Y:S01]  /*28b00*/  USEL UR7, URZ, 0x1, UP2 ;  /* 0x00000001ff077887 */ /* 0x000fe20009000000 */
[----:B------:R3:W-:Y:S01]  /*28b10*/  UTMALDG.4D [UR16], [UR40], desc[UR30] ;  /* 0x00001e10280075b4 */ /* 0x0007e20008019000 */
[----:B------:R-:W-:Y:S02]  /*28b20*/  USEL UR15, UR6, URZ, UP2 ;  /* 0x000000ff060f7287 */ /* 0x000fe40009000000 */
[----:B------:R-:W-:Y:S01]  /*28b30*/  ULOP3.LUT UR23, UR23, UR7, URZ, 0x3c, !UPT ;  /* 0x0000000717177292 */ /* 0x000fe2000f8e3cff */
[----:B------:R3:W-:Y:S02]  /*28b40*/  UTMALDG.4D [UR8], [UR40], desc[UR30] ;  /* 0x00001e08280075b4 */ /* 0x0007e40008019000 */
[----:B---3--:R-:W-:-:S09]  /*28b50*/  NOP ;  /* 0x0000000000007918 */ /* 0x008fd20000000000 */
.L_x_345:
[----:B------:R-:W3:Y:S01]  /*28b60*/  LDCU UR7, c[0x0][0x370] ;  /* 0x00006e00ff0777ac */ /* 0x000ee20008000800 */
[----:B------:R-:W4:Y:S01]  /*28b70*/  LDCU UR6, c[0x0][0x900] ;  /* 0x00012000ff0677ac */ /* 0x000f220008000800 */
[----:B---3--:R-:W-:-:S04]  /*28b80*/  UIADD3 UR39, UPT, UPT, UR7, UR39, URZ ;  /* 0x0000002707277290 */ /* 0x008fc8000fffe0ff */
[----:B----4-:R-:W-:-:S09]  /*28b90*/  UISETP.GE.AND UP2, UPT, UR39, UR6, UPT ;  /* 0x000000062700728c */ /* 0x010fd2000bf46270 */
[----:B------:R-:W-:Y:S05]  /*28ba0*/  BRA.U !UP2, `(.L_x_402) ;  /* 0xffffffd90a287547 */ /* 0x000fea000b83ffff */
[----:B-1----:R-:W-:Y:S05]  /*28bb0*/  EXIT ;  /* 0x000000000000794d */ /* 0x002fea0003800000 */
.L_x_522:
[----:B------:R-:W-:-:S08]  /*28bc0*/  NOP ;  /* 0x0000000000007918 */ /* 0x000fd00000000000 */
[----:B------:R-:W1:-:S00]  /*28bd0*/  USETMAXREG.DEALLOC.CTAPOOL 0x20 ;  /* 0x00000020000079c8 */ /* 0x000e4000080e0500 */
[----:B-1----:R-:W1:Y:S02]  /*28be0*/  LDC R0, c[0x0][0x900] ;  /* 0x00024000ff007b82 */ /* 0x002e640000000800 */
[----:B-1----:R-:W-:-:S13]  /*28bf0*/  ISETP.LE.AND P0, PT, R0, UR39, PT ;  /* 0x0000002700007c0c */ /* 0x002fda000bf03270 */
[----:B------:R-:W-:Y:S05]  /*28c00*/  @P0 EXIT ;  /* 0x000000000000094d */ /* 0x000fea0003800000 */
[----:B------:R-:W-:Y:S01]  /*28c10*/  HFMA2 R2, -RZ, RZ, 0, 0 ;  /* 0x00000000ff027431 */ /* 0x000fe200000001ff */
[----:B------:R-:W-:Y:S01]  /*28c20*/  PRMT R0, RZ, 0x7610, R0 ;  /* 0x00007610ff007816 */ /* 0x000fe20000000000 */
[----:B------:R-:W1:Y:S01]  /*28c30*/  LDCU.64 UR62, c[0x0][0x348] ;  /* 0x00006900ff3e77ac */ /* 0x000e620008000a00 */
[----:B------:R-:W2:Y:S01]  /*28c40*/  LDCU UR47, c[0x0][0x904] ;  /* 0x00012080ff2f77ac */ /* 0x000ea20008000800 */
[----:B------:R-:W3:Y:S01]  /*28c50*/  LDCU UR22, c[0x0][0x900] ;  /* 0x00012000ff1677ac */ /* 0x000ee20008000800 */
[----:B------:R-:W4:Y:S01]  /*28c60*/  LDCU UR46, c[0x0][0x380] ;  /* 0x00007000ff2e77ac */ /* 0x000f220008000800 */
[----:B------:R-:W1:Y:S01]  /*28c70*/  LDCU UR31, c[0x0][0x38c] ;  /* 0x00007180ff1f77ac */ /* 0x000e620008000800 */
[----:B------:R-:W1:Y:S01]  /*28c80*/  LDCU UR54, c[0x0][0x91c] ;  /* 0x00012380ff3677ac */ /* 0x000e620008000800 */
[----:B------:R-:W1:Y:S01]  /*28c90*/  LDCU UR38, c[0x0][0x918] ;  /* 0x00012300ff2677ac */ /* 0x000e620008000800 */
[----:B------:R-:W1:Y:S01]  /*28ca0*/  LDCU.64 UR14, c[0x0][0x908] ;  /* 0x00012100ff0e77ac */ /* 0x000e620008000a00 */
[----:B------:R-:W1:Y:S01]  /*28cb0*/  LDCU.64 UR6, c[0x0][0x920] ;  /* 0x00012400ff0677ac */ /* 0x000e620008000a00 */
[----:B------:R-:W1:Y:S02]  /*28cc0*/  LDCU.64 UR4, c[0x0][0x910] ;  /* 0x00012200ff0477ac */ /* 0x000e640008000a00 */
.L_x_414:
[----:B-1----:R-:W-:Y:S02]  /*28cd0*/  UIMAD.WIDE.U32 UR10, UR39, UR14, URZ ;  /* 0x0000000e270a72a5 */ /* 0x002fe4000f8e00ff */
[----:B--2---:R-:W-:-:S05]  /*28ce0*/  UISETP.NE.AND UP0, UPT, UR47, 0x1, UPT ;  /* 0x000000012f00788c */ /* 0x004fca000bf05270 */
[----:B------:R-:W-:Y:S02]  /*28cf0*/  UMOV UR10, UR11 ;  /* 0x0000000b000a7c82 */ /* 0x000fe40008000000 */
[----:B------:R-:W-:-:S04]  /*28d00*/  USHF.R.U32.HI UR10, URZ, UR15, UR10 ;  /* 0x0000000fff0a7299 */ /* 0x000fc8000801160a */
[----:B------:R-:W-:Y:S02]  /*28d10*/  USEL UR10, UR39, UR10, !UP0 ;  /* 0x0000000a270a7287 */ /* 0x000fe4000c000000 */
[----:B------:R-:W-:Y:S02]  /*28d20*/  UISETP.NE.AND UP0, UPT, UR54, 0x1, UPT ;  /* 0x000000013600788c */ /* 0x000fe4000bf05270 */
[----:B------:R-:W-:Y:S02]  /*28d30*/  UIMAD.WIDE.U32 UR8, UR10, UR6, URZ ;  /* 0x000000060a0872a5 */ /* 0x000fe4000f8e00ff */
[----:B------:R-:W-:-:S04]  /*28d40*/  UIADD3 UR11, UPT, UPT, -UR10, URZ, URZ ;  /* 0x000000ff0a0b7290 */ /* 0x000fc8000fffe1ff */
[----:B------:R-:W-:Y:S01]  /*28d50*/  UIMAD UR11, UR47, UR11, UR39 ;  /* 0x0000000b2f0b72a4 */ /* 0x000fe2000f8e0227 */
[----:B------:R-:W-:Y:S02]  /*28d60*/  UMOV UR8, UR9 ;  /* 0x0000000900087c82 */ /* 0x000fe40008000000 */
[----:B------:R-:W-:Y:S02]  /*28d70*/  USHF.R.U32.HI UR8, URZ, UR7, UR8 ;  /* 0x00000007ff087299 */ /* 0x000fe40008011608 */
[----:B------:R-:W-:Y:S02]  /*28d80*/  USHF.L.U32 UR12, UR11, 0x8, URZ ;  /* 0x000000080b0c7899 */ /* 0x000fe400080006ff */
[----:B------:R-:W-:Y:S02]  /*28d90*/  USEL UR8, UR10, UR8, !UP0 ;  /* 0x000000080a087287 */ /* 0x000fe4000c000000 */
[----:B----4-:R-:W-:Y:S02]  /*28da0*/  UISETP.GE.AND UP0, UPT, UR12, UR46, UPT ;  /* 0x0000002e0c00728c */ /* 0x010fe4000bf06270 */
[----:B------:R-:W-:Y:S01]  /*28db0*/  UIADD3 UR9, UPT, UPT, -UR8, URZ, URZ ;  /* 0x000000ff08097290 */ /* 0x000fe2000fffe1ff */
[----:B------:R-:W-:-:S03]  /*28dc0*/  MOV R14, UR12 ;  /* 0x0000000c000e7c02 */ /* 0x000fc60008000f00 */
[----:B------:R-:W-:-:S06]  /*28dd0*/  UIMAD UR9, UR54, UR9, UR10 ;  /* 0x00000009360972a4 */ /* 0x000fcc000f8e020a */
[----:B------:R-:W-:Y:S01]  /*28de0*/  MOV R15, UR9 ;  /* 0x00000009000f7c02 */ /* 0x000fe20008000f00 */
[----:B------:R-:W-:Y:S06]  /*28df0*/  BRA.U UP0, `(.L_x_403) ;  /* 0x0000002d00a87547 */ /* 0x000fec000b800000 */
[----:B------:R-:W-:Y:S01]  /*28e00*/  IMAD.U32 R4, RZ, RZ, UR31 ;  /* 0x0000001fff047e24 */ /* 0x000fe2000f8e00ff */
[----:B------:R-:W-:Y:S02]  /*28e10*/  UIMAD.WIDE.U32 UR10, UR8, UR5, URZ ;  /* 0x00000005080a72a5 */ /* 0x000fe4000f8e00ff */
[----:B------:R-:W-:Y:S02]  /*28e20*/  UISETP.NE.AND UP0, UPT, UR4, 0x1, UPT ;  /* 0x000000010400788c */ /* 0x000fe4000bf05270 */
[----:B------:R-:W-:-:S03]  /*28e30*/  IABS R4, R4 ;  /* 0x0000000400047213 */ /* 0x000fc60000000000 */
[----:B------:R-:W-:Y:S01]  /*28e40*/  UMOV UR9, UR11 ;  /* 0x0000000b00097c82 */ /* 0x000fe20008000000 */
[----:B------:R-:W1:Y:S01]  /*28e50*/  I2F.RP R0, R4 ;  /* 0x0000000400007306 */ /* 0x000e620000209400 */
[----:B------:R-:W-:-:S04]  /*28e60*/  USHF.R.U32.HI UR9, URZ, UR38, UR9 ;  /* 0x00000026ff097299 */ /* 0x000fc80008011609 */
[----:B------:R-:W-:Y:S02]  /*28e70*/  USEL UR9, UR8, UR9, !UP0 ;  /* 0x0000000908097287 */ /* 0x000fe4000c000000 */
[----:B------:R-:W-:Y:S02]  /*28e80*/  UISETP.NE.AND UP0, UPT, UR31, URZ, UPT ;  /* 0x000000ff1f00728c */ /* 0x000fe4000bf05270 */
[----:B------:R-:W-:-:S04]  /*28e90*/  UIADD3 UR9, UPT, UPT, -UR9, URZ, URZ ;  /* 0x000000ff09097290 */ /* 0x000fc8000fffe1ff */
[----:B------:R-:W-:Y:S01]  /*28ea0*/  UIMAD UR8, UR4, UR9, UR8 ;  /* 0x00000009040872a4 */ /* 0x000fe2000f8e0208 */
[----:B-1----:R-:W1:Y:S03]  /*28eb0*/  MUFU.RCP R6, R0 ;  /* 0x0000000000067308 */ /* 0x002e660000001000 */
[----:B------:R-:W-:-:S04]  /*28ec0*/  ULOP3.LUT UR9, UR8, UR31, URZ, 0x3c, !UPT ;  /* 0x0000001f08097292 */ /* 0x000fc8000f8e3cff */
[----:B------:R-:W-:Y:S01]  /*28ed0*/  UISETP.GE.AND UP1, UPT, UR9, URZ, UPT ;  /* 0x000000ff0900728c */ /* 0x000fe2000bf26270 */
[----:B-1----:R-:W-:Y:S02]  /*28ee0*/  IADD3 R6, PT, PT, R6, 0xffffffe, RZ ;  /* 0x0ffffffe06067810 */ /* 0x002fe40007ffe0ff */
[----:B------:R-:W-:Y:S02]  /*28ef0*/  MOV R0, UR8 ;  /* 0x0000000800007c02 */ /* 0x000fe40008000f00 */
[----:B------:R-:W1:Y:S02]  /*28f00*/  F2I.FTZ.U32.TRUNC.NTZ R7, R6 ;  /* 0x0000000600077305 */ /* 0x000e64000021f000 */
[----:B------:R-:W-:Y:S01]  /*28f10*/  IABS R0, R0 ;  /* 0x0000000000007213 */ /* 0x000fe20000000000 */
[----:B-1----:R-:W-:Y:S02]  /*28f20*/  IMAD.MOV R3, RZ, RZ, -R7 ;  /* 0x000000ffff037224 */ /* 0x002fe400078e0a07 */
        /* <DEDUP_REMOVED lines=10> */
[----:B------:R-:W-:Y:S01]  /*28fd0*/  @P1 VIADD R5, R5, 0x1 ;  /* 0x0000000105051836 */ /* 0x000fe20000000000 */
[----:B------:R-:W-:-:S04]  /*28fe0*/  ELECT P1, URZ, PT ;  /* 0x0000000000ff782f */ /* 0x000fc80003820000 */
[----:B------:R-:W-:-:S13]  /*28ff0*/  R2UR UR12, R5 ;  /* 0x00000000050c72ca */ /* 0x000fda00000e0000 */
[----:B------:R-:W-:Y:S02]  /*29000*/  @!UP1 UIADD3 UR12, UPT, UPT, -UR12, URZ, URZ ;  /* 0x000000ff0c0c9290 */ /* 0x000fe4000fffe1ff */
[----:B------:R-:W-:-:S04]  /*29010*/  @!UP0 ULOP3.LUT UR12, URZ, UR31, URZ, 0x33, !UPT ;  /* 0x0000001fff0c8292 */ /* 0x000fc8000f8e33ff */
[----:B------:R-:W-:Y:S02]  /*29020*/  UIADD3 UR9, UPT, UPT, -UR12, URZ, URZ ;  /* 0x000000ff0c097290 */ /* 0x000fe4000fffe1ff */
[----:B------:R-:W-:Y:S02]  /*29030*/  MOV R13, UR12 ;  /* 0x0000000c000d7c02 */ /* 0x000fe40008000f00 */
[----:B------:R-:W-:-:S06]  /*29040*/  UIMAD UR8, UR31, UR9, UR8 ;  /* 0x000000091f0872a4 */ /* 0x000fcc000f8e0208 */
[----:B------:R-:W-:Y:S01]  /*29050*/  IMAD.U32 R12, RZ, RZ, UR8 ;  /* 0x00000008ff0c7e24 */ /* 0x000fe2000f8e00ff */
[----:B------:R-:W-:Y:S06]  /*29060*/  BRA.U UP6, `(.L_x_404) ;  /* 0x0000000106047547 */ /* 0x000fec000b800000 */
[----:B---3--:R-:W-:Y:S05]  /*29070*/  BPT.TRAP 0x1 ;  /* 0x000000040000795c */ /* 0x008fea0000300000 */
.L_x_404:
[----:B------:R-:W1:Y:S01]  /*29080*/  S2UR UR30, SR_CgaCtaId ;  /* 0x00000000001e79c3 */ /* 0x000e620000008800 */
[----:B------:R-:W-:Y:S01]  /*29090*/  UMOV UR23, 0x400 ;  /* 0x0000040000177882 */ /* 0x000fe20000000000 */
[----:B------:R-:W-:Y:S01]  /*290a0*/  SHF.L.U32 R0, R2, 0x1f, RZ ;  /* 0x0000001f02007819 */ /* 0x000fe200000006ff */
[----:B-1----:R-:W-:-:S09]  /*290b0*/  ULEA UR23, UR30, UR23, 0x18 ;  /* 0x000000171e177291 */ /* 0x002fd2000f8ec0ff */
[----:B------:R-:W1:Y:S02]  /*290c0*/  SYNCS.PHASECHK.TRANS64.TRYWAIT P0, [UR23+0x700b0], R0 ;  /* 0x0700b000ff0075a7 */ /* 0x000e640008001117 */
[----:B-1----:R-:W-:Y:S05]  /*290d0*/  @!P0 BRA `(.L_x_405) ;  /* 0x0000004000388947 */ /* 0x002fea0003800000 */
.L_x_505:
[----:B------:R-:W-:Y:S04]  /*290e0*/  BSSY.RECONVERGENT B0, `(.L_x_406) ;  /* 0x0000176000007945 */ /* 0x000fe80003800200 */
[----:B------:R-:W-:Y:S05]  /*290f0*/  @!P1 BRA `(.L_x_407) ;  /* 0x0000001400d09947 */ /* 0x000fea0003800000 */
[----:B------:R-:W-:Y:S01]  /*29100*/  R2UR UR50, R14 ;  /* 0x000000000e3272ca */ /* 0x000fe200000e0000 */
[----:B------:R-:W-:Y:S01]  /*29110*/  UIADD3 UR70, UP0, UPT, UR62, 0x400, URZ ;  /* 0x000004003e467890 */ /* 0x000fe2000ff1e0ff */
[----:B------:R-:W-:Y:S01]  /*29120*/  MOV.SPILL R19, UR4 ;  /* 0x0000000400137c02 */ /* 0x000fe20009000f00 */
[----:B------:R2:W-:Y:S01]  /*29130*/  STL [R1+0x70], R0 ;  /* 0x0000700001007387 */ /* 0x0005e20000100800 */
[----:B------:R-:W-:Y:S01]  /*29140*/  R2UR UR51, R12 ;  /* 0x000000000c3372ca */ /* 0x000fe200000e0000 */
[----:B------:R-:W-:Y:S01]  /*29150*/  UIADD3 UR32, UPT, UPT, UR23, 0x55000, URZ ;  /* 0x0005500017207890 */ /* 0x000fe2000fffe0ff */
[----:B------:R-:W-:Y:S01]  /*29160*/  R2UR UR52, R13 ;  /* 0x000000000d3472ca */ /* 0x000fe200000e0000 */
[----:B------:R4:W-:Y:S01]  /*29170*/  STL [R1+0x74], R2 ;  /* 0x0000740201007387 */ /* 0x0009e20000100800 */
[----:B------:R-:W-:Y:S01]  /*29180*/  R2UR UR53, R15 ;  /* 0x000000000f3572ca */ /* 0x000fe200000e0000 */
[----:B------:R-:W-:Y:S01]  /*29190*/  UIADD3 UR48, UPT, UPT, UR23, 0x50000, URZ ;  /* 0x0005000017307890 */ /* 0x000fe2000fffe0ff */
[----:B------:R-:W-:Y:S01]  /*291a0*/  MOV.SPILL R22, UR7 ;  /* 0x0000000700167c02 */ /* 0x000fe20009000f00 */
[----:B------:R3:W-:Y:S01]  /*291b0*/  STL [R1+0x78], R14 ;  /* 0x0000780e01007387 */ /* 0x0007e20000100800 */
[----:B------:R-:W-:Y:S01]  /*291c0*/  UIADD3.X UR71, UPT, UPT, URZ, UR63, URZ, UP0, !UPT ;  /* 0x0000003fff477290 */ /* 0x000fe200087fe4ff */
[----:B------:R-:W-:Y:S01]  /*291d0*/  MOV.SPILL R21, UR6 ;  /* 0x0000000600157c02 */ /* 0x000fe20009000f00 */
[----:B------:R-:W-:Y:S01]  /*291e0*/  UIADD3 UR4, UPT, UPT, UR50, 0x10, URZ ;  /* 0x0000001032047890 */ /* 0x000fe2000fffe0ff */
[----:B------:R3:W-:Y:S01]  /*291f0*/  STL [R1+0x7c], R12 ;  /* 0x00007c0c01007387 */ /* 0x0007e20000100800 */
[----:B------:R-:W-:Y:S01]  /*29200*/  UIADD3 UR34, UPT, UPT, UR50, 0x28, URZ ;  /* 0x0000002832227890 */ /* 0x000fe2000fffe0ff */
[----:B------:R-:W-:Y:S01]  /*29210*/  IMAD.U32 R5, RZ, RZ, UR51 ;  /* 0x00000033ff057e24 */ /* 0x000fe2000f8e00ff */
[----:B------:R-:W-:Y:S01]  /*29220*/  UMOV UR35, UR51 ;  /* 0x0000003300237c82 */ /* 0x000fe20008000000 */
[----:B------:R-:W-:Y:S01]  /*29230*/  IMAD.U32 R4, RZ, RZ, UR52 ;  /* 0x00000034ff047e24 */ /* 0x000fe2000f8e00ff */
[----:B------:R-:W-:Y:S01]  /*29240*/  UMOV UR36, UR52 ;  /* 0x0000003400247c82 */ /* 0x000fe20008000000 */
[----:B------:R-:W-:Y:S01]  /*29250*/  IMAD.U32 R6, RZ, RZ, UR4 ;  /* 0x00000004ff067e24 */ /* 0x000fe2000f8e00ff */
[----:B------:R-:W-:Y:S01]  /*29260*/  UIADD3 UR4, UPT, UPT, UR50, 0x20, URZ ;  /* 0x0000002032047890 */ /* 0x000fe2000fffe0ff */
[----:B-1----:R-:W-:Y:S01]  /*29270*/  IMAD.U32 R3, RZ, RZ, UR53 ;  /* 0x00000035ff037e24 */ /* 0x002fe2000f8e00ff */
[----:B------:R-:W-:Y:S01]  /*29280*/  UMOV UR37, UR53 ;  /* 0x0000003500257c82 */ /* 0x000fe20008000000 */
[----:B------:R1:W-:Y:S01]  /*29290*/  STL [R1+0x80], R13 ;  /* 0x0000800d01007387 */ /* 0x0003e20000100800 */
[----:B------:R-:W-:Y:S01]  /*292a0*/  UIADD3 UR10, UPT, UPT, UR50, 0x8, URZ ;  /* 0x00000008320a7890 */ /* 0x000fe2000fffe0ff */
[----:B------:R-:W-:Y:S01]  /*292b0*/  IMAD.U32 R25, RZ, RZ, UR51 ;  /* 0x00000033ff197e24 */ /* 0x000fe2000f8e00ff */
[----:B--2---:R-:W-:Y:S01]  /*292c0*/  MOV.SPILL R0, UR39 ;  /* 0x0000002700007c02 */ /* 0x004fe20009000f00 */
[----:B------:R-:W-:Y:S01]  /*292d0*/  IMAD.U32 R26, RZ, RZ, UR4 ;  /* 0x00000004ff1a7e24 */ /* 0x000fe2000f8e00ff */
[----:B------:R-:W-:Y:S01]  /*292e0*/  UIADD3 UR4, UPT, UPT, UR50, 0x30, URZ ;  /* 0x0000003032047890 */ /* 0x000fe2000fffe0ff */
[----:B------:R-:W-:Y:S01]  /*292f0*/  IMAD.U32 R24, RZ, RZ, UR52 ;  /* 0x00000034ff187e24 */ /* 0x000fe2000f8e00ff */
[----:B------:R-:W-:Y:S01]  /*29300*/  UIADD3 UR8, UPT, UPT, UR23, 0x51000, URZ ;  /* 0x0005100017087890 */ /* 0x000fe2000fffe0ff */
[----:B----4-:R-:W-:Y:S01]  /*29310*/  MOV.SPILL R2, UR34 ;  /* 0x0000002200027c02 */ /* 0x010fe20009000f00 */
[----:B------:R2:W-:Y:S01]  /*29320*/  STL [R1+0x10], R0 ;  /* 0x0000100001007387 */ /* 0x0005e20000100800 */
[----:B------:R-:W-:Y:S01]  /*29330*/  R2UR UR34, R6 ;  /* 0x00000000062272ca */ /* 0x000fe200000e0000 */
[----:B------:R-:W-:Y:S01]  /*29340*/  IMAD.U32 R18, RZ, RZ, UR4 ;  /* 0x00000004ff127e24 */ /* 0x000fe2000f8e00ff */
[----:B------:R-:W-:Y:S01]  /*29350*/  UIADD3 UR4, UPT, UPT, UR50, 0x38, URZ ;  /* 0x0000003832047890 */ /* 0x000fe2000fffe0ff */
[----:B---3--:R-:W-:Y:S01]  /*29360*/  MOV.SPILL R14, UR35 ;  /* 0x00000023000e7c02 */ /* 0x008fe20009000f00 */
[----:B------:R-:W-:Y:S01]  /*29370*/  UMOV UR49, URZ ;  /* 0x000000ff00317c82 */ /* 0x000fe20008000000 */
[----:B------:R-:W-:Y:S01]  /*29380*/  MOV.SPILL R12, UR36 ;  /* 0x00000024000c7c02 */ /* 0x000fe20009000f00 */
[----:B------:R-:W-:Y:S01]  /*29390*/  UMOV UR11, UR51 ;  /* 0x00000033000b7c82 */ /* 0x000fe20008000000 */
[----:B------:R-:W-:Y:S01]  /*293a0*/  R2UR UR35, R5 ;  /* 0x00000000052372ca */ /* 0x000fe200000e0000 */
[----:B------:R-:W-:Y:S01]  /*293b0*/  IMAD.U32 R17, RZ, RZ, UR4 ;  /* 0x00000004ff117e24 */ /* 0x000fe2000f8e00ff */
[----:B------:R-:W-:Y:S01]  /*293c0*/  R2UR UR36, R4 ;  /* 0x00000000042472ca */ /* 0x000fe200000e0000 */
[----:B------:R-:W-:Y:S01]  /*293d0*/  UIADD3 UR4, UPT, UPT, UR50, 0x40, URZ ;  /* 0x0000004032047890 */ /* 0x000fe2000fffe0ff */
[----:B------:R-:W-:Y:S01]  /*293e0*/  UTMASTG.5D [UR48], [UR70] ;  /* 0x00000030460073b5 */ /* 0x000fe20008020000 */
[----:B------:R-:W-:Y:S01]  /*293f0*/  UMOV UR12, UR52 ;  /* 0x00000034000c7c82 */ /* 0x000fe20008000000 */
[----:B------:R-:W-:Y:S01]  /*29400*/  UMOV UR13, UR53 ;  /* 0x00000035000d7c82 */ /* 0x000fe20008000000 */
[----:B------:R-:W-:Y:S01]  /*29410*/  UMOV UR9, UR49 ;  /* 0x0000003100097c82 */ /* 0x000fe20008000000 */
[----:B-1----:R-:W-:Y:S01]  /*29420*/  MOV.SPILL R13, UR37 ;  /* 0x00000025000d7c02 */ /* 0x002fe20009000f00 */
[----:B------:R-:W-:Y:S01]  /*29430*/  UMOV UR7, UR50 ;  /* 0x0000003200077c82 */ /* 0x000fe20008000000 */
[----:B------:R-:W-:Y:S01]  /*29440*/  R2UR UR37, R3 ;  /* 0x00000000032572ca */ /* 0x000fe200000e0000 */
[----:B------:R-:W-:Y:S01]  /*29450*/  UMOV UR6, UR10 ;  /* 0x0000000a00067c82 */ /* 0x000fe20008000000 */
[----:B------:R1:W-:Y:S01]  /*29460*/  UTMASTG.5D [UR8], [UR70] ;  /* 0x00000008460073b5 */ /* 0x0003e20008020000 */
[----:B------:R-:W-:Y:S01]  /*29470*/  UIADD3 UR58, UPT, UPT, UR7, 0x58, URZ ;  /* 0x00000058073a7890 */ /* 0x000fe2000fffe0ff */
[----:B------:R-:W-:Y:S01]  /*29480*/  MOV.SPILL R27, UR14 ;  /* 0x0000000e001b7c02 */ /* 0x000fe20009000f00 */
[----:B------:R-:W-:Y:S01]  /*29490*/  IMAD.U32 R16, RZ, RZ, UR4 ;  /* 0x00000004ff107e24 */ /* 0x000fe2000f8e00ff */
[----:B------:R-:W-:Y:S01]  /*294a0*/  UMOV UR30, UR51 ;  /* 0x00000033001e7c82 */ /* 0x000fe20008000000 */
[----:B--2---:R-:W-:Y:S01]  /*294b0*/  MOV.SPILL R0, UR32 ;  /* 0x0000002000007c02 */ /* 0x004fe20009000f00 */
[----:B------:R-:W-:Y:S01]  /*294c0*/  UIADD3 UR32, UPT, UPT, UR23, 0x52000, URZ ;  /* 0x0005200017207890 */ /* 0x000fe2000fffe0ff */
[----:B------:R-:W-:Y:S01]  /*294d0*/  MOV.SPILL R20, UR5 ;  /* 0x0000000500147c02 */ /* 0x000fe20009000f00 */
[----:B------:R-:W-:Y:S01]  /*294e0*/  UMOV UR22, UR52 ;  /* 0x0000003400167c82 */ /* 0x000fe20008000000 */
[----:B------:R-:W-:Y:S01]  /*294f0*/  UMOV UR55, UR53 ;  /* 0x0000003500377c82 */ /* 0x000fe20008000000 */
[----:B------:R-:W-:Y:S01]  /*29500*/  UMOV UR59, UR30 ;  /* 0x0000001e003b7c82 */ /* 0x000fe20008000000 */
[----:B------:R-:W-:Y:S01]  /*29510*/  UMOV UR5, UR34 ;  /* 0x0000002200057c82 */ /* 0x000fe20008000000 */
[----:B------:R-:W-:Y:S01]  /*29520*/  UMOV UR60, UR22 ;  /* 0x00000016003c7c82 */ /* 0x000fe20008000000 */
[----:B------:R-:W-:Y:S01]  /*29530*/  UMOV UR61, UR55 ;  /* 0x00000037003d7c82 */ /* 0x000fe20008000000 */
[----:B------:R-:W-:Y:S01]  /*29540*/  R2UR.FILL UR14, R27 ;  /* 0x000000001b0e72ca */ /* 0x000fe200004e0000 */
[----:B------:R-:W-:Y:S01]  /*29550*/  IMAD.U32 R23, RZ, RZ, UR53 ;  /* 0x00000035ff177e24 */ /* 0x000fe2000f8e00ff */
[----:B------:R-:W-:Y:S01]  /*29560*/  MOV.SPILL R27, UR61 ;  /* 0x0000003d001b7c02 */ /* 0x000fe20009000f00 */
[----:B------:R-:W-:Y:S01]  /*29570*/  IMAD.U32 R8, RZ, RZ, UR51 ;  /* 0x00000033ff087e24 */ /* 0x000fe2000f8e00ff */
[----:B------:R-:W-:Y:S01]  /*29580*/  R2UR UR61, R3 ;  /* 0x00000000033d72ca */ /* 0x000fe200000e0000 */
[----:B------:R-:W-:Y:S01]  /*29590*/  IMAD.U32 R7, RZ, RZ, UR52 ;  /* 0x00000034ff077e24 */ /* 0x000fe2000f8e00ff */
[----:B------:R-:W-:Y:S01]  /*295a0*/  UIADD3 UR42, UPT, UPT, UR50, 0x18, URZ ;  /* 0x00000018322a7890 */ /* 0x000fe2000fffe0ff */
[----:B------:R-:W-:Y:S01]  /*295b0*/  IMAD.U32 R6, RZ, RZ, UR53 ;  /* 0x00000035ff067e24 */ /* 0x000fe2000f8e00ff */
[----:B------:R-:W-:Y:S01]  /*295c0*/  UIADD3 UR40, UPT, UPT, UR23, 0x53000, URZ ;  /* 0x0005300017287890 */ /* 0x000fe2000fffe0ff */
[----:B------:R-:W-:Y:S01]  /*295d0*/  IMAD.U32 R11, RZ, RZ, UR51 ;  /* 0x00000033ff0b7e24 */ /* 0x000fe2000f8e00ff */
[----:B------:R-:W-:Y:S01]  /*295e0*/  UMOV UR43, UR51 ;  /* 0x00000033002b7c82 */ /* 0x000fe20008000000 */
[----:B------:R-:W-:Y:S01]  /*295f0*/  UMOV UR44, UR52 ;  /* 0x00000034002c7c82 */ /* 0x000fe20008000000 */
[----:B------:R-:W-:Y:S01]  /*29600*/  UMOV UR45, UR53 ;  /* 0x00000035002d7c82 */ /* 0x000fe20008000000 */
[----:B------:R-:W-:Y:S01]  /*29610*/  IMAD.U32 R10, RZ, RZ, UR52 ;  /* 0x00000034ff0a7e24 */ /* 0x000fe2000f8e00ff */
[----:B------:R-:W-:Y:S01]  /*29620*/  UIADD3 UR56, UPT, UPT, UR23, 0x5b000, URZ ;  /* 0x0005b00017387890 */ /* 0x000fe2000fffe0ff */
[----:B------:R-:W-:Y:S01]  /*29630*/  IMAD.U32 R9, RZ, RZ, UR53 ;  /* 0x00000035ff097e24 */ /* 0x000fe2000f8e00ff */
[----:B------:R-:W-:Y:S01]  /*29640*/  UIADD3 UR74, UPT, UPT, UR50, 0x48, URZ ;  /* 0x00000048324a7890 */ /* 0x000fe2000fffe0ff */
[----:B------:R-:W-:Y:S01]  /*29650*/  MOV.SPILL R28, UR15 ;  /* 0x0000000f001c7c02 */ /* 0x000fe20009000f00 */
[----:B------:R-:W-:Y:S01]  /*29660*/  UIADD3 UR72, UPT, UPT, UR23, 0x59000, URZ ;  /* 0x0005900017487890 */ /* 0x000fe2000fffe0ff */
[----:B------:R-:W-:Y:S01]  /*29670*/  MOV.SPILL R29, UR63 ;  /* 0x0000003f001d7c02 */ /* 0x000fe20009000f00 */
[----:B------:R-:W-:Y:S01]  /*29680*/  UIADD3 UR66, UPT, UPT, UR50, 0x50, URZ ;  /* 0x0000005032427890 */ /* 0x000fe2000fffe0ff */
[----:B------:R-:W-:Y:S01]  /*29690*/  R2UR.FILL UR15, R28 ;  /* 0x000000001c0f72ca */ /* 0x000fe200004e0000 */
[----:B------:R-:W-:Y:S01]  /*296a0*/  UIADD3 UR64, UPT, UPT, UR23, 0x5a000, URZ ;  /* 0x0005a00017407890 */ /* 0x000fe2000fffe0ff */
[----:B------:R-:W-:Y:S01]  /*296b0*/  MOV.SPILL R28, UR62 ;  /* 0x0000003e001c7c02 */ /* 0x000fe20009000f00 */
[----:B-1----:R-:W-:Y:S01]  /*296c0*/  UMOV UR10, URZ ;  /* 0x000000ff000a7c82 */ /* 0x002fe20008000000 */
[----:B------:R-:W-:Y:S01]  /*296d0*/  UIADD3 UR50, UPT, UPT, UR7, 0x60, URZ ;  /* 0x0000006007327890 */ /* 0x000fe2000fffe0ff */
[----:B------:R-:W-:Y:S01]  /*296e0*/  UMOV UR33, UR10 ;  /* 0x0000000a00217c82 */ /* 0x000fe20008000000 */
[----:B------:R-:W-:Y:S01]  /*296f0*/  UMOV UR41, UR10 ;  /* 0x0000000a00297c82 */ /* 0x000fe20008000000 */
[----:B------:R1:W-:Y:S01]  /*29700*/  UTMASTG.5D [UR32], [UR70] ;  /* 0x00000020460073b5 */ /* 0x0003e20008020000 */
[----:B------:R-:W-:Y:S01]  /*29710*/  UIADD3 UR48, UPT, UPT, UR23, 0x5c000, URZ ;  /* 0x0005c00017307890 */ /* 0x000fe2000fffe0ff */
[----:B------:R-:W-:Y:S01]  /*29720*/  UMOV UR4, UR42 ;  /* 0x0000002a00047c82 */ /* 0x000fe20008000000 */
[----:B------:R-:W-:-:S02]  /*29730*/  UIADD3 UR26, UPT, UPT, UR7, 0x78, URZ ;  /* 0x00000078071a7890 */ /* 0x000fc4000fffe0ff */
[----:B------:R-:W-:Y:S01]  /*29740*/  UIADD3 UR24, UPT, UPT, UR23, 0x5f000, URZ ;  /* 0x0005f00017187890 */ /* 0x000fe2000fffe0ff */
[----:B------:R2:W-:Y:S01]  /*29750*/  UTMASTG.5D [UR40], [UR70] ;  /* 0x00000028460073b5 */ /* 0x0005e20008020000 */
[----:B------:R-:W-:Y:S01]  /*29760*/  UMOV UR75, UR51 ;  /* 0x00000033004b7c82 */ /* 0x000fe20008000000 */
[----:B------:R-:W-:Y:S01]  /*29770*/  UMOV UR76, UR52 ;  /* 0x00000034004c7c82 */ /* 0x000fe20008000000 */
[----:B------:R-:W-:Y:S01]  /*29780*/  UMOV UR77, UR53 ;  /* 0x00000035004d7c82 */ /* 0x000fe20008000000 */
[----:B------:R-:W-:Y:S01]  /*29790*/  UIADD3 UR16, UPT, UPT, UR23, 0x50400, URZ ;  /* 0x0005040017107890 */ /* 0x000fe2000fffe0ff */
[----:B------:R-:W-:Y:S01]  /*297a0*/  UMOV UR67, UR51 ;  /* 0x0000003300437c82 */ /* 0x000fe20008000000 */
[----:B------:R-:W-:Y:S01]  /*297b0*/  UMOV UR68, UR22 ;  /* 0x0000001600447c82 */ /* 0x000fe20008000000 */
[----:B------:R-:W-:Y:S01]  /*297c0*/  UMOV UR69, UR55 ;  /* 0x0000003700457c82 */ /* 0x000fe20008000000 */
[----:B-1----:R-:W-:Y:S02]  /*297d0*/  R2UR UR34, R26 ;  /* 0x000000001a2272ca */ /* 0x002fe400000e0000 */
[----:B------:R-:W-:-:S02]  /*297e0*/  R2UR UR35, R25 ;  /* 0x00000000192372ca */ /* 0x000fc400000e0000 */
[----:B------:R-:W-:Y:S02]  /*297f0*/  R2UR UR36, R24 ;  /* 0x00000000182472ca */ /* 0x000fe400000e0000 */
[----:B------:R-:W-:Y:S02]  /*29800*/  MOV.SPILL R26, UR60 ;  /* 0x0000003c001a7c02 */ /* 0x000fe40009000f00 */
[----:B------:R-:W-:Y:S02]  /*29810*/  MOV.SPILL R25, UR59 ;  /* 0x0000003b00197c02 */ /* 0x000fe40009000f00 */
[----:B------:R-:W-:Y:S02]  /*29820*/  MOV.SPILL R24, UR58 ;  /* 0x0000003a00187c02 */ /* 0x000fe40009000f00 */
[----:B------:R-:W-:Y:S02]  /*29830*/  R2UR UR58, R16 ;  /* 0x00000000103a72ca */ /* 0x000fe400000e0000 */
[----:B------:R-:W-:-:S02]  /*29840*/  R2UR UR59, R5 ;  /* 0x00000000053b72ca */ /* 0x000fc400000e0000 */
[----:B------:R-:W-:Y:S02]  /*29850*/  R2UR UR60, R4 ;  /* 0x00000000043c72ca */ /* 0x000fe400000e0000 */
[----:B------:R-:W-:Y:S02]  /*29860*/  R2UR UR37, R23 ;  /* 0x00000000172572ca */ /* 0x000fe400000e0000 */
[----:B------:R-:W-:Y:S02]  /*29870*/  MOV.SPILL R16, UR61 ;  /* 0x0000003d00107c02 */ /* 0x000fe40009000f00 */
[----:B------:R-:W-:Y:S01]  /*29880*/  R2UR UR61, R6 ;  /* 0x00000000063d72ca */ /* 0x000fe200000e0000 */
[----:B------:R-:W-:Y:S01]  /*29890*/  UIADD3 UR32, UPT, UPT, UR23, 0x54000, URZ ;  /* 0x0005400017207890 */ /* 0x000fe2000fffe0ff */
[----:B------:R-:W-:Y:S02]  /*298a0*/  MOV.SPILL R23, UR56 ;  /* 0x0000003800177c02 */ /* 0x000fe40009000f00 */
[----:B------:R-:W-:-:S02]  /*298b0*/  MOV.SPILL R3, UR58 ;  /* 0x0000003a00037c02 */ /* 0x000fc40009000f00 */
[----:B------:R-:W-:Y:S02]  /*298c0*/  MOV.SPILL R4, UR59 ;  /* 0x0000003b00047c02 */ /* 0x000fe40009000f00 */
[----:B------:R-:W-:Y:S02]  /*298d0*/  MOV.SPILL R5, UR60 ;  /* 0x0000003c00057c02 */ /* 0x000fe40009000f00 */
[----:B------:R-:W-:Y:S01]  /*298e0*/  R2UR UR58, R17 ;  /* 0x00000000113a72ca */ /* 0x000fe200000e0000 */
[----:B------:R1:W-:Y:S01]  /*298f0*/  UTMASTG.5D [UR32], [UR70] ;  /* 0x00000020460073b5 */ /* 0x0003e20008020000 */
[----:B------:R-:W-:Y:S02]  /*29900*/  R2UR UR59, R8 ;  /* 0x00000000083b72ca */ /* 0x000fe400000e0000 */
[----:B------:R-:W-:Y:S01]  /*29910*/  R2UR UR60, R7 ;  /* 0x00000000073c72ca */ /* 0x000fe200000e0000 */
[----:B------:R-:W-:Y:S01]  /*29920*/  UMOV UR54, UR34 ;  /* 0x0000002200367c82 */ /* 0x000fe20008000000 */
[----:B------:R-:W-:-:S02]  /*29930*/  MOV.SPILL R17, UR61 ;  /* 0x0000003d00117c02 */ /* 0x000fc40009000f00 */
[----:B------:R-:W-:-:S05]  /*29940*/  R2UR UR61, R9 ;  /* 0x00000000093d72ca */ /* 0x000fca00000e0000 */
[----:B------:R-:W-:Y:S02]  /*29950*/  MOV.SPILL R6, UR58 ;  /* 0x0000003a00067c02 */ /* 0x000fe40009000f00 */
[----:B------:R-:W-:Y:S02]  /*29960*/  MOV.SPILL R7, UR59 ;  /* 0x0000003b00077c02 */ /* 0x000fe40009000f00 */
[----:B------:R-:W-:Y:S02]  /*29970*/  MOV.SPILL R8, UR60 ;  /* 0x0000003c00087c02 */ /* 0x000fe40009000f00 */
[----:B------:R-:W-:Y:S02]  /*29980*/  R2UR UR58, R18 ;  /* 0x00000000123a72ca */ /* 0x000fe400000e0000 */
[----:B------:R-:W-:Y:S01]  /*29990*/  R2UR UR59, R11 ;  /* 0x000000000b3b72ca */ /* 0x000fe200000e0000 */
[----:B------:R-:W3:Y:S01]  /*299a0*/  LDL.LU R18, [R1+0x10] ;  /* 0x0000100001127983 */ /* 0x000ee20000300800 */
[----:B------:R-:W-:Y:S01]  /*299b0*/  R2UR UR60, R10 ;  /* 0x000000000a3c72ca */ /* 0x000fe200000e0000 */
[----:B------:R-:W-:Y:S01]  /*299c0*/  UIADD3 UR56, UPT, UPT, UR23, 0x56000, URZ ;  /* 0x0005600017387890 */ /* 0x000fe2000fffe0ff */
[----:B------:R-:W-:Y:S01]  /*299d0*/  UMOV UR57, UR10 ;  /* 0x0000000a00397c82 */ /* 0x000fe20008000000 */
[----:B--2---:R-:W-:-:S02]  /*299e0*/  UIADD3 UR42, UPT, UPT, UR7, 0x68, URZ ;  /* 0x00000068072a7890 */ /* 0x004fc4000fffe0ff */
[----:B------:R-:W-:Y:S01]  /*299f0*/  UIADD3 UR40, UPT, UPT, UR23, 0x5d000, URZ ;  /* 0x0005d00017287890 */ /* 0x000fe2000fffe0ff */
[----:B------:R-:W-:Y:S01]  /*29a00*/  UMOV UR73, UR10 ;  /* 0x0000000a00497c82 */ /* 0x000fe20008000000 */
[----:B------:R-:W-:Y:S01]  /*29a10*/  UIADD3 UR8, UPT, UPT, UR23, 0x51400, URZ ;  /* 0x0005140017087890 */ /* 0x000fe2000fffe0ff */
[----:B------:R-:W-:Y:S01]  /*29a20*/  UMOV UR65, UR10 ;  /* 0x0000000a00417c82 */ /* 0x000fe20008000000 */
[----:B------:R-:W-:Y:S01]  /*29a30*/  UMOV UR51, UR30 ;  /* 0x0000001e00337c82 */ /* 0x000fe20008000000 */
[----:B------:R-:W-:Y:S01]  /*29a40*/  UMOV UR52, UR22 ;  /* 0x0000001600347c82 */ /* 0x000fe20008000000 */
[----:B------:R-:W-:Y:S01]  /*29a50*/  UMOV UR53, UR55 ;  /* 0x0000003700357c82 */ /* 0x000fe20008000000 */
[----:B-1----:R-:W-:Y:S02]  /*29a60*/  R2UR.FILL UR37, R13 ;  /* 0x000000000d2572ca */ /* 0x002fe400004e0000 */
[----:B------:R-:W-:Y:S02]  /*29a70*/  R2UR.FILL UR36, R12 ;  /* 0x000000000c2472ca */ /* 0x000fe400004e0000 */
[----:B------:R-:W-:-:S02]  /*29a80*/  R2UR.FILL UR35, R14 ;  /* 0x000000000e2372ca */ /* 0x000fc400004e0000 */
[----:B------:R-:W-:Y:S02]  /*29a90*/  R2UR.FILL UR34, R2 ;  /* 0x00000000022272ca */ /* 0x000fe400004e0000 */
[----:B------:R-:W-:Y:S01]  /*29aa0*/  R2UR.FILL UR32, R0 ;  /* 0x00000000002072ca */ /* 0x000fe200004e0000 */
[----:B------:R-:W-:Y:S01]  /*29ab0*/  UMOV UR46, UR58 ;  /* 0x0000003a002e7c82 */ /* 0x000fe20008000000 */
[----:B------:R2:W5:Y:S04]  /*29ac0*/  LDL.LU R13, [R1+0x80] ;  /* 0x00008000010d7983 */ /* 0x0005680000300800 */
[----:B------:R2:W5:Y:S04]  /*29ad0*/  LDL.LU R12, [R1+0x7c] ;  /* 0x00007c00010c7983 */ /* 0x0005680000300800 */
[----:B------:R2:W5:Y:S03]  /*29ae0*/  LDL.LU R14, [R1+0x78] ;  /* 0x00007800010e7983 */ /* 0x0005660000300800 */
[----:B------:R1:W-:Y:S01]  /*29af0*/  UTMASTG.5D [UR32], [UR70] ;  /* 0x00000020460073b5 */ /* 0x0003e20008020000 */
[----:B------:R4:W-:Y:S01]  /*29b00*/  UTMASTG.5D [UR56], [UR70] ;  /* 0x00000038460073b5 */ /* 0x0009e20008020000 */
[----:B------:R2:W5:Y:S04]  /*29b10*/  LDL.LU R2, [R1+0x74] ;  /* 0x0000740001027983 */ /* 0x0005680000300800 */
[----:B------:R2:W5:Y:S01]  /*29b20*/  LDL.LU R0, [R1+0x70] ;  /* 0x0000700001007983 */ /* 0x0005620000300800 */
[----:B------:R-:W-:Y:S01]  /*29b30*/  UMOV UR47, UR34 ;  /* 0x00000022002f7c82 */ /* 0x000fe20008000000 */
        /* <DEDUP_REMOVED lines=15> */
[----:B-1----:R-:W-:Y:S01]  /*29c30*/  UIADD3 UR34, UPT, UPT, UR7, 0x70, URZ ;  /* 0x0000007007227890 */ /* 0x002fe2000fffe0ff */
[----:B------:R-:W-:Y:S01]  /*29c40*/  R2UR.FILL UR63, R29 ;  /* 0x000000001d3f72ca */ /* 0x000fe200004e0000 */
[----:B------:R-:W-:Y:S01]  /*29c50*/  UIADD3 UR32, UPT, UPT, UR23, 0x5e000, URZ ;  /* 0x0005e00017207890 */ /* 0x000fe2000fffe0ff */
[----:B------:R-:W-:Y:S01]  /*29c60*/  R2UR.FILL UR62, R28 ;  /* 0x000000001c3e72ca */ /* 0x000fe200004e0000 */
[----:B------:R-:W-:Y:S01]  /*29c70*/  UMOV UR35, UR30 ;  /* 0x0000001e00237c82 */ /* 0x000fe20008000000 */
[----:B------:R-:W-:Y:S01]  /*29c80*/  UMOV UR36, UR22 ;  /* 0x0000001600247c82 */ /* 0x000fe20008000000 */
[----:B------:R-:W-:Y:S01]  /*29c90*/  UMOV UR37, UR55 ;  /* 0x0000003700257c82 */ /* 0x000fe20008000000 */
[----:B------:R-:W-:Y:S01]  /*29ca0*/  UMOV UR12, UR22 ;  /* 0x00000016000c7c82 */ /* 0x000fe20008000000 */
[----:B----4-:R-:W-:Y:S01]  /*29cb0*/  R2UR.FILL UR61, R17 ;  /* 0x00000000113d72ca */ /* 0x010fe200004e0000 */
[----:B------:R-:W-:Y:S01]  /*29cc0*/  UIADD3 UR56, UPT, UPT, UR23, 0x57000, URZ ;  /* 0x0005700017387890 */ /* 0x000fe2000fffe0ff */
[----:B------:R-:W-:Y:S01]  /*29cd0*/  R2UR.FILL UR60, R8 ;  /* 0x00000000083c72ca */ /* 0x000fe200004e0000 */
[----:B------:R-:W-:Y:S01]  /*29ce0*/  UMOV UR13, UR55 ;  /* 0x00000037000d7c82 */ /* 0x000fe20008000000 */
[----:B------:R-:W-:Y:S01]  /*29cf0*/  R2UR.FILL UR59, R7 ;  /* 0x00000000073b72ca */ /* 0x000fe200004e0000 */
[----:B------:R-:W-:Y:S01]  /*29d00*/  UMOV UR10, UR6 ;  /* 0x00000006000a7c82 */ /* 0x000fe20008000000 */
[----:B------:R-:W-:Y:S01]  /*29d10*/  R2UR.FILL UR58, R6 ;  /* 0x00000000063a72ca */ /* 0x000fe200004e0000 */
[----:B------:R-:W4:Y:S01]  /*29d20*/  S2UR UR30, SR_CgaCtaId ;  /* 0x00000000001e79c3 */ /* 0x000f220000008800 */
[----:B------:R-:W1:Y:S11]  /*29d30*/  LDCU UR22, c[0x0][0x900] ;  /* 0x00012000ff1677ac */ /* 0x000e760008000800 */
[----:B------:R2:W-:Y:S01]  /*29d40*/  UTMASTG.5D [UR56], [UR70] ;  /* 0x00000038460073b5 */ /* 0x0005e20008020000 */
[----:B------:R-:W-:Y:S01]  /*29d50*/  UMOV UR38, UR58 ;  /* 0x0000003a00267c82 */ /* 0x000fe20008000000 */
[----:B--2---:R-:W-:Y:S01]  /*29d60*/  R2UR.FILL UR61, R16 ;  /* 0x00000000103d72ca */ /* 0x004fe200004e0000 */
[----:B------:R-:W-:Y:S01]  /*29d70*/  UIADD3 UR56, UPT, UPT, UR23, 0x58000, URZ ;  /* 0x0005800017387890 */ /* 0x000fe2000fffe0ff */
[----:B------:R-:W-:-:S02]  /*29d80*/  R2UR.FILL UR60, R5 ;  /* 0x00000000053c72ca */ /* 0x000fc400004e0000 */
[----:B------:R-:W-:Y:S02]  /*29d90*/  R2UR.FILL UR59, R4 ;  /* 0x00000000043b72ca */ /* 0x000fe400004e0000 */
[----:B------:R-:W-:-:S13]  /*29da0*/  R2UR.FILL UR58, R3 ;  /* 0x00000000033a72ca */ /* 0x000fda00004e0000 */
[----:B------:R2:W-:Y:S01]  /*29db0*/  UTMASTG.5D [UR56], [UR70] ;  /* 0x00000038460073b5 */ /* 0x0005e20008020000 */
[----:B------:R-:W-:Y:S01]  /*29dc0*/  UMOV UR31, UR58 ;  /* 0x0000003a001f7c82 */ /* 0x000fe20008000000 */
[----:B------:R-:W-:Y:S01]  /*29dd0*/  UTMASTG.5D [UR72], [UR70] ;  /* 0x00000048460073b5 */ /* 0x000fe20008020000 */
[----:B------:R-:W-:Y:S01]  /*29de0*/  UTMASTG.5D [UR64], [UR70] ;  /* 0x00000040460073b5 */ /* 0x000fe20008020000 */
[----:B--2---:R-:W-:Y:S02]  /*29df0*/  R2UR.FILL UR61, R27 ;  /* 0x000000001b3d72ca */ /* 0x004fe400004e0000 */
[----:B------:R-:W-:Y:S02]  /*29e00*/  R2UR.FILL UR60, R26 ;  /* 0x000000001a3c72ca */ /* 0x000fe400004e0000 */
[----:B------:R-:W-:Y:S02]  /*29e10*/  R2UR.FILL UR59, R25 ;  /* 0x00000000193b72ca */ /* 0x000fe400004e0000 */
[----:B------:R-:W-:-:S02]  /*29e20*/  R2UR.FILL UR58, R24 ;  /* 0x00000000183a72ca */ /* 0x000fc400004e0000 */
[----:B------:R-:W-:-:S13]  /*29e30*/  R2UR.FILL UR56, R23 ;  /* 0x00000000173872ca */ /* 0x000fda00004e0000 */
[----:B------:R-:W-:Y:S01]  /*29e40*/  UTMASTG.5D [UR56], [UR70] ;  /* 0x00000038460073b5 */ /* 0x000fe20008020000 */
[----:B------:R-:W-:Y:S01]  /*29e50*/  UTMASTG.5D [UR48], [UR70] ;  /* 0x00000030460073b5 */ /* 0x000fe20008020000 */
[----:B------:R-:W-:Y:S01]  /*29e60*/  UTMASTG.5D [UR40], [UR70] ;  /* 0x00000028460073b5 */ /* 0x000fe20008020000 */
[----:B------:R-:W-:Y:S01]  /*29e70*/  UTMASTG.5D [UR32], [UR70] ;  /* 0x00000020460073b5 */ /* 0x000fe20008020000 */
[----:B------:R-:W-:Y:S01]  /*29e80*/  UTMASTG.5D [UR24], [UR70] ;  /* 0x00000018460073b5 */ /* 0x000fe20008020000 */
[----:B------:R2:W-:Y:S01]  /*29e90*/  UTMASTG.5D [UR16], [UR70] ;  /* 0x00000010460073b5 */ /* 0x0005e20008020000 */
[----:B------:R1:W-:Y:S01]  /*29ea0*/  UTMASTG.5D [UR8], [UR70] ;  /* 0x00000008460073b5 */ /* 0x0003e20008020000 */
[----:B--2---:R-:W-:Y:S01]  /*29eb0*/  UIADD3 UR16, UPT, UPT, UR23, 0x52400, URZ ;  /* 0x0005240017107890 */ /* 0x004fe2000fffe0ff */
[----:B------:R-:W-:Y:S01]  /*29ec0*/  UMOV UR18, UR5 ;  /* 0x0000000500127c82 */ /* 0x000fe20008000000 */
[----:B---3--:R-:W-:Y:S01]  /*29ed0*/  R2UR.FILL UR39, R18 ;  /* 0x00000000122772ca */ /* 0x008fe200004e0000 */
[----:B-1----:R-:W-:-:S06]  /*29ee0*/  UIADD3 UR8, UPT, UPT, UR23, 0x53400, URZ ;  /* 0x0005340017087890 */ /* 0x002fcc000fffe0ff */
[----:B------:R1:W-:Y:S01]  /*29ef0*/  UTMASTG.5D [UR16], [UR70] ;  /* 0x00000010460073b5 */ /* 0x0003e20008020000 */
[----:B------:R-:W-:Y:S02]  /*29f00*/  UMOV UR10, UR4 ;  /* 0x00000004000a7c82 */ /* 0x000fe40008000000 */
[----:B------:R2:W-:Y:S01]  /*29f10*/  UTMASTG.5D [UR8], [UR70] ;  /* 0x00000008460073b5 */ /* 0x0005e20008020000 */
[----:B-1----:R-:W-:Y:S01]  /*29f20*/  UIADD3 UR16, UPT, UPT, UR23, 0x54400, URZ ;  /* 0x0005440017107890 */ /* 0x002fe2000fffe0ff */
[----:B------:R-:W-:Y:S01]  /*29f30*/  UMOV UR18, UR54 ;  /* 0x0000003600127c82 */ /* 0x000fe20008000000 */
[----:B--2---:R-:W-:-:S07]  /*29f40*/  UIADD3 UR8, UPT, UPT, UR23, 0x55400, URZ ;  /* 0x0005540017087890 */ /* 0x004fce000fffe0ff */
        /* <DEDUP_REMOVED lines=34> */
[----:B------:R-:W-:Y:S01]  /*2a170*/  UMOV UR17, 0x80 ;  /* 0x0000008000117882 */ /* 0x000fe20000000000 */
[----:B------:R-:W-:Y:S01]  /*2a180*/  UMOV UR18, UR7 ;  /* 0x0000000700127c82 */ /* 0x000fe20008000000 */
[----:B--2---:R-:W-:-:S06]  /*2a190*/  UIADD3 UR8, UPT, UPT, UR23, 0x51800, URZ ;  /* 0x0005180017087890 */ /* 0x004fcc000fffe0ff */
[----:B------:R1:W-:Y:S01]  /*2a1a0*/  UTMASTG.5D [UR16], [UR70] ;  /* 0x00000010460073b5 */ /* 0x0003e20008020000 */
[----:B------:R-:W-:Y:S01]  /*2a1b0*/  UMOV UR9, 0x80 ;  /* 0x0000008000097882 */ /* 0x000fe20000000000 */
        /* <DEDUP_REMOVED lines=47> */
[----:B------:R-:W-:Y:S01]  /*2a4b0*/  R2UR.FILL UR7, R22 ;  /* 0x00000000160772ca */ /* 0x000fe200004e0000 */
[----:B--2---:R-:W-:-:S05]  /*2a4c0*/  UIADD3 UR8, UPT, UPT, UR23, 0x51c00, URZ ;  /* 0x00051c0017087890 */ /* 0x004fca000fffe0ff */
[----:B------:R1:W-:Y:S01]  /*2a4d0*/  UTMASTG.5D [UR16], [UR70] ;  /* 0x00000010460073b5 */ /* 0x0003e20008020000 */
[----:B------:R-:W-:Y:S01]  /*2a4e0*/  UMOV UR9, 0xc0 ;  /* 0x000000c000097882 */ /* 0x000fe20000000000 */
[----:B------:R-:W-:Y:S01]  /*2a4f0*/  UMOV UR10, UR6 ;  /* 0x00000006000a7c82 */ /* 0x000fe20008000000 */
[----:B------:R-:W-:Y:S01]  /*2a500*/  R2UR.FILL UR6, R21 ;  /* 0x00000000150672ca */ /* 0x000fe200004e0000 */
[----:B------:R2:W-:Y:S01]  /*2a510*/  UTMASTG.5D [UR8], [UR70] ;  /* 0x00000008460073b5 */ /* 0x0005e20008020000 */
[----:B-1----:R-:W-:Y:S01]  /*2a520*/  UIADD3 UR16, UPT, UPT, UR23, 0x52c00, URZ ;  /* 0x00052c0017107890 */ /* 0x002fe2000fffe0ff */
[----:B------:R-:W-:Y:S01]  /*2a530*/  UMOV UR18, UR5 ;  /* 0x0000000500127c82 */ /* 0x000fe20008000000 */
[----:B------:R-:W-:Y:S01]  /*2a540*/  R2UR.FILL UR5, R20 ;  /* 0x00000000140572ca */ /* 0x000fe200004e0000 */
[----:B--2---:R-:W-:-:S06]  /*2a550*/  UIADD3 UR8, UPT, UPT, UR23, 0x53c00, URZ ;  /* 0x00053c0017087890 */ /* 0x004fcc000fffe0ff */
[----:B------:R1:W-:Y:S01]  /*2a560*/  UTMASTG.5D [UR16], [UR70] ;  /* 0x00000010460073b5 */ /* 0x0003e20008020000 */
[----:B------:R-:W-:Y:S01]  /*2a570*/  UMOV UR10, UR4 ;  /* 0x00000004000a7c82 */ /* 0x000fe20008000000 */
[----:B------:R-:W-:Y:S01]  /*2a580*/  R2UR.FILL UR4, R19 ;  /* 0x00000000130472ca */ /* 0x000fe200004e0000 */
[----:B------:R2:W-:Y:S01]  /*2a590*/  UTMASTG.5D [UR8], [UR70] ;  /* 0x00000008460073b5 */ /* 0x0005e20008020000 */
[----:B-1----:R-:W-:Y:S01]  /*2a5a0*/  UIADD3 UR16, UPT, UPT, UR23, 0x54c00, URZ ;  /* 0x00054c0017107890 */ /* 0x002fe2000fffe0ff */
[----:B------:R-:W-:Y:S01]  /*2a5b0*/  UMOV UR18, UR54 ;  /* 0x0000003600127c82 */ /* 0x000fe20008000000 */
[----:B------:R-:W1:Y:S01]  /*2a5c0*/  LDCU UR54, c[0x0][0x91c] ;  /* 0x00012380ff3677ac */ /* 0x000e620008000800 */
[----:B--2---:R-:W-:-:S06]  /*2a5d0*/  UIADD3 UR8, UPT, UPT, UR23, 0x55c00, URZ ;  /* 0x00055c0017087890 */ /* 0x004fcc000fffe0ff */
[----:B------:R2:W-:Y:S01]  /*2a5e0*/  UTMASTG.5D [UR16], [UR70] ;  /* 0x00000010460073b5 */ /* 0x0005e20008020000 */
[----:B------:R-:W-:Y:S01]  /*2a5f0*/  UMOV UR10, UR47 ;  /* 0x0000002f000a7c82 */ /* 0x000fe20008000000 */
[----:B------:R-:W3:Y:S01]  /*2a600*/  LDCU UR47, c[0x0][0x904] ;  /* 0x00012080ff2f77ac */ /* 0x000ee20008000800 */
[----:B------:R4:W-:Y:S01]  /*2a610*/  UTMASTG.5D [UR8], [UR70] ;  /* 0x00000008460073b5 */ /* 0x0009e20008020000 */
[----:B--2---:R-:W-:Y:S01]  /*2a620*/  UIADD3 UR16, UPT, UPT, UR23, 0x56c00, URZ ;  /* 0x00056c0017107890 */ /* 0x004fe2000fffe0ff */
[----:B------:R-:W-:Y:S01]  /*2a630*/  UMOV UR18, UR46 ;  /* 0x0000002e00127c82 */ /* 0x000fe20008000000 */
[----:B------:R-:W2:Y:S01]  /*2a640*/  LDCU UR46, c[0x0][0x380] ;  /* 0x00007000ff2e77ac */ /* 0x000ea20008000800 */
[----:B----4-:R-:W-:-:S06]  /*2a650*/  UIADD3 UR8, UPT, UPT, UR23, 0x57c00, URZ ;  /* 0x00057c0017087890 */ /* 0x010fcc000fffe0ff */
[----:B------:R4:W-:Y:S01]  /*2a660*/  UTMASTG.5D [UR16], [UR70] ;  /* 0x00000010460073b5 */ /* 0x0009e20008020000 */
[----:B------:R-:W-:Y:S01]  /*2a670*/  UMOV UR10, UR38 ;  /* 0x00000026000a7c82 */ /* 0x000fe20008000000 */
[----:B------:R-:W1:Y:S01]  /*2a680*/  LDCU UR38, c[0x0][0x918] ;  /* 0x00012300ff2677ac */ /* 0x000e620008000800 */
[----:B------:R4:W-:Y:S02]  /*2a690*/  UTMASTG.5D [UR8], [UR70] ;  /* 0x00000008460073b5 */ /* 0x0009e40008020000 */
[----:B----4-:R-:W-:Y:S01]  /*2a6a0*/  UIADD3 UR16, UPT, UPT, UR23, 0x58c00, URZ ;  /* 0x00058c0017107890 */ /* 0x010fe2000fffe0ff */
[----:B------:R-:W-:Y:S01]  /*2a6b0*/  UMOV UR18, UR31 ;  /* 0x0000001f00127c82 */ /* 0x000fe20008000000 */
[----:B------:R-:W4:Y:S01]  /*2a6c0*/  LDCU UR31, c[0x0][0x38c] ;  /* 0x00007180ff1f77ac */ /* 0x000f220008000800 */
[----:B------:R-:W-:-:S06]  /*2a6d0*/  UIADD3 UR8, UPT, UPT, UR23, 0x59c00, URZ ;  /* 0x00059c0017087890 */ /* 0x000fcc000fffe0ff */
[----:B------:R3:W-:Y:S01]  /*2a6e0*/  UTMASTG.5D [UR16], [UR70] ;  /* 0x00000010460073b5 */ /* 0x0007e20008020000 */
[----:B------:R-:W-:Y:S02]  /*2a6f0*/  UMOV UR10, UR74 ;  /* 0x0000004a000a7c82 */ /* 0x000fe40008000000 */
[----:B------:R2:W-:Y:S01]  /*2a700*/  UTMASTG.5D [UR8], [UR70] ;  /* 0x00000008460073b5 */ /* 0x0005e20008020000 */
[----:B---3--:R-:W-:Y:S01]  /*2a710*/  UIADD3 UR16, UPT, UPT, UR23, 0x5ac00, URZ ;  /* 0x0005ac0017107890 */ /* 0x008fe2000fffe0ff */
[----:B------:R-:W-:Y:S01]  /*2a720*/  UMOV UR18, UR66 ;  /* 0x0000004200127c82 */ /* 0x000fe20008000000 */
[----:B--2---:R-:W-:-:S07]  /*2a730*/  UIADD3 UR8, UPT, UPT, UR23, 0x5bc00, URZ ;  /* 0x0005bc0017087890 */ /* 0x004fce000fffe0ff */
[----:B------:R2:W-:Y:S01]  /*2a740*/  UTMASTG.5D [UR16], [UR70] ;  /* 0x00000010460073b5 */ /* 0x0005e20008020000 */
[----:B------:R-:W-:Y:S02]  /*2a750*/  UMOV UR10, UR58 ;  /* 0x0000003a000a7c82 */ /* 0x000fe40008000000 */
[----:B------:R3:W-:Y:S01]  /*2a760*/  UTMASTG.5D [UR8], [UR70] ;  /* 0x00000008460073b5 */ /* 0x0007e20008020000 */
[----:B--2---:R-:W-:Y:S01]  /*2a770*/  UIADD3 UR16, UPT, UPT, UR23, 0x5cc00, URZ ;  /* 0x0005cc0017107890 */ /* 0x004fe2000fffe0ff */
[----:B------:R-:W-:Y:S01]  /*2a780*/  UMOV UR18, UR50 ;  /* 0x0000003200127c82 */ /* 0x000fe20008000000 */
[----:B---3--:R-:W-:-:S07]  /*2a790*/  UIADD3 UR8, UPT, UPT, UR23, 0x5dc00, URZ ;  /* 0x0005dc0017087890 */ /* 0x008fce000fffe0ff */
        /* <DEDUP_REMOVED lines=8> */
[----:B------:R2:W-:Y:S02]  /*2a820*/  UTMASTG.5D [UR8], [UR70] ;  /* 0x00000008460073b5 */ /* 0x0005e40008020000 */
[----:B-12-4-:R-:W-:Y:S01]  /*2a830*/  NOP ;  /* 0x0000000000007918 */ /* 0x016fe20000000000 */
.L_x_407:
[----:B---3--:R-:W-:Y:S05]  /*2a840*/  BSYNC.RECONVERGENT B0 ;  /* 0x0000000000007941 */ /* 0x008fea0003800200 */
.L_x_406:
[----:B------:R0:W-:Y:S01]  /*2a850*/  UTMACMDFLUSH ;  /* 0x00000000000079b7 */ /* 0x0001e20000000000 */
[----:B------:R-:W-:Y:S05]  /*2a860*/  BRA.U UP6, `(.L_x_408) ;  /* 0x0000000106047547 */ /* 0x000fea000b800000 */
[----:B------:R-:W-:Y:S05]  /*2a870*/  BPT.TRAP 0x1 ;  /* 0x000000040000795c */ /* 0x000fea0000300000 */
.L_x_408:
[----:B-----5:R-:W2:Y:S02]  /*2a880*/  SYNCS.PHASECHK.TRANS64.TRYWAIT P0, [UR23+0x700b8], R0 ;  /* 0x0700b800ff0075a7 */ /* 0x020ea40008001117 */
[----:B--2---:R-:W-:Y:S05]  /*2a890*/  @!P0 BRA `(.L_x_409) ;  /* 0x0000002800608947 */ /* 0x004fea0003800000 */
.L_x_507:
[----:B------:R-:W-:Y:S04]  /*2a8a0*/  BSSY.RECONVERGENT B0, `(.L_x_410) ;  /* 0x0000130000007945 */ /* 0x000fe80003800200 */
[----:B------:R-:W-:Y:S05]  /*2a8b0*/  @!P1 BRA `(.L_x_411) ;  /* 0x0000001000b89947 */ /* 0x000fea0003800000 */
[----:B------:R-:W-:Y:S01]  /*2a8c0*/  R2UR UR8, R14 ;  /* 0x000000000e0872ca */ /* 0x000fe200000e0000 */
[----:B------:R-:W-:Y:S01]  /*2a8d0*/  UIADD3 UR32, UPT, UPT, UR23, 0x62000, URZ ;  /* 0x0006200017207890 */ /* 0x000fe2000fffe0ff */
[----:B------:R-:W-:Y:S01]  /*2a8e0*/  R2UR UR30, R12 ;  /* 0x000000000c1e72ca */ /* 0x000fe200000e0000 */
[----:B------:R-:W-:Y:S01]  /*2a8f0*/  UIADD3 UR70, UP0, UPT, UR62, 0x400, URZ ;  /* 0x000004003e467890 */ /* 0x000fe2000ff1e0ff */
[----:B------:R-:W-:Y:S01]  /*2a900*/  R2UR UR22, R13 ;  /* 0x000000000d1672ca */ /* 0x000fe200000e0000 */
[----:B------:R-:W-:Y:S01]  /*2a910*/  UMOV UR33, URZ ;  /* 0x000000ff00217c82 */ /* 0x000fe20008000000 */
[----:B------:R-:W-:Y:S01]  /*2a920*/  R2UR UR55, R15 ;  /* 0x000000000f3772ca */ /* 0x000fe200000e0000 */
[----:B------:R-:W-:Y:S01]  /*2a930*/  UIADD3.X UR71, UPT, UPT, URZ, UR63, URZ, UP0, !UPT ;  /* 0x0000003fff477290 */ /* 0x000fe200087fe4ff */
[----:B------:R-:W-:Y:S01]  /*2a940*/  MOV.SPILL R9, UR32 ;  /* 0x0000002000097c02 */ /* 0x000fe20009000f00 */
[----:B------:R-:W-:Y:S01]  /*2a950*/  UIADD3 UR32, UPT, UPT, UR23, 0x60000, URZ ;  /* 0x0006000017207890 */ /* 0x000fe2000fffe0ff */
[----:B------:R-:W-:Y:S01]  /*2a960*/  MOV.SPILL R7, UR7 ;  /* 0x0000000700077c02 */ /* 0x000fe20009000f00 */
[----:B------:R-:W-:Y:S01]  /*2a970*/  UMOV UR10, URZ ;  /* 0x000000ff000a7c82 */ /* 0x000fe20008000000 */
[----:B------:R-:W-:Y:S01]  /*2a980*/  MOV.SPILL R6, UR6 ;  /* 0x0000000600067c02 */ /* 0x000fe20009000f00 */
[----:B------:R-:W-:Y:S01]  /*2a990*/  UIADD3 UR34, UPT, UPT, UR8, 0x90, URZ ;  /* 0x0000009008227890 */ /* 0x000fe2000fffe0ff */
[----:B------:R-:W-:Y:S01]  /*2a9a0*/  MOV.SPILL R8, UR39 ;  /* 0x0000002700087c02 */ /* 0x000fe20009000f00 */
[----:B------:R-:W-:Y:S01]  /*2a9b0*/  UMOV UR35, UR30 ;  /* 0x0000001e00237c82 */ /* 0x000fe20008000000 */
[----:B------:R-:W-:Y:S01]  /*2a9c0*/  UIADD3 UR58, UPT, UPT, UR8, 0xd8, URZ ;  /* 0x000000d8083a7890 */ /* 0x000fe2000fffe0ff */
[----:B------:R-:W-:Y:S01]  /*2a9d0*/  MOV.SPILL R11, UR35 ;  /* 0x00000023000b7c02 */ /* 0x000fe20009000f00 */
[----:B------:R-:W-:Y:S01]  /*2a9e0*/  UMOV UR36, UR22 ;  /* 0x0000001600247c82 */ /* 0x000fe20008000000 */
        /* <DEDUP_REMOVED lines=8> */
[----:B------:R-:W-:Y:S01]  /*2aa70*/  UMOV UR7, UR34 ;  /* 0x0000002200077c82 */ /* 0x000fe20008000000 */
[----:B------:R-:W-:Y:S01]  /*2aa80*/  R2UR.FILL UR39, R8 ;  /* 0x00000000082772ca */ /* 0x000fe200004e0000 */
[----:B------:R2:W-:Y:S01]  /*2aa90*/  UTMASTG.5D [UR32], [UR70] ;  /* 0x00000020460073b5 */ /* 0x0005e20008020000 */
[----:B------:R-:W-:Y:S01]  /*2aaa0*/  UIADD3 UR4, UPT, UPT, UR8, 0xc0, URZ ;  /* 0x000000c008047890 */ /* 0x000fe2000fffe0ff */
[----:B------:R-:W-:Y:S01]  /*2aab0*/  MOV.SPILL R8, UR56 ;  /* 0x0000003800087c02 */ /* 0x000fe20009000f00 */
[----:B------:R-:W-:Y:S01]  /*2aac0*/  UIADD3 UR56, UPT, UPT, UR23, 0x63000, URZ ;  /* 0x0006300017387890 */ /* 0x000fe2000fffe0ff */
[----:B------:R-:W-:Y:S01]  /*2aad0*/  MOV.SPILL R5, UR5 ;  /* 0x0000000500057c02 */ /* 0x000fe20009000f00 */
[----:B------:R-:W-:Y:S01]  /*2aae0*/  UMOV UR60, UR22 ;  /* 0x00000016003c7c82 */ /* 0x000fe20008000000 */
[----:B------:R-:W-:Y:S01]  /*2aaf0*/  UMOV UR61, UR55 ;  /* 0x00000037003d7c82 */ /* 0x000fe20008000000 */
[----:B-1----:R-:W-:Y:S01]  /*2ab00*/  IMAD.U32 R0, RZ, RZ, UR4 ;  /* 0x00000004ff007e24 */ /* 0x002fe2000f8e00ff */
[----:B------:R-:W-:Y:S01]  /*2ab10*/  UMOV UR57, UR10 ;  /* 0x0000000a00397c82 */ /* 0x000fe20008000000 */
[----:B------:R-:W-:Y:S01]  /*2ab20*/  UIADD3 UR5, UPT, UPT, UR8, 0xb8, URZ ;  /* 0x000000b808057890 */ /* 0x000fe2000fffe0ff */
[----:B------:R-:W-:Y:S01]  /*2ab30*/  MOV.SPILL R18, UR63 ;  /* 0x0000003f00127c02 */ /* 0x000fe20009000f00 */
[----:B------:R-:W-:-:S02]  /*2ab40*/  UIADD3 UR42, UPT, UPT, UR8, 0xa0, URZ ;  /* 0x000000a0082a7890 */ /* 0x000fc4000fffe0ff */
[----:B------:R-:W-:Y:S01]  /*2ab50*/  UIADD3 UR40, UPT, UPT, UR23, 0x64000, URZ ;  /* 0x0006400017287890 */ /* 0x000fe2000fffe0ff */
[----:B------:R-:W-:Y:S01]  /*2ab60*/  R2UR.FILL UR63, R18 ;  /* 0x00000000123f72ca */ /* 0x000fe200004e0000 */
[----:B------:R-:W-:Y:S01]  /*2ab70*/  IMAD.U32 R3, RZ, RZ, UR5 ;  /* 0x00000005ff037e24 */ /* 0x000fe2000f8e00ff */
[----:B------:R-:W-:Y:S01]  /*2ab80*/  UMOV UR43, UR30 ;  /* 0x0000001e002b7c82 */ /* 0x000fe20008000000 */
[----:B------:R-:W-:Y:S01]  /*2ab90*/  UMOV UR44, UR22 ;  /* 0x00000016002c7c82 */ /* 0x000fe20008000000 */
[----:B------:R-:W-:Y:S01]  /*2aba0*/  UMOV UR45, UR55 ;  /* 0x00000037002d7c82 */ /* 0x000fe20008000000 */
[----:B------:R-:W-:Y:S01]  /*2abb0*/  UMOV UR41, UR10 ;  /* 0x0000000a00297c82 */ /* 0x000fe20008000000 */
[----:B------:R-:W-:Y:S02]  /*2abc0*/  UIADD3 UR74, UPT, UPT, UR8, 0xc8, URZ ;  /* 0x000000c8084a7890 */ /* 0x000fe4000fffe0ff */
[----:B------:R-:W-:Y:S02]  /*2abd0*/  UIADD3 UR72, UPT, UPT, UR23, 0x69000, URZ ;  /* 0x0006900017487890 */ /* 0x000fe4000fffe0ff */
[----:B------:R-:W-:-:S02]  /*2abe0*/  UIADD3 UR66, UPT, UPT, UR8, 0xd0, URZ ;  /* 0x000000d008427890 */ /* 0x000fc4000fffe0ff */
[----:B------:R-:W-:Y:S02]  /*2abf0*/  UIADD3 UR64, UPT, UPT, UR23, 0x6a000, URZ ;  /* 0x0006a00017407890 */ /* 0x000fe4000fffe0ff */
[----:B------:R-:W-:Y:S02]  /*2ac00*/  UIADD3 UR50, UPT, UPT, UR8, 0xe0, URZ ;  /* 0x000000e008327890 */ /* 0x000fe4000fffe0ff */
[----:B------:R-:W-:Y:S01]  /*2ac10*/  UIADD3 UR48, UPT, UPT, UR23, 0x6c000, URZ ;  /* 0x0006c00017307890 */ /* 0x000fe2000fffe0ff */
[----:B------:R-:W-:Y:S01]  /*2ac20*/  UMOV UR54, UR42 ;  /* 0x0000002a00367c82 */ /* 0x000fe20008000000 */
[----:B------:R-:W-:Y:S02]  /*2ac30*/  UIADD3 UR26, UPT, UPT, UR8, 0xf8, URZ ;  /* 0x000000f8081a7890 */ /* 0x000fe4000fffe0ff */
[----:B------:R-:W-:Y:S02]  /*2ac40*/  UIADD3 UR24, UPT, UPT, UR23, 0x6f000, URZ ;  /* 0x0006f00017187890 */ /* 0x000fe4000fffe0ff */
[----:B--2---:R-:W-:-:S02]  /*2ac50*/  UIADD3 UR32, UPT, UPT, UR23, 0x61000, URZ ;  /* 0x0006100017207890 */ /* 0x004fc4000fffe0ff */
[----:B------:R-:W-:Y:S01]  /*2ac60*/  UIADD3 UR34, UPT, UPT, UR8, 0x88, URZ ;  /* 0x0000008808227890 */ /* 0x000fe2000fffe0ff */
[----:B------:R-:W-:Y:S01]  /*2ac70*/  UMOV UR33, UR10 ;  /* 0x0000000a00217c82 */ /* 0x000fe20008000000 */
[----:B------:R-:W-:Y:S01]  /*2ac80*/  UMOV UR75, UR30 ;  /* 0x0000001e004b7c82 */ /* 0x000fe20008000000 */
[----:B------:R-:W-:Y:S01]  /*2ac90*/  UMOV UR76, UR22 ;  /* 0x00000016004c7c82 */ /* 0x000fe20008000000 */
[----:B------:R-:W-:Y:S01]  /*2aca0*/  UMOV UR77, UR55 ;  /* 0x00000037004d7c82 */ /* 0x000fe20008000000 */
[----:B------:R-:W-:Y:S02]  /*2acb0*/  UIADD3 UR16, UPT, UPT, UR23, 0x60400, URZ ;  /* 0x0006040017107890 */ /* 0x000fe4000fffe0ff */
[----:B------:R-:W-:Y:S02]  /*2acc0*/  UMOV UR6, UR34 ;  /* 0x0000002200067c82 */ /* 0x000fe40008000000 */
[----:B------:R1:W-:Y:S01]  /*2acd0*/  UTMASTG.5D [UR32], [UR70] ;  /* 0x00000020460073b5 */ /* 0x0003e20008020000 */
        /* <DEDUP_REMOVED lines=23> */
[----:B-1----:R-:W-:-:S02]  /*2ae50*/  R2UR.FILL UR37, R17 ;  /* 0x00000000112572ca */ /* 0x002fc400004e0000 */
[----:B------:R-:W-:Y:S02]  /*2ae60*/  R2UR.FILL UR36, R16 ;  /* 0x00000000102472ca */ /* 0x000fe400004e0000 */
[----:B------:R-:W-:Y:S02]  /*2ae70*/  R2UR.FILL UR35, R11 ;  /* 0x000000000b2372ca */ /* 0x000fe400004e0000 */
[----:B------:R-:W-:Y:S02]  /*2ae80*/  R2UR.FILL UR34, R10 ;  /* 0x000000000a2272ca */ /* 0x000fe400004e0000 */
[----:B------:R-:W-:Y:S02]  /*2ae90*/  R2UR.FILL UR32, R9 ;  /* 0x00000000092072ca */ /* 0x000fe400004e0000 */
[----:B------:R-:W-:Y:S01]  /*2aea0*/  MOV.SPILL R9, UR58 ;  /* 0x0000003a00097c02 */ /* 0x000fe20009000f00 */
[----:B------:R-:W-:Y:S01]  /*2aeb0*/  UIADD3 UR58, UPT, UPT, UR8, 0x98, URZ ;  /* 0x00000098083a7890 */ /* 0x000fe2000fffe0ff */
[----:B------:R-:W-:-:S02]  /*2aec0*/  MOV.SPILL R16, UR61 ;  /* 0x0000003d00107c02 */ /* 0x000fc40009000f00 */
[----:B------:R-:W-:Y:S02]  /*2aed0*/  MOV.SPILL R11, UR60 ;  /* 0x0000003c000b7c02 */ /* 0x000fe40009000f00 */
[----:B------:R-:W-:Y:S02]  /*2aee0*/  MOV.SPILL R10, UR59 ;  /* 0x0000003b000a7c02 */ /* 0x000fe40009000f00 */
[----:B------:R-:W-:Y:S01]  /*2aef0*/  UMOV UR4, UR58 ;  /* 0x0000003a00047c82 */ /* 0x000fe20008000000 */
[----:B------:R-:W-:Y:S01]  /*2af00*/  UMOV UR5, UR34 ;  /* 0x0000002200057c82 */ /* 0x000fe20008000000 */
[----:B------:R-:W-:Y:S01]  /*2af10*/  MOV.SPILL R17, UR62 ;  /* 0x0000003e00117c02 */ /* 0x000fe20009000f00 */
[----:B------:R1:W-:Y:S03]  /*2af20*/  UTMASTG.5D [UR32], [UR70] ;  /* 0x00000020460073b5 */ /* 0x0003e60008020000 */
[----:B------:R-:W-:Y:S01]  /*2af30*/  R2UR.FILL UR62, R17 ;  /* 0x00000000113e72ca */ /* 0x000fe200004e0000 */
[----:B------:R2:W-:Y:S01]  /*2af40*/  UTMASTG.5D [UR56], [UR70] ;  /* 0x00000038460073b5 */ /* 0x0005e20008020000 */
[----:B------:R3:W-:Y:S01]  /*2af50*/  UTMASTG.5D [UR40], [UR70] ;  /* 0x00000028460073b5 */ /* 0x0007e20008020000 */
[----:B-1----:R-:W-:-:S02]  /*2af60*/  UIADD3 UR34, UPT, UPT, UR8, 0xf0, URZ ;  /* 0x000000f008227890 */ /* 0x002fc4000fffe0ff */
[----:B------:R-:W-:Y:S01]  /*2af70*/  UIADD3 UR32, UPT, UPT, UR23, 0x6e000, URZ ;  /* 0x0006e00017207890 */ /* 0x000fe2000fffe0ff */
[----:B------:R-:W-:Y:S01]  /*2af80*/  UMOV UR35, UR30 ;  /* 0x0000001e00237c82 */ /* 0x000fe20008000000 */
[----:B------:R-:W-:Y:S01]  /*2af90*/  UMOV UR36, UR22 ;  /* 0x0000001600247c82 */ /* 0x000fe20008000000 */
[----:B------:R-:W-:Y:S01]  /*2afa0*/  UMOV UR37, UR55 ;  /* 0x0000003700257c82 */ /* 0x000fe20008000000 */
[----:B------:R-:W4:Y:S01]  /*2afb0*/  S2UR UR30, SR_CgaCtaId ;  /* 0x00000000001e79c3 */ /* 0x000f220000008800 */
[----:B--2---:R-:W-:Y:S01]  /*2afc0*/  R2UR UR58, R0 ;  /* 0x00000000003a72ca */ /* 0x004fe200000e0000 */
[----:B------:R-:W-:Y:S01]  /*2afd0*/  UIADD3 UR56, UPT, UPT, UR23, 0x65000, URZ ;  /* 0x0006500017387890 */ /* 0x000fe2000fffe0ff */
[----:B------:R-:W2:Y:S01]  /*2afe0*/  LDCU UR22, c[0x0][0x900] ;  /* 0x00012000ff1677ac */ /* 0x000ea20008000800 */
[----:B---3--:R-:W-:Y:S02]  /*2aff0*/  UIADD3 UR42, UPT, UPT, UR8, 0xe8, URZ ;  /* 0x000000e8082a7890 */ /* 0x008fe4000fffe0ff */
[----:B------:R-:W-:-:S08]  /*2b000*/  UIADD3 UR40, UPT, UPT, UR23, 0x6d000, URZ ;  /* 0x0006d00017287890 */ /* 0x000fd0000fffe0ff */
[----:B------:R-:W-:Y:S02]  /*2b010*/  MOV.SPILL R0, UR58 ;  /* 0x0000003a00007c02 */ /* 0x000fe40009000f00 */
[----:B------:R-:W-:-:S13]  /*2b020*/  R2UR UR58, R3 ;  /* 0x00000000033a72ca */ /* 0x000fda00000e0000 */
[----:B------:R-:W-:Y:S01]  /*2b030*/  MOV.SPILL R3, UR58 ;  /* 0x0000003a00037c02 */ /* 0x000fe20009000f00 */
[----:B------:R-:W-:-:S07]  /*2b040*/  UIADD3 UR58, UPT, UPT, UR8, 0xa8, URZ ;  /* 0x000000a8083a7890 */ /* 0x000fce000fffe0ff */
[----:B------:R-:W-:Y:S02]  /*2b050*/  UMOV UR47, UR58 ;  /* 0x0000003a002f7c82 */ /* 0x000fe40008000000 */
[----:B------:R1:W-:Y:S02]  /*2b060*/  UTMASTG.5D [UR56], [UR70] ;  /* 0x00000038460073b5 */ /* 0x0003e40008020000 */
[----:B-1----:R-:W-:Y:S02]  /*2b070*/  UIADD3 UR56, UPT, UPT, UR23, 0x66000, URZ ;  /* 0x0006600017387890 */ /* 0x002fe4000fffe0ff */
[----:B------:R-:W-:Y:S02]  /*2b080*/  UIADD3 UR58, UPT, UPT, UR8, 0xb0, URZ ;  /* 0x000000b0083a7890 */ /* 0x000fe4000fffe0ff */
[----:B------:R-:W-:-:S05]  /*2b090*/  UIADD3 UR8, UPT, UPT, UR23, 0x61400, URZ ;  /* 0x0006140017087890 */ /* 0x000fca000fffe0ff */
[----:B------:R-:W-:Y:S02]  /*2b0a0*/  UMOV UR46, UR58 ;  /* 0x0000003a002e7c82 */ /* 0x000fe40008000000 */
[----:B------:R1:W-:Y:S02]  /*2b0b0*/  UTMASTG.5D [UR56], [UR70] ;  /* 0x00000038460073b5 */ /* 0x0003e40008020000 */
[----:B-1----:R-:W-:Y:S01]  /*2b0c0*/  R2UR.FILL UR58, R3 ;  /* 0x00000000033a72ca */ /* 0x002fe200004e0000 */
[----:B------:R-:W-:-:S12]  /*2b0d0*/  UIADD3 UR56, UPT, UPT, UR23, 0x67000, URZ ;  /* 0x0006700017387890 */ /* 0x000fd8000fffe0ff */
[----:B------:R1:W-:Y:S01]  /*2b0e0*/  UTMASTG.5D [UR56], [UR70] ;  /* 0x00000038460073b5 */ /* 0x0003e20008020000 */
[----:B------:R-:W-:Y:S01]  /*2b0f0*/  UMOV UR38, UR58 ;  /* 0x0000003a00267c82 */ /* 0x000fe20008000000 */
[----:B-1----:R-:W-:Y:S01]  /*2b100*/  R2UR.FILL UR58, R0 ;  /* 0x00000000003a72ca */ /* 0x002fe200004e0000 */
[----:B------:R-:W-:-:S12]  /*2b110*/  UIADD3 UR56, UPT, UPT, UR23, 0x68000, URZ ;  /* 0x0006800017387890 */ /* 0x000fd8000fffe0ff */
[----:B------:R1:W-:Y:S01]  /*2b120*/  UTMASTG.5D [UR56], [UR70] ;  /* 0x00000038460073b5 */ /* 0x0003e20008020000 */
[----:B------:R-:W-:Y:S01]  /*2b130*/  UMOV UR31, UR58 ;  /* 0x0000003a001f7c82 */ /* 0x000fe20008000000 */
[----:B------:R-:W-:Y:S01]  /*2b140*/  UTMASTG.5D [UR72], [UR70] ;  /* 0x00000048460073b5 */ /* 0x000fe20008020000 */
[----:B------:R-:W-:Y:S01]  /*2b150*/  UTMASTG.5D [UR64], [UR70] ;  /* 0x00000040460073b5 */ /* 0x000fe20008020000 */
[----:B-1----:R-:W-:Y:S02]  /*2b160*/  R2UR.FILL UR61, R16 ;  /* 0x00000000103d72ca */ /* 0x002fe400004e0000 */
        /* <DEDUP_REMOVED lines=11> */
[----:B-1----:R-:W-:Y:S01]  /*2b220*/  UIADD3 UR16, UPT, UPT, UR23, 0x62400, URZ ;  /* 0x0006240017107890 */ /* 0x002fe2000fffe0ff */
[----:B------:R-:W-:Y:S01]  /*2b230*/  UMOV UR18, UR5 ;  /* 0x0000000500127c82 */ /* 0x000fe20008000000 */
[----:B---3--:R-:W-:-:S07]  /*2b240*/  UIADD3 UR8, UPT, UPT, UR23, 0x63400, URZ ;  /* 0x0006340017087890 */ /* 0x008fce000fffe0ff */
[----:B------:R1:W-:Y:S01]  /*2b250*/  UTMASTG.5D [UR16], [UR70] ;  /* 0x00000010460073b5 */ /* 0x0003e20008020000 */
[----:B------:R-:W-:Y:S02]  /*2b260*/  UMOV UR10, UR4 ;  /* 0x00000004000a7c82 */ /* 0x000fe40008000000 */
        /* <DEDUP_REMOVED lines=38> */
[----:B------:R-:W-:Y:S01]  /*2b4d0*/  UMOV UR17, 0x80 ;  /* 0x0000008000117882 */ /* 0x000fe20000000000 */
[----:B------:R-:W-:Y:S01]  /*2b4e0*/  UMOV UR18, UR7 ;  /* 0x0000000700127c82 */ /* 0x000fe20008000000 */
[----:B---3--:R-:W-:-:S06]  /*2b4f0*/  UIADD3 UR8, UPT, UPT, UR23, 0x61800, URZ ;  /* 0x0006180017087890 */ /* 0x008fcc000fffe0ff */
[----:B------:R1:W-:Y:S01]  /*2b500*/  UTMASTG.5D [UR16], [UR70] ;  /* 0x00000010460073b5 */ /* 0x0003e20008020000 */
[----:B------:R-:W-:Y:S01]  /*2b510*/  UMOV UR9, 0x80 ;  /* 0x0000008000097882 */ /* 0x000fe20000000000 */
        /* <DEDUP_REMOVED lines=47> */
[----:B------:R-:W-:Y:S01]  /*2b810*/  R2UR.FILL UR7, R7 ;  /* 0x00000000070772ca */ /* 0x000fe200004e0000 */
[----:B---3--:R-:W-:-:S05]  /*2b820*/  UIADD3 UR8, UPT, UPT, UR23, 0x61c00, URZ ;  /* 0x00061c0017087890 */ /* 0x008fca000fffe0ff */
        /* <DEDUP_REMOVED lines=8> */
[----:B---3--:R-:W-:-:S06]  /*2b8b0*/  UIADD3 UR8, UPT, UPT, UR23, 0x63c00, URZ ;  /* 0x00063c0017087890 */ /* 0x008fcc000fffe0ff */
[----:B------:R1:W-:Y:S01]  /*2b8c0*/  UTMASTG.5D [UR16], [UR70] ;  /* 0x00000010460073b5 */ /* 0x0003e20008020000 */
[----:B------:R-:W-:Y:S01]  /*2b8d0*/  UMOV UR10, UR4 ;  /* 0x00000004000a7c82 */ /* 0x000fe20008000000 */
[----:B------:R-:W-:Y:S01]  /*2b8e0*/  R2UR.FILL UR4, R4 ;  /* 0x00000000040472ca */ /* 0x000fe200004e0000 */
[----:B------:R3:W-:Y:S01]  /*2b8f0*/  UTMASTG.5D [UR8], [UR70] ;  /* 0x00000008460073b5 */ /* 0x0007e20008020000 */
[----:B-1----:R-:W-:Y:S01]  /*2b900*/  UIADD3 UR16, UPT, UPT, UR23, 0x64c00, URZ ;  /* 0x00064c0017107890 */ /* 0x002fe2000fffe0ff */
[----:B------:R-:W-:Y:S01]  /*2b910*/  UMOV UR18, UR54 ;  /* 0x0000003600127c82 */ /* 0x000fe20008000000 */
[----:B------:R-:W1:Y:S01]  /*2b920*/  LDCU UR54, c[0x0][0x91c] ;  /* 0x00012380ff3677ac */ /* 0x000e620008000800 */
[----:B---3--:R-:W-:-:S06]  /*2b930*/  UIADD3 UR8, UPT, UPT, UR23, 0x65c00, URZ ;  /* 0x00065c0017087890 */ /* 0x008fcc000fffe0ff */
[----:B------:R3:W-:Y:S01]  /*2b940*/  UTMASTG.5D [UR16], [UR70] ;  /* 0x00000010460073b5 */ /* 0x0007e20008020000 */
[----:B------:R-:W-:Y:S01]  /*2b950*/  UMOV UR10, UR47 ;  /* 0x0000002f000a7c82 */ /* 0x000fe20008000000 */
[----:B------:R-:W1:Y:S01]  /*2b960*/  LDCU UR47, c[0x0][0x904] ;  /* 0x00012080ff2f77ac */ /* 0x000e620008000800 */
[----:B------:R5:W-:Y:S01]  /*2b970*/  UTMASTG.5D [UR8], [UR70] ;  /* 0x00000008460073b5 */ /* 0x000be20008020000 */
[----:B---3--:R-:W-:Y:S01]  /*2b980*/  UIADD3 UR16, UPT, UPT, UR23, 0x66c00, URZ ;  /* 0x00066c0017107890 */ /* 0x008fe2000fffe0ff */
[----:B------:R-:W-:Y:S01]  /*2b990*/  UMOV UR18, UR46 ;  /* 0x0000002e00127c82 */ /* 0x000fe20008000000 */
[----:B------:R-:W3:Y:S01]  /*2b9a0*/  LDCU UR46, c[0x0][0x380] ;  /* 0x00007000ff2e77ac */ /* 0x000ee20008000800 */
[----:B-----5:R-:W-:-:S06]  /*2b9b0*/  UIADD3 UR8, UPT, UPT, UR23, 0x67c00, URZ ;  /* 0x00067c0017087890 */ /* 0x020fcc000fffe0ff */
[----:B------:R5:W-:Y:S01]  /*2b9c0*/  UTMASTG.5D [UR16], [UR70] ;  /* 0x00000010460073b5 */ /* 0x000be20008020000 */
[----:B------:R-:W-:Y:S01]  /*2b9d0*/  UMOV UR10, UR38 ;  /* 0x00000026000a7c82 */ /* 0x000fe20008000000 */
[----:B------:R-:W1:Y:S01]  /*2b9e0*/  LDCU UR38, c[0x0][0x918] ;  /* 0x00012300ff2677ac */ /* 0x000e620008000800 */
[----:B------:R2:W-:Y:S01]  /*2b9f0*/  UTMASTG.5D [UR8], [UR70] ;  /* 0x00000008460073b5 */ /* 0x0005e20008020000 */
[----:B-----5:R-:W-:Y:S01]  /*2ba00*/  UIADD3 UR16, UPT, UPT, UR23, 0x68c00, URZ ;  /* 0x00068c0017107890 */ /* 0x020fe2000fffe0ff */
[----:B------:R-:W-:Y:S01]  /*2ba10*/  UMOV UR18, UR31 ;  /* 0x0000001f00127c82 */ /* 0x000fe20008000000 */
[----:B------:R-:W1:Y:S01]  /*2ba20*/  LDCU UR31, c[0x0][0x38c] ;  /* 0x00007180ff1f77ac */ /* 0x000e620008000800 */
[----:B--2---:R-:W-:-:S06]  /*2ba30*/  UIADD3 UR8, UPT, UPT, UR23, 0x69c00, URZ ;  /* 0x00069c0017087890 */ /* 0x004fcc000fffe0ff */
[----:B------:R2:W-:Y:S01]  /*2ba40*/  UTMASTG.5D [UR16], [UR70] ;  /* 0x00000010460073b5 */ /* 0x0005e20008020000 */
[----:B------:R-:W-:Y:S02]  /*2ba50*/  UMOV UR10, UR74 ;  /* 0x0000004a000a7c82 */ /* 0x000fe40008000000 */
[----:B------:R5:W-:Y:S01]  /*2ba60*/  UTMASTG.5D [UR8], [UR70] ;  /* 0x00000008460073b5 */ /* 0x000be20008020000 */
[----:B--2---:R-:W-:Y:S01]  /*2ba70*/  UIADD3 UR16, UPT, UPT, UR23, 0x6ac00, URZ ;  /* 0x0006ac0017107890 */ /* 0x004fe2000fffe0ff */
[----:B------:R-:W-:Y:S01]  /*2ba80*/  UMOV UR18, UR66 ;  /* 0x0000004200127c82 */ /* 0x000fe20008000000 */
[----:B-----5:R-:W-:-:S07]  /*2ba90*/  UIADD3 UR8, UPT, UPT, UR23, 0x6bc00, URZ ;  /* 0x0006bc0017087890 */ /* 0x020fce000fffe0ff */
        /* <DEDUP_REMOVED lines=14> */
[----:B------:R2:W-:Y:S02]  /*2bb80*/  UTMASTG.5D [UR8], [UR70] ;  /* 0x00000008460073b5 */ /* 0x0005e40008020000 */
[----:B-1234-:R-:W-:Y:S01]  /*2bb90*/  NOP ;  /* 0x0000000000007918 */ /* 0x01efe20000000000 */
.L_x_411:
[----:B------:R-:W-:Y:S05]  /*2bba0*/  BSYNC.RECONVERGENT B0 ;  /* 0x0000000000007941 */ /* 0x000fea0003800200 */
.L_x_410:
[----:B------:R0:W-:Y:S01]  /*2bbb0*/  UTMACMDFLUSH ;  /* 0x00000000000079b7 */ /* 0x0001e20000000000 */
[----:B------:R-:W-:-:S04]  /*2bbc0*/  DEPBAR.LE SB0, 0x1 ;  /* 0x000080400000791a */ /* 0x000fc80000000000 */
[----:B------:R-:W-:Y:S05]  /*2bbd0*/  BRA.U UP6, `(.L_x_412) ;  /* 0x0000000106047547 */ /* 0x000fea000b800000 */
[----:B------:R-:W-:Y:S05]  /*2bbe0*/  BPT.TRAP 0x1 ;  /* 0x000000040000795c */ /* 0x000fea0000300000 */
.L_x_412:
[----:B------:R-:W-:-:S04]  /*2bbf0*/  UIADD3 UR8, UPT, UPT, UR23, 0x700c0, URZ ;  /* 0x000700c017087890 */ /* 0x000fc8000fffe0ff */
[----:B------:R-:W-:-:S09]  /*2bc00*/  UPRMT UR8, UR30, 0x654, UR8 ;  /* 0x000006541e087896 */ /* 0x000fd20008000008 */
[----:B------:R-:W-:Y:S01]  /*2bc10*/  SYNCS.ARRIVE.TRANS64.RED.A1T0 RZ, [UR8], RZ ;  /* 0x000000ffffff79a7 */ /* 0x000fe20008100408 */
[----:B------:R-:W-:-:S04]  /*2bc20*/  DEPBAR.LE SB0, 0x0 ;  /* 0x000080000000791a */ /* 0x000fc80000000000 */
[----:B------:R-:W-:Y:S05]  /*2bc30*/  BRA.U UP6, `(.L_x_413) ;  /* 0x0000000106047547 */ /* 0x000fea000b800000 */
[----:B------:R-:W-:Y:S05]  /*2bc40*/  BPT.TRAP 0x1 ;  /* 0x000000040000795c */ /* 0x000fea0000300000 */
.L_x_413:
[----:B------:R-:W-:Y:S01]  /*2bc50*/  UIADD3 UR23, UPT, UPT, UR23, 0x700c8, URZ ;  /* 0x000700c817177890 */ /* 0x000fe2000fffe0ff */
[----:B-1----:R-:W-:Y:S01]  /*2bc60*/  HFMA2 R0, -RZ, RZ, 0, 5.9604644775390625e-08 ;  /* 0x00000001ff007431 */ /* 0x002fe200000001ff */
[----:B------:R-:W-:Y:S02]  /*2bc70*/  LOP3.LUT R2, R2, 0x1, RZ, 0x3c, !PT ;  /* 0x0000000102027812 */ /* 0x000fe400078e3cff */
[----:B------:R-:W-:-:S09]  /*2bc80*/  UPRMT UR23, UR30, 0x654, UR23 ;  /* 0x000006541e177896 */ /* 0x000fd20008000017 */
[----:B------:R-:W-:Y:S03]  /*2bc90*/  SYNCS.ARRIVE.TRANS64.RED.A1T0 RZ, [UR23], RZ ;  /* 0x000000ffffff79a7 */ /* 0x000fe60008100417 */
.L_x_403:
[----:B------:R-:W1:Y:S02]  /*2bca0*/  LDCU UR8, c[0x0][0x370] ;  /* 0x00006e00ff0877ac */ /* 0x000e640008000800 */
[----:B-1----:R-:W-:-:S04]  /*2bcb0*/  UIADD3 UR39, UPT, UPT, UR8, UR39, URZ ;  /* 0x0000002708277290 */ /* 0x002fc8000fffe0ff */
[----:B---3--:R-:W-:-:S09]  /*2bcc0*/  UISETP.GE.AND UP0, UPT, UR39, UR22, UPT ;  /* 0x000000162700728c */ /* 0x008fd2000bf06270 */
[----:B------:R-:W-:Y:S05]  /*2bcd0*/  BRA.U !UP0, `(.L_x_414) ;  /* 0xffffffcd08fc7547 */ /* 0x000fea000b83ffff */
[----:B------:R-:W-:-:S13]  /*2bce0*/  LOP3.LUT P0, RZ, R0, 0xff, RZ, 0xc0, !PT ;  /* 0x000000ff00ff7812 */ /* 0x000fda000780c0ff */
[----:B------:R-:W-:Y:S05]  /*2bcf0*/  @!P0 EXIT ;  /* 0x000000000000894d */ /* 0x000fea0003800000 */
[----:B------:R-:W1:Y:S01]  /*2bd00*/  S2UR UR4, SR_CgaCtaId ;  /* 0x00000000000479c3 */ /* 0x000e620000008800 */
[----:B------:R-:W-:Y:S01]  /*2bd10*/  UMOV UR5, 0x400 ;  /* 0x0000040000057882 */ /* 0x000fe20000000000 */
[----:B------:R-:W-:Y:S01]  /*2bd20*/  UMOV UR6, 0x40 ;  /* 0x0000004000067882 */ /* 0x000fe20000000000 */
[----:B------:R-:W-:Y:S02]  /*2bd30*/  IMAD.MOV.U32 R2, RZ, RZ, 0xffff ;  /* 0x0000ffffff027424 */ /* 0x000fe400078e00ff */
[----:B------:R-:W-:Y:S01]  /*2bd40*/  IMAD.MOV.U32 R0, RZ, RZ, 0x1 ;  /* 0x00000001ff007424 */ /* 0x000fe200078e00ff */
[----:B-1----:R-:W-:Y:S02]  /*2bd50*/  ULEA UR5, UR4, UR5, 0x18 ;  /* 0x0000000504057291 */ /* 0x002fe4000f8ec0ff */
[----:B------:R-:W-:-:S07]  /*2bd60*/  ULEA UR6, UR4, UR6, 0x18 ;  /* 0x0000000604067291 */ /* 0x000fce000f8ec0ff */
[----:B------:R-:W1:Y:S01]  /*2bd70*/  LDS R3, [UR5+0x700e0] ;  /* 0x0700e005ff037984 */ /* 0x000e620008000800 */
[----:B------:R-:W-:-:S03]  /*2bd80*/  NOP ;  /* 0x0000000000007918 */ /* 0x000fc60000000000 */
[----:B------:R-:W2:Y:S01]  /*2bd90*/  LDS R5, [UR6+0x14] ;  /* 0x00001406ff057984 */ /* 0x000ea20008000800 */
[----:B-1----:R-:W-:-:S04]  /*2bda0*/  LOP3.LUT R3, R3, 0xffff, RZ, 0xc0, !PT ;  /* 0x0000ffff03037812 */ /* 0x002fc800078ec0ff */
[----:B------:R-:W-:-:S04]  /*2bdb0*/  SHF.R.U32.HI R3, RZ, 0x5, R3 ;  /* 0x00000005ff037819 */ /* 0x000fc80000011603 */
[-C--:B------:R-:W-:Y:S02]  /*2bdc0*/  SHF.L.U32 R2, R2, R3.reuse, RZ ;  /* 0x0000000302027219 */ /* 0x080fe400000006ff */
[----:B------:R-:W-:Y:S02]  /*2bdd0*/  SHF.L.U32 R0, R0, R3, RZ ;  /* 0x0000000300007219 */ /* 0x000fe400000006ff */
[----:B--2---:R-:W-:-:S04]  /*2bde0*/  LOP3.LUT R5, R5, R2, RZ, 0xc0, !PT ;  /* 0x0000000205057212 */ /* 0x004fc800078ec0ff */
[----:B------:R-:W-:-:S13]  /*2bdf0*/  ISETP.NE.AND P0, PT, R5, R2, PT ;  /* 0x000000020500720c */ /* 0x000fda0003f05270 */
[----:B------:R-:W-:Y:S05]  /*2be00*/  @P0 BRA `(.L_x_415) ;  /* 0x00000000005c0947 */ /* 0x000fea0003800000 */
[----:B------:R-:W1:Y:S02]  /*2be10*/  LDS R3, [UR6+0x18] ;  /* 0x00001806ff037984 */ /* 0x000e640008000800 */
[----:B-1----:R-:W-:-:S04]  /*2be20*/  LOP3.LUT R3, R3, R0, RZ, 0xc0, !PT ;  /* 0x0000000003037212 */ /* 0x002fc800078ec0ff */
[----:B------:R-:W-:-:S13]  /*2be30*/  ISETP.NE.AND P0, PT, R3, R0, PT ;  /* 0x000000000300720c */ /* 0x000fda0003f05270 */
[----:B------:R-:W-:Y:S05]  /*2be40*/  @P0 BRA `(.L_x_416) ;  /* 0x0000000000400947 */ /* 0x000fea0003800000 */
[----:B------:R-:W-:Y:S01]  /*2be50*/  R2UR UR8, R2 ;  /* 0x00000000020872ca */ /* 0x000fe200000e0000 */
[----:B------:R-:W1:Y:S01]  /*2be60*/  S2R R3, SR_LANEID ;  /* 0x0000000000037919 */ /* 0x000e620000000000 */
[----:B------:R-:W-:Y:S01]  /*2be70*/  LOP3.LUT R4, RZ, R0, RZ, 0x33, !PT ;  /* 0x00000000ff047212 */ /* 0x000fe200078e33ff */
[----:B------:R-:W-:Y:S02]  /*2be80*/  VOTEU.ANY UR7, UPT, PT ;  /* 0x0000000000077886 */ /* 0x000fe400038e0100 */
[----:B------:R-:W-:Y:S01]  /*2be90*/  UFLO.U32 UR7, UR7 ;  /* 0x00000007000772bd */ /* 0x000fe200080e0000 */
[----:B------:R-:W2:Y:S07]  /*2bea0*/  REDUX UR4, R4 ;  /* 0x00000000040473c4 */ /* 0x000eae0000000000 */
[----:B------:R-:W-:-:S06]  /*2beb0*/  ULOP3.LUT UR8, URZ, UR8, URZ, 0x33, !UPT ;  /* 0x00000008ff087292 */ /* 0x000fcc000f8e33ff */
[----:B------:R-:W-:-:S04]  /*2bec0*/  IMAD.U32 R2, RZ, RZ, UR8 ;  /* 0x00000008ff027e24 */ /* 0x000fc8000f8e00ff */
[----:B------:R-:W3:Y:S02]  /*2bed0*/  REDUX UR5, R2 ;  /* 0x00000000020573c4 */ /* 0x000ee40000000000 */
[----:B------:R4:W-:Y:S01]  /*2bee0*/  UTCATOMSWS.AND URZ, UR8 ;  /* 0x0000000800ff79e3 */ /* 0x0009e20008000000 */
[----:B--2---:R-:W-:Y:S01]  /*2bef0*/  IMAD.U32 R0, RZ, RZ, UR4 ;  /* 0x00000004ff007e24 */ /* 0x004fe2000f8e00ff */
[----:B-1----:R-:W-:Y:S01]  /*2bf00*/  ISETP.EQ.U32.AND P0, PT, R3, UR7, PT ;  /* 0x0000000703007c0c */ /* 0x002fe2000bf02070 */
[----:B---3--:R-:W-:-:S12]  /*2bf10*/  IMAD.U32 R3, RZ, RZ, UR5 ;  /* 0x00000005ff037e24 */ /* 0x008fd8000f8e00ff */
[----:B------:R4:W-:Y:S04]  /*2bf20*/  @P0 ATOMS.AND RZ, [UR6+0x14], R3 ;  /* 0x00001403ffff098c */ /* 0x0009e8000a800006 */
[----:B------:R4:W-:Y:S01]  /*2bf30*/  @P0 ATOMS.AND RZ, [UR6+0x18], R0 ;  /* 0x00001800ffff098c */ /* 0x0009e2000a800006 */
[----:B------:R-:W-:Y:S05]  /*2bf40*/  BRA `(.L_x_417) ;  /* 0x0000000000147947 */ /* 0x000fea0003800000 */
.L_x_416:
[----:B------:R-:W-:Y:S02]  /*2bf50*/  MOV R2, 0x2bf70 ;  /* 0x0002bf7000027802 */ /* 0x000fe40000000f00 */
[----:B------:R-:W-:Y:S05]  /*2bf60*/  CALL.REL.NOINC `($__internal_0_$__cuda_sm10x_tcgen05_guardrail_trap_col_being_dealloced_not_returned_by_alloc) ;  /* 0x0000001000c47944 */ /* 0x000fea0003c00000 */
[----:B------:R-:W-:Y:S05]  /*2bf70*/  BRA `(.L_x_417) ;  /* 0x0000000000087947 */ /* 0x000fea0003800000 */
.L_x_415:
[----:B------:R-:W-:Y:S02]  /*2bf80*/  MOV R2, 0x2bfa0 ;  /* 0x0002bfa000027802 */ /* 0x000fe40000000f00 */
[----:B------:R-:W-:Y:S05]  /*2bf90*/  CALL.REL.NOINC `($__internal_2_$__cuda_sm10x_tcgen05_guardrail_trap_unallocated_columns_being_dealloced) ;  /* 0x0000001000d07944 */ /* 0x000fea0003c00000 */
.L_x_417:
[----:B------:R-:W-:Y:S01]  /*2bfa0*/  NOP ;  /* 0x0000000000007918 */ /* 0x000fe20000000000 */
[----:B----4-:R-:W-:Y:S05]  /*2bfb0*/  EXIT ;  /* 0x000000000000794d */ /* 0x010fea0003800000 */
.L_x_37:
[----:B------:R-:W-:-:S07]  /*2bfc0*/  MOV R9, UR22 ;  /* 0x0000001600097c02 */ /* 0x000fce0008000f00 */
.L_x_418:
[----:B-1----:R1:W2:Y:S02]  /*2bfd0*/  SYNCS.PHASECHK.TRANS64.TRYWAIT P0, [R9+URZ+0x70000], R0 ;  /* 0x07000000090075a7 */ /* 0x0022a400080011ff */
[----:B--2---:R-:W-:Y:S05]  /*2bfe0*/  @!P0 NANOSLEEP.SYNCS 0x989680 ;  /* 0x009896800000895d */ /* 0x004fea0003900000 */
[----:B------:R-:W2:Y:S02]  /*2bff0*/  @!P0 SYNCS.PHASECHK.TRANS64 P0, [R9+URZ+0x70000], R0 ;  /* 0x07000000090085a7 */ /* 0x000ea400080010ff */
[----:B--2---:R-:W-:Y:S05]  /*2c000*/  @!P0 BRA `(.L_x_418) ;  /* 0xfffffffc00f08947 */ /* 0x004fea000383ffff */
[----:B------:R-:W-:Y:S05]  /*2c010*/  BRA `(.L_x_419) ;  /* 0xfffffd5c00507947 */ /* 0x000fea000383ffff */
.L_x_39:
[----:B------:R-:W-:-:S07]  /*2c020*/  MOV R2, UR20 ;  /* 0x0000001400027c02 */ /* 0x000fce0008000f00 */
.L_x_420:
[----:B-1----:R1:W2:Y:S02]  /*2c030*/  SYNCS.PHASECHK.TRANS64.TRYWAIT P0, [R2+URZ+0x70020], R9 ;  /* 0x07002009020075a7 */ /* 0x0022a400080011ff */
[----:B--2---:R-:W-:Y:S05]  /*2c040*/  @!P0 NANOSLEEP.SYNCS 0x989680 ;  /* 0x009896800000895d */ /* 0x004fea0003900000 */
[----:B------:R-:W2:Y:S02]  /*2c050*/  @!P0 SYNCS.PHASECHK.TRANS64 P0, [R2+URZ+0x70020], R9 ;  /* 0x07002009020085a7 */ /* 0x000ea400080010ff */
[----:B--2---:R-:W-:Y:S05]  /*2c060*/  @!P0 BRA `(.L_x_420) ;  /* 0xfffffffc00f08947 */ /* 0x004fea000383ffff */
[----:B------:R-:W-:Y:S05]  /*2c070*/  BRA `(.L_x_421) ;  /* 0xfffffd5c00547947 */ /* 0x000fea000383ffff */
.L_x_41:
[----:B------:R-:W-:-:S07]  /*2c080*/  MOV R10, UR22 ;  /* 0x00000016000a7c02 */ /* 0x000fce0008000f00 */
.L_x_422:
[----:B-1----:R1:W2:Y:S02]  /*2c090*/  SYNCS.PHASECHK.TRANS64.TRYWAIT P0, [R10+URZ+0x70058], R11 ;  /* 0x0700580b0a0075a7 */ /* 0x0022a400080011ff */
[----:B--2---:R-:W-:Y:S05]  /*2c0a0*/  @!P0 NANOSLEEP.SYNCS 0x989680 ;  /* 0x009896800000895d */ /* 0x004fea0003900000 */
[----:B------:R-:W2:Y:S02]  /*2c0b0*/  @!P0 SYNCS.PHASECHK.TRANS64 P0, [R10+URZ+0x70058], R11 ;  /* 0x0700580b0a0085a7 */ /* 0x000ea400080010ff */
[----:B--2---:R-:W-:Y:S05]  /*2c0c0*/  @!P0 BRA `(.L_x_422) ;  /* 0xfffffffc00f08947 */ /* 0x004fea000383ffff */
[----:B------:R-:W-:Y:S05]  /*2c0d0*/  BRA `(.L_x_423) ;  /* 0xfffffd5c00787947 */ /* 0x000fea000383ffff */
.L_x_45:
[----:B------:R-:W-:-:S07]  /*2c0e0*/  MOV R11, UR22 ;  /* 0x00000016000b7c02 */ /* 0x000fce0008000f00 */
.L_x_424:
[----:B-1----:R1:W2:Y:S02]  /*2c0f0*/  SYNCS.PHASECHK.TRANS64.TRYWAIT P0, [R11+URZ+0x70008], R0 ;  /* 0x070008000b0075a7 */ /* 0x0022a400080011ff */
[----:B--2---:R-:W-:Y:S05]  /*2c100*/  @!P0 NANOSLEEP.SYNCS 0x989680 ;  /* 0x009896800000895d */ /* 0x004fea0003900000 */
[----:B------:R-:W2:Y:S02]  /*2c110*/  @!P0 SYNCS.PHASECHK.TRANS64 P0, [R11+URZ+0x70008], R0 ;  /* 0x070008000b0085a7 */ /* 0x000ea400080010ff */
[----:B--2---:R-:W-:Y:S05]  /*2c120*/  @!P0 BRA `(.L_x_424) ;  /* 0xfffffffc00f08947 */ /* 0x004fea000383ffff */
[----:B------:R-:W-:Y:S05]  /*2c130*/  BRA `(.L_x_425) ;  /* 0xfffffd6800287947 */ /* 0x000fea000383ffff */
.L_x_47:
[----:B------:R-:W-:-:S07]  /*2c140*/  MOV R11, UR22 ;  /* 0x00000016000b7c02 */ /* 0x000fce0008000f00 */
.L_x_426:
[----:B-1----:R1:W2:Y:S02]  /*2c150*/  SYNCS.PHASECHK.TRANS64.TRYWAIT P0, [R11+URZ+0x70068], R12 ;  /* 0x0700680c0b0075a7 */ /* 0x0022a400080011ff */
[----:B--2---:R-:W-:Y:S05]  /*2c160*/  @!P0 NANOSLEEP.SYNCS 0x989680 ;  /* 0x009896800000895d */ /* 0x004fea0003900000 */
[----:B------:R-:W2:Y:S02]  /*2c170*/  @!P0 SYNCS.PHASECHK.TRANS64 P0, [R11+URZ+0x70068], R12 ;  /* 0x0700680c0b0085a7 */ /* 0x000ea400080010ff */
[----:B--2---:R-:W-:Y:S05]  /*2c180*/  @!P0 BRA `(.L_x_426) ;  /* 0xfffffffc00f08947 */ /* 0x004fea000383ffff */
[----:B------:R-:W-:Y:S05]  /*2c190*/  BRA `(.L_x_427) ;  /* 0xfffffd68002c7947 */ /* 0x000fea000383ffff */
.L_x_51:
[----:B------:R-:W-:-:S07]  /*2c1a0*/  MOV R0, UR4 ;  /* 0x0000000400007c02 */ /* 0x000fce0008000f00 */
.L_x_428:
[----:B-1----:R1:W3:Y:S02]  /*2c1b0*/  SYNCS.PHASECHK.TRANS64.TRYWAIT P0, [R0+URZ+0x70020], R3 ;  /* 0x07002003000075a7 */ /* 0x0022e400080011ff */
[----:B---3--:R-:W-:Y:S05]  /*2c1c0*/  @!P0 NANOSLEEP.SYNCS 0x989680 ;  /* 0x009896800000895d */ /* 0x008fea0003900000 */
[----:B------:R-:W3:Y:S02]  /*2c1d0*/  @!P0 SYNCS.PHASECHK.TRANS64 P0, [R0+URZ+0x70020], R3 ;  /* 0x07002003000085a7 */ /* 0x000ee400080010ff */
[----:B---3--:R-:W-:Y:S05]  /*2c1e0*/  @!P0 BRA `(.L_x_428) ;  /* 0xfffffffc00f08947 */ /* 0x008fea000383ffff */
[----:B------:R-:W-:Y:S05]  /*2c1f0*/  BRA `(.L_x_429) ;  /* 0xfffffd7000a07947 */ /* 0x000fea000383ffff */
.L_x_53:
[----:B------:R-:W-:-:S07]  /*2c200*/  MOV R0, UR22 ;  /* 0x0000001600007c02 */ /* 0x000fce0008000f00 */
.L_x_430:
[----:B-1----:R1:W3:Y:S02]  /*2c210*/  SYNCS.PHASECHK.TRANS64.TRYWAIT P0, [R0+URZ+0x700a0], R9 ;  /* 0x0700a009000075a7 */ /* 0x0022e400080011ff */
[----:B---3--:R-:W-:Y:S05]  /*2c220*/  @!P0 NANOSLEEP.SYNCS 0x989680 ;  /* 0x009896800000895d */ /* 0x008fea0003900000 */
[----:B------:R-:W3:Y:S02]  /*2c230*/  @!P0 SYNCS.PHASECHK.TRANS64 P0, [R0+URZ+0x700a0], R9 ;  /* 0x0700a009000085a7 */ /* 0x000ee400080010ff */
[----:B---3--:R-:W-:Y:S05]  /*2c240*/  @!P0 BRA `(.L_x_430) ;  /* 0xfffffffc00f08947 */ /* 0x008fea000383ffff */
[----:B------:R-:W-:Y:S05]  /*2c250*/  BRA `(.L_x_431) ;  /* 0xfffffd7000b07947 */ /* 0x000fea000383ffff */
.L_x_55:
[----:B------:R-:W-:Y:S02]  /*2c260*/  SHF.L.U32 R11, R12, 0x1f, RZ ;  /* 0x0000001f0c0b7819 */ /* 0x000fe400000006ff */
[----:B------:R-:W-:-:S07]  /*2c270*/  MOV R10, UR22 ;  /* 0x00000016000a7c02 */ /* 0x000fce0008000f00 */
.L_x_432:
[----:B-1----:R1:W3:Y:S02]  /*2c280*/  SYNCS.PHASECHK.TRANS64.TRYWAIT P0, [R10+URZ+0x70058], R11 ;  /* 0x0700580b0a0075a7 */ /* 0x0022e400080011ff */
[----:B---3--:R-:W-:Y:S05]  /*2c290*/  @!P0 NANOSLEEP.SYNCS 0x989680 ;  /* 0x009896800000895d */ /* 0x008fea0003900000 */
[----:B------:R-:W3:Y:S02]  /*2c2a0*/  @!P0 SYNCS.PHASECHK.TRANS64 P0, [R10+URZ+0x70058], R11 ;  /* 0x0700580b0a0085a7 */ /* 0x000ee400080010ff */
[----:B---3--:R-:W-:Y:S05]  /*2c2b0*/  @!P0 BRA `(.L_x_432) ;  /* 0xfffffffc00f08947 */ /* 0x008fea000383ffff */
[----:B------:R-:W-:Y:S05]  /*2c2c0*/  BRA `(.L_x_433) ;  /* 0xfffffd7000b87947 */ /* 0x000fea000383ffff */
.L_x_59:
[----:B------:R-:W-:Y:S07]  /*2c2d0*/  MOV R0, UR7 ;  /* 0x0000000700007c02 */ /* 0x000fee0008000f00 */
.L_x_434:
[----:B--2---:R2:W3:Y:S02]  /*2c2e0*/  SYNCS.PHASECHK.TRANS64.TRYWAIT P0, [R0+URZ+0x70020], R9 ;  /* 0x07002009000075a7 */ /* 0x0044e400080011ff */
[----:B---3--:R-:W-:Y:S05]  /*2c2f0*/  @!P0 NANOSLEEP.SYNCS 0x989680 ;  /* 0x009896800000895d */ /* 0x008fea0003900000 */
[----:B------:R-:W3:Y:S02]  /*2c300*/  @!P0 SYNCS.PHASECHK.TRANS64 P0, [R0+URZ+0x70020], R9 ;  /* 0x07002009000085a7 */ /* 0x000ee400080010ff */
[----:B---3--:R-:W-:Y:S05]  /*2c310*/  @!P0 BRA `(.L_x_434) ;  /* 0xfffffffc00f08947 */ /* 0x008fea000383ffff */
[----:B------:R-:W-:Y:S05]  /*2c320*/  BRA `(.L_x_435) ;  /* 0xfffffd7800287947 */ /* 0x000fea000383ffff */
.L_x_62:
[----:B------:R-:W-:Y:S07]  /*2c330*/  MOV R0, UR22 ;  /* 0x0000001600007c02 */ /* 0x000fee0008000f00 */
.L_x_436:
[----:B--2---:R2:W3:Y:S02]  /*2c340*/  SYNCS.PHASECHK.TRANS64.TRYWAIT P0, [R0+URZ+0x700a8], R9 ;  /* 0x0700a809000075a7 */ /* 0x0044e400080011ff */
[----:B---3--:R-:W-:Y:S05]  /*2c350*/  @!P0 NANOSLEEP.SYNCS 0x989680 ;  /* 0x009896800000895d */ /* 0x008fea0003900000 */
[----:B------:R-:W3:Y:S02]  /*2c360*/  @!P0 SYNCS.PHASECHK.TRANS64 P0, [R0+URZ+0x700a8], R9 ;  /* 0x0700a809000085a7 */ /* 0x000ee400080010ff */
[----:B---3--:R-:W-:Y:S05]  /*2c370*/  @!P0 BRA `(.L_x_436) ;  /* 0xfffffffc00f08947 */ /* 0x008fea000383ffff */
[----:B------:R-:W-:Y:S05]  /*2c380*/  BRA `(.L_x_437) ;  /* 0xfffffd8400247947 */ /* 0x000fea000383ffff */
.L_x_64:
[----:B------:R-:W-:Y:S07]  /*2c390*/  MOV R2, UR22 ;  /* 0x0000001600027c02 */ /* 0x000fee0008000f00 */
.L_x_438:
[----:B--2---:R2:W3:Y:S02]  /*2c3a0*/  SYNCS.PHASECHK.TRANS64.TRYWAIT P0, [R2+URZ+0x70068], R19 ;  /* 0x07006813020075a7 */ /* 0x0044e400080011ff */
[----:B---3--:R-:W-:Y:S05]  /*2c3b0*/  @!P0 NANOSLEEP.SYNCS 0x989680 ;  /* 0x009896800000895d */ /* 0x008fea0003900000 */
[----:B------:R-:W3:Y:S02]  /*2c3c0*/  @!P0 SYNCS.PHASECHK.TRANS64 P0, [R2+URZ+0x70068], R19 ;  /* 0x07006813020085a7 */ /* 0x000ee400080010ff */
[----:B---3--:R-:W-:Y:S05]  /*2c3d0*/  @!P0 BRA `(.L_x_438) ;  /* 0xfffffffc00f08947 */ /* 0x008fea000383ffff */
[----:B------:R-:W-:Y:S05]  /*2c3e0*/  BRA `(.L_x_439) ;  /* 0xfffffd8400287947 */ /* 0x000fea000383ffff */
.L_x_70:
[----:B------:R-:W-:Y:S07]  /*2c3f0*/  MOV R0, UR4 ;  /* 0x0000000400007c02 */ /* 0x000fee0008000f00 */
.L_x_440:
[----:B-1----:R1:W2:Y:S02]  /*2c400*/  SYNCS.PHASECHK.TRANS64.TRYWAIT P0, [R0+URZ+0x70020], R9 ;  /* 0x07002009000075a7 */ /* 0x0022a400080011ff */
[----:B--2---:R-:W-:Y:S05]  /*2c410*/  @!P0 NANOSLEEP.SYNCS 0x989680 ;  /* 0x009896800000895d */ /* 0x004fea0003900000 */
[----:B------:R-:W2:Y:S02]  /*2c420*/  @!P0 SYNCS.PHASECHK.TRANS64 P0, [R0+URZ+0x70020], R9 ;  /* 0x07002009000085a7 */ /* 0x000ea400080010ff */
[----:B--2---:R-:W-:Y:S05]  /*2c430*/  @!P0 BRA `(.L_x_440) ;  /* 0xfffffffc00f08947 */ /* 0x004fea000383ffff */
[----:B------:R-:W-:Y:S05]  /*2c440*/  BRA `(.L_x_441) ;  /* 0xfffffd9400dc7947 */ /* 0x000fea000383ffff */
.L_x_72:
[----:B------:R-:W-:Y:S07]  /*2c450*/  MOV R0, UR22 ;  /* 0x0000001600007c02 */ /* 0x000fee0008000f00 */
.L_x_442:
[----:B-1----:R1:W2:Y:S02]  /*2c460*/  SYNCS.PHASECHK.TRANS64.TRYWAIT P0, [R0+URZ+0x700a0], R9 ;  /* 0x0700a009000075a7 */ /* 0x0022a400080011ff */
[----:B--2---:R-:W-:Y:S05]  /*2c470*/  @!P0 NANOSLEEP.SYNCS 0x989680 ;  /* 0x009896800000895d */ /* 0x004fea0003900000 */
[----:B------:R-:W2:Y:S02]  /*2c480*/  @!P0 SYNCS.PHASECHK.TRANS64 P0, [R0+URZ+0x700a0], R9 ;  /* 0x0700a009000085a7 */ /* 0x000ea400080010ff */
[----:B--2---:R-:W-:Y:S05]  /*2c490*/  @!P0 BRA `(.L_x_442) ;  /* 0xfffffffc00f08947 */ /* 0x004fea000383ffff */
[----:B------:R-:W-:Y:S05]  /*2c4a0*/  BRA `(.L_x_443) ;  /* 0xfffffd9400ec7947 */ /* 0x000fea000383ffff */
.L_x_74:
[----:B------:R-:W-:Y:S02]  /*2c4b0*/  SHF.L.U32 R11, R12, 0x1f, RZ ;  /* 0x0000001f0c0b7819 */ /* 0x000fe400000006ff */
[----:B------:R-:W-:Y:S07]  /*2c4c0*/  MOV R10, UR22 ;  /* 0x00000016000a7c02 */ /* 0x000fee0008000f00 */
.L_x_444:
[----:B-1----:R1:W2:Y:S02]  /*2c4d0*/  SYNCS.PHASECHK.TRANS64.TRYWAIT P0, [R10+URZ+0x70058], R11 ;  /* 0x0700580b0a0075a7 */ /* 0x0022a400080011ff */
[----:B--2---:R-:W-:Y:S05]  /*2c4e0*/  @!P0 NANOSLEEP.SYNCS 0x989680 ;  /* 0x009896800000895d */ /* 0x004fea0003900000 */
[----:B------:R-:W2:Y:S02]  /*2c4f0*/  @!P0 SYNCS.PHASECHK.TRANS64 P0, [R10+URZ+0x70058], R11 ;  /* 0x0700580b0a0085a7 */ /* 0x000ea400080010ff */
[----:B--2---:R-:W-:Y:S05]  /*2c500*/  @!P0 BRA `(.L_x_444) ;  /* 0xfffffffc00f08947 */ /* 0x004fea000383ffff */
[----:B------:R-:W-:Y:S05]  /*2c510*/  BRA `(.L_x_445) ;  /* 0xfffffd9400f47947 */ /* 0x000fea000383ffff */
.L_x_82:
[----:B------:R-:W-:-:S07]  /*2c520*/  MOV R2, UR22 ;  /* 0x0000001600027c02 */ /* 0x000fce0008000f00 */
.L_x_446:
[----:B---3--:R3:W4:Y:S02]  /*2c530*/  SYNCS.PHASECHK.TRANS64.TRYWAIT P0, [R2+URZ+0x700a8], R9 ;  /* 0x0700a809020075a7 */ /* 0x00872400080011ff */
[----:B----4-:R-:W-:Y:S05]  /*2c540*/  @!P0 NANOSLEEP.SYNCS 0x989680 ;  /* 0x009896800000895d */ /* 0x010fea0003900000 */
[----:B------:R-:W4:Y:S02]  /*2c550*/  @!P0 SYNCS.PHASECHK.TRANS64 P0, [R2+URZ+0x700a8], R9 ;  /* 0x0700a809020085a7 */ /* 0x000f2400080010ff */
[----:B----4-:R-:W-:Y:S05]  /*2c560*/  @!P0 BRA `(.L_x_446) ;  /* 0xfffffffc00f08947 */ /* 0x010fea000383ffff */
[----:B------:R-:W-:Y:S05]  /*2c570*/  BRA `(.L_x_447) ;  /* 0xfffffd9c004c7947 */ /* 0x000fea000383ffff */
.L_x_84:
[----:B------:R-:W-:-:S07]  /*2c580*/  MOV R0, UR22 ;  /* 0x0000001600007c02 */ /* 0x000fce0008000f00 */
.L_x_448:
[----:B-1----:R1:W3:Y:S02]  /*2c590*/  SYNCS.PHASECHK.TRANS64.TRYWAIT P0, [R0+URZ+0x70068], R11 ;  /* 0x0700680b000075a7 */ /* 0x0022e400080011ff */
[----:B---3--:R-:W-:Y:S05]  /*2c5a0*/  @!P0 NANOSLEEP.SYNCS 0x989680 ;  /* 0x009896800000895d */ /* 0x008fea0003900000 */
[----:B------:R-:W3:Y:S02]  /*2c5b0*/  @!P0 SYNCS.PHASECHK.TRANS64 P0, [R0+URZ+0x70068], R11 ;  /* 0x0700680b000085a7 */ /* 0x000ee400080010ff */
[----:B---3--:R-:W-:Y:S05]  /*2c5c0*/  @!P0 BRA `(.L_x_448) ;  /* 0xfffffffc00f08947 */ /* 0x008fea000383ffff */
[----:B------:R-:W-:Y:S05]  /*2c5d0*/  BRA `(.L_x_449) ;  /* 0xfffffd9c00507947 */ /* 0x000fea000383ffff */
.L_x_96:
[----:B-1----:R1:W2:Y:S02]  /*2c5e0*/  SYNCS.PHASECHK.TRANS64.TRYWAIT P0, [R16+URZ+0x700c0], R3 ;  /* 0x0700c003100075a7 */ /* 0x0022a400080011ff */
[----:B--2---:R-:W-:Y:S05]  /*2c5f0*/  @!P0 NANOSLEEP.SYNCS 0x989680 ;  /* 0x009896800000895d */ /* 0x004fea0003900000 */
[----:B------:R-:W2:Y:S02]  /*2c600*/  @!P0 SYNCS.PHASECHK.TRANS64 P0, [R16+URZ+0x700c0], R3 ;  /* 0x0700c003100085a7 */ /* 0x000ea400080010ff */
[----:B--2---:R-:W-:Y:S05]  /*2c610*/  @!P0 BRA `(.L_x_96) ;  /* 0xfffffffc00f08947 */ /* 0x004fea000383ffff */
[----:B------:R-:W-:Y:S05]  /*2c620*/  BRA `(.L_x_450) ;  /* 0xfffffda400b07947 */ /* 0x000fea000383ffff */
.L_x_163:
[----:B-1----:R1:W3:Y:S02]  /*2c630*/  SYNCS.PHASECHK.TRANS64.TRYWAIT P0, [R0+URZ+0x700c8], R5 ;  /* 0x0700c805000075a7 */ /* 0x0022e400080011ff */
[----:B---3--:R-:W-:Y:S05]  /*2c640*/  @!P0 NANOSLEEP.SYNCS 0x989680 ;  /* 0x009896800000895d */ /* 0x008fea0003900000 */
[----:B------:R-:W3:Y:S02]  /*2c650*/  @!P0 SYNCS.PHASECHK.TRANS64 P0, [R0+URZ+0x700c8], R5 ;  /* 0x0700c805000085a7 */ /* 0x000ee400080010ff */
[----:B---3--:R-:W-:Y:S05]  /*2c660*/  @!P0 BRA `(.L_x_163) ;  /* 0xfffffffc00f08947 */ /* 0x008fea000383ffff */
[----:B------:R-:W-:Y:S05]  /*2c670*/  BRA `(.L_x_451) ;  /* 0xfffffe2000e47947 */ /* 0x000fea000383ffff */
.L_x_169:
[----:B-1----:R1:W2:Y:S02]  /*2c680*/  SYNCS.PHASECHK.TRANS64.TRYWAIT P0, [R59+URZ+0x70070], R0 ;  /* 0x070070003b0075a7 */ /* 0x0022a400080011ff */
[----:B--2---:R-:W-:Y:S05]  /*2c690*/  @!P0 NANOSLEEP.SYNCS 0x989680 ;  /* 0x009896800000895d */ /* 0x004fea0003900000 */
[----:B------:R-:W2:Y:S02]  /*2c6a0*/  @!P0 SYNCS.PHASECHK.TRANS64 P0, [R59+URZ+0x70070], R0 ;  /* 0x070070003b0085a7 */ /* 0x000ea400080010ff */
[----:B--2---:R-:W-:Y:S05]  /*2c6b0*/  @!P0 BRA `(.L_x_169) ;  /* 0xfffffffc00f08947 */ /* 0x004fea000383ffff */
[----:B------:R-:W-:Y:S05]  /*2c6c0*/  BRA `(.L_x_452) ;  /* 0xfffffe2800287947 */ /* 0x000fea000383ffff */
.L_x_172:
[----:B--2---:R2:W3:Y:S02]  /*2c6d0*/  SYNCS.PHASECHK.TRANS64.TRYWAIT P1, [R59+URZ+0x70080], R4 ;  /* 0x070080043b0075a7 */ /* 0x0044e400080211ff */
[----:B---3--:R-:W-:Y:S05]  /*2c6e0*/  @!P1 NANOSLEEP.SYNCS 0x989680 ;  /* 0x009896800000995d */ /* 0x008fea0003900000 */
[----:B------:R-:W3:Y:S02]  /*2c6f0*/  @!P1 SYNCS.PHASECHK.TRANS64 P1, [R59+URZ+0x70080], R4 ;  /* 0x070080043b0095a7 */ /* 0x000ee400080210ff */
[----:B---3--:R-:W-:Y:S05]  /*2c700*/  @!P1 BRA `(.L_x_172) ;  /* 0xfffffffc00f09947 */ /* 0x008fea000383ffff */
[----:B------:R-:W-:Y:S05]  /*2c710*/  BRA `(.L_x_453) ;  /* 0xfffffe2800507947 */ /* 0x000fea000383ffff */
.L_x_175:
[----:B-1----:R1:W3:Y:S02]  /*2c720*/  SYNCS.PHASECHK.TRANS64.TRYWAIT P0, [R59+URZ+0x70070], R0 ;  /* 0x070070003b0075a7 */ /* 0x0022e400080011ff */
[----:B---3--:R-:W-:Y:S05]  /*2c730*/  @!P0 NANOSLEEP.SYNCS 0x989680 ;  /* 0x009896800000895d */ /* 0x008fea0003900000 */
[----:B------:R-:W3:Y:S02]  /*2c740*/  @!P0 SYNCS.PHASECHK.TRANS64 P0, [R59+URZ+0x70070], R0 ;  /* 0x070070003b0085a7 */ /* 0x000ee400080010ff */
[----:B---3--:R-:W-:Y:S05]  /*2c750*/  @!P0 BRA `(.L_x_175) ;  /* 0xfffffffc00f08947 */ /* 0x008fea000383ffff */
[----:B------:R-:W-:Y:S05]  /*2c760*/  BRA `(.L_x_454) ;  /* 0xfffffe28007c7947 */ /* 0x000fea000383ffff */
.L_x_177:
[----:B-1----:R1:W2:Y:S02]  /*2c770*/  SYNCS.PHASECHK.TRANS64.TRYWAIT P0, [R59+URZ+0x70090], R0 ;  /* 0x070090003b0075a7 */ /* 0x0022a400080011ff */
[----:B--2---:R-:W-:Y:S05]  /*2c780*/  @!P0 NANOSLEEP.SYNCS 0x989680 ;  /* 0x009896800000895d */ /* 0x004fea0003900000 */
[----:B------:R-:W2:Y:S02]  /*2c790*/  @!P0 SYNCS.PHASECHK.TRANS64 P0, [R59+URZ+0x70090], R0 ;  /* 0x070090003b0085a7 */ /* 0x000ea400080010ff */
[----:B--2---:R-:W-:Y:S05]  /*2c7a0*/  @!P0 BRA `(.L_x_177) ;  /* 0xfffffffc00f08947 */ /* 0x004fea000383ffff */
[----:B------:R-:W-:Y:S05]  /*2c7b0*/  BRA `(.L_x_455) ;  /* 0xfffffe2800c47947 */ /* 0x000fea000383ffff */
.L_x_205:
[----:B-1----:R1:W2:Y:S02]  /*2c7c0*/  SYNCS.PHASECHK.TRANS64.TRYWAIT P0, [R59+URZ+0x70080], R0 ;  /* 0x070080003b0075a7 */ /* 0x0022a400080011ff */
[----:B--2---:R-:W-:Y:S05]  /*2c7d0*/  @!P0 NANOSLEEP.SYNCS 0x989680 ;  /* 0x009896800000895d */ /* 0x004fea0003900000 */
[----:B------:R-:W2:Y:S02]  /*2c7e0*/  @!P0 SYNCS.PHASECHK.TRANS64 P0, [R59+URZ+0x70080], R0 ;  /* 0x070080003b0085a7 */ /* 0x000ea400080010ff */
[----:B--2---:R-:W-:Y:S05]  /*2c7f0*/  @!P0 BRA `(.L_x_205) ;  /* 0xfffffffc00f08947 */ /* 0x004fea000383ffff */
[----:B------:R-:W-:Y:S05]  /*2c800*/  BRA `(.L_x_456) ;  /* 0xfffffe4400f47947 */ /* 0x000fea000383ffff */
.L_x_207:
[----:B-1----:R1:W2:Y:S02]  /*2c810*/  SYNCS.PHASECHK.TRANS64.TRYWAIT P0, [R59+URZ+0x70098], R0 ;  /* 0x070098003b0075a7 */ /* 0x0022a400080011ff */
[----:B--2---:R-:W-:Y:S05]  /*2c820*/  @!P0 NANOSLEEP.SYNCS 0x989680 ;  /* 0x009896800000895d */ /* 0x004fea0003900000 */
[----:B------:R-:W2:Y:S02]  /*2c830*/  @!P0 SYNCS.PHASECHK.TRANS64 P0, [R59+URZ+0x70098], R0 ;  /* 0x070098003b0085a7 */ /* 0x000ea400080010ff */
[----:B--2---:R-:W-:Y:S05]  /*2c840*/  @!P0 BRA `(.L_x_207) ;  /* 0xfffffffc00f08947 */ /* 0x004fea000383ffff */
[----:B------:R-:W-:Y:S05]  /*2c850*/  BRA `(.L_x_457) ;  /* 0xfffffe4800387947 */ /* 0x000fea000383ffff */
.L_x_237:
[----:B--2---:R2:W3:Y:S02]  /*2c860*/  SYNCS.PHASECHK.TRANS64.TRYWAIT P0, [R59+URZ+0x70070], R4 ;  /* 0x070070043b0075a7 */ /* 0x0044e400080011ff */
[----:B---3--:R-:W-:Y:S05]  /*2c870*/  @!P0 NANOSLEEP.SYNCS 0x989680 ;  /* 0x009896800000895d */ /* 0x008fea0003900000 */
[----:B------:R-:W3:Y:S02]  /*2c880*/  @!P0 SYNCS.PHASECHK.TRANS64 P0, [R59+URZ+0x70070], R4 ;  /* 0x070070043b0085a7 */ /* 0x000ee400080010ff */
[----:B---3--:R-:W-:Y:S05]  /*2c890*/  @!P0 BRA `(.L_x_237) ;  /* 0xfffffffc00f08947 */ /* 0x008fea000383ffff */
[----:B------:R-:W-:Y:S05]  /*2c8a0*/  BRA `(.L_x_458) ;  /* 0xfffffe64008c7947 */ /* 0x000fea000383ffff */
.L_x_240:
[----:B-1----:R1:W3:Y:S02]  /*2c8b0*/  SYNCS.PHASECHK.TRANS64.TRYWAIT P0, [R59+URZ+0x70090], R0 ;  /* 0x070090003b0075a7 */ /* 0x0022e400080011ff */
[----:B---3--:R-:W-:Y:S05]  /*2c8c0*/  @!P0 NANOSLEEP.SYNCS 0x989680 ;  /* 0x009896800000895d */ /* 0x008fea0003900000 */
[----:B------:R-:W3:Y:S02]  /*2c8d0*/  @!P0 SYNCS.PHASECHK.TRANS64 P0, [R59+URZ+0x70090], R0 ;  /* 0x070090003b0085a7 */ /* 0x000ee400080010ff */
[----:B---3--:R-:W-:Y:S05]  /*2c8e0*/  @!P0 BRA `(.L_x_240) ;  /* 0xfffffffc00f08947 */ /* 0x008fea000383ffff */
[----:B------:R-:W-:Y:S05]  /*2c8f0*/  BRA `(.L_x_459) ;  /* 0xfffffe6400b07947 */ /* 0x000fea000383ffff */
.L_x_243:
[----:B-1----:R1:W3:Y:S02]  /*2c900*/  SYNCS.PHASECHK.TRANS64.TRYWAIT P0, [R59+URZ+0x700c0], R0 ;  /* 0x0700c0003b0075a7 */ /* 0x0022e400080011ff */
[----:B---3--:R-:W-:Y:S05]  /*2c910*/  @!P0 NANOSLEEP.SYNCS 0x989680 ;  /* 0x009896800000895d */ /* 0x008fea0003900000 */
[----:B------:R-:W3:Y:S02]  /*2c920*/  @!P0 SYNCS.PHASECHK.TRANS64 P0, [R59+URZ+0x700c0], R0 ;  /* 0x0700c0003b0085a7 */ /* 0x000ee400080010ff */
[----:B---3--:R-:W-:Y:S05]  /*2c930*/  @!P0 BRA `(.L_x_243) ;  /* 0xfffffffc00f08947 */ /* 0x008fea000383ffff */
[----:B------:R-:W-:Y:S05]  /*2c940*/  BRA `(.L_x_460) ;  /* 0xfffffe6400bc7947 */ /* 0x000fea000383ffff */
.L_x_265:
[----:B--2---:R2:W3:Y:S02]  /*2c950*/  SYNCS.PHASECHK.TRANS64.TRYWAIT P0, [R59+URZ+0x70080], R4 ;  /* 0x070080043b0075a7 */ /* 0x0044e400080011ff */
[----:B---3--:R-:W-:Y:S05]  /*2c960*/  @!P0 NANOSLEEP.SYNCS 0x989680 ;  /* 0x009896800000895d */ /* 0x008fea0003900000 */
[----:B------:R-:W3:Y:S02]  /*2c970*/  @!P0 SYNCS.PHASECHK.TRANS64 P0, [R59+URZ+0x70080], R4 ;  /* 0x070080043b0085a7 */ /* 0x000ee400080010ff */
[----:B---3--:R-:W-:Y:S05]  /*2c980*/  @!P0 BRA `(.L_x_265) ;  /* 0xfffffffc00f08947 */ /* 0x008fea000383ffff */
[----:B------:R-:W-:Y:S05]  /*2c990*/  BRA `(.L_x_461) ;  /* 0xfffffea000687947 */ /* 0x000fea000383ffff */
.L_x_268:
[----:B------:R1:W1:Y:S02]  /*2c9a0*/  SYNCS.PHASECHK.TRANS64.TRYWAIT P0, [R59+URZ+0x70098], R0 ;  /* 0x070098003b0075a7 */ /* 0x00026400080011ff */
[----:B-1----:R-:W-:Y:S05]  /*2c9b0*/  @!P0 NANOSLEEP.SYNCS 0x989680 ;  /* 0x009896800000895d */ /* 0x002fea0003900000 */
[----:B------:R-:W1:Y:S02]  /*2c9c0*/  @!P0 SYNCS.PHASECHK.TRANS64 P0, [R59+URZ+0x70098], R0 ;  /* 0x070098003b0085a7 */ /* 0x000e6400080010ff */
[----:B-1----:R-:W-:Y:S05]  /*2c9d0*/  @!P0 BRA `(.L_x_268) ;  /* 0xfffffffc00f08947 */ /* 0x002fea000383ffff */
[----:B------:R-:W-:Y:S05]  /*2c9e0*/  BRA `(.L_x_462) ;  /* 0xfffffea0008c7947 */ /* 0x000fea000383ffff */
.L_x_271:
[----:B------:R1:W1:Y:S02]  /*2c9f0*/  SYNCS.PHASECHK.TRANS64.TRYWAIT P0, [R59+URZ+0x700c8], R0 ;  /* 0x0700c8003b0075a7 */ /* 0x00026400080011ff */
[----:B-1----:R-:W-:Y:S05]  /*2ca00*/  @!P0 NANOSLEEP.SYNCS 0x989680 ;  /* 0x009896800000895d */ /* 0x002fea0003900000 */
[----:B------:R-:W1:Y:S02]  /*2ca10*/  @!P0 SYNCS.PHASECHK.TRANS64 P0, [R59+URZ+0x700c8], R0 ;  /* 0x0700c8003b0085a7 */ /* 0x000e6400080010ff */
[----:B-1----:R-:W-:Y:S05]  /*2ca20*/  @!P0 BRA `(.L_x_271) ;  /* 0xfffffffc00f08947 */ /* 0x002fea000383ffff */
[----:B------:R-:W-:Y:S05]  /*2ca30*/  BRA `(.L_x_463) ;  /* 0xfffffea000987947 */ /* 0x000fea000383ffff */
.L_x_295:
[----:B------:R-:W-:-:S07]  /*2ca40*/  MOV R0, UR6 ;  /* 0x0000000600007c02 */ /* 0x000fce0008000f00 */
.L_x_464:
[----:B-1----:R1:W2:Y:S02]  /*2ca50*/  SYNCS.PHASECHK.TRANS64.TRYWAIT P0, [R0+URZ], R3 ;  /* 0x00000003000075a7 */ /* 0x0022a400080011ff */
[----:B--2---:R-:W-:Y:S05]  /*2ca60*/  @!P0 NANOSLEEP.SYNCS 0x989680 ;  /* 0x009896800000895d */ /* 0x004fea0003900000 */
[----:B------:R-:W2:Y:S02]  /*2ca70*/  @!P0 SYNCS.PHASECHK.TRANS64 P0, [R0+URZ], R3 ;  /* 0x00000003000085a7 */ /* 0x000ea400080010ff */
[----:B--2---:R-:W-:Y:S05]  /*2ca80*/  @!P0 BRA `(.L_x_464) ;  /* 0xfffffffc00f08947 */ /* 0x004fea000383ffff */
[----:B------:R-:W-:Y:S05]  /*2ca90*/  BRA `(.L_x_465) ;  /* 0xfffffee000047947 */ /* 0x000fea000383ffff */
.L_x_298:
[----:B------:R-:W-:-:S07]  /*2caa0*/  MOV R0, UR5 ;  /* 0x0000000500007c02 */ /* 0x000fce0008000f00 */
.L_x_466:
[----:B-1----:R1:W3:Y:S02]  /*2cab0*/  SYNCS.PHASECHK.TRANS64.TRYWAIT P1, [R0+URZ], R3 ;  /* 0x00000003000075a7 */ /* 0x0022e400080211ff */
[----:B---3--:R-:W-:Y:S05]  /*2cac0*/  @!P1 NANOSLEEP.SYNCS 0x989680 ;  /* 0x009896800000995d */ /* 0x008fea0003900000 */
[----:B------:R-:W3:Y:S02]  /*2cad0*/  @!P1 SYNCS.PHASECHK.TRANS64 P1, [R0+URZ], R3 ;  /* 0x00000003000095a7 */ /* 0x000ee400080210ff */
[----:B---3--:R-:W-:Y:S05]  /*2cae0*/  @!P1 BRA `(.L_x_466) ;  /* 0xfffffffc00f09947 */ /* 0x008fea000383ffff */
[----:B------:R-:W-:Y:S05]  /*2caf0*/  BRA `(.L_x_467) ;  /* 0xfffffee000887947 */ /* 0x000fea000383ffff */
.L_x_305:
[----:B------:R-:W-:-:S07]  /*2cb00*/  MOV R4, UR46 ;  /* 0x0000002e00047c02 */ /* 0x000fce0008000f00 */
.L_x_468:
[----:B-1----:R1:W2:Y:S02]  /*2cb10*/  SYNCS.PHASECHK.TRANS64.TRYWAIT P5, [R4+URZ], R3 ;  /* 0x00000003040075a7 */ /* 0x0022a400080a11ff */
[----:B--2---:R-:W-:Y:S05]  /*2cb20*/  @!P5 NANOSLEEP.SYNCS 0x989680 ;  /* 0x009896800000d95d */ /* 0x004fea0003900000 */
[----:B------:R-:W2:Y:S02]  /*2cb30*/  @!P5 SYNCS.PHASECHK.TRANS64 P5, [R4+URZ], R3 ;  /* 0x000000030400d5a7 */ /* 0x000ea400080a10ff */
[----:B--2---:R-:W-:Y:S05]  /*2cb40*/  @!P5 BRA `(.L_x_468) ;  /* 0xfffffffc00f0d947 */ /* 0x004fea000383ffff */
[----:B------:R-:W-:Y:S05]  /*2cb50*/  BRA `(.L_x_469) ;  /* 0xfffffeec00bc7947 */ /* 0x000fea000383ffff */
.L_x_310:
[----:B------:R-:W-:-:S07]  /*2cb60*/  MOV R5, UR6 ;  /* 0x0000000600057c02 */ /* 0x000fce0008000f00 */
.L_x_470:
[----:B--2---:R2:W3:Y:S02]  /*2cb70*/  SYNCS.PHASECHK.TRANS64.TRYWAIT P2, [R5+URZ], R0 ;  /* 0x00000000050075a7 */ /* 0x0044e400080411ff */
[----:B---3--:R-:W-:Y:S05]  /*2cb80*/  @!P2 NANOSLEEP.SYNCS 0x989680 ;  /* 0x009896800000a95d */ /* 0x008fea0003900000 */
[----:B------:R-:W3:Y:S02]  /*2cb90*/  @!P2 SYNCS.PHASECHK.TRANS64 P2, [R5+URZ], R0 ;  /* 0x000000000500a5a7 */ /* 0x000ee400080410ff */
[----:B---3--:R-:W-:Y:S05]  /*2cba0*/  @!P2 BRA `(.L_x_470) ;  /* 0xfffffffc00f0a947 */ /* 0x008fea000383ffff */
[----:B------:R-:W-:Y:S05]  /*2cbb0*/  BRA `(.L_x_471) ;  /* 0xffffff1c00547947 */ /* 0x000fea000383ffff */
.L_x_315:
[----:B------:R-:W-:-:S07]  /*2cbc0*/  MOV R3, UR6 ;  /* 0x0000000600037c02 */ /* 0x000fce0008000f00 */
.L_x_472:
[----:B-1----:R1:W2:Y:S02]  /*2cbd0*/  SYNCS.PHASECHK.TRANS64.TRYWAIT P1, [R3+URZ], R0 ;  /* 0x00000000030075a7 */ /* 0x0022a400080211ff */
[----:B--2---:R-:W-:Y:S05]  /*2cbe0*/  @!P1 NANOSLEEP.SYNCS 0x989680 ;  /* 0x009896800000995d */ /* 0x004fea0003900000 */
[----:B------:R-:W2:Y:S02]  /*2cbf0*/  @!P1 SYNCS.PHASECHK.TRANS64 P1, [R3+URZ], R0 ;  /* 0x00000000030095a7 */ /* 0x000ea400080210ff */
[----:B--2---:R-:W-:Y:S05]  /*2cc00*/  @!P1 BRA `(.L_x_472) ;  /* 0xfffffffc00f09947 */ /* 0x004fea000383ffff */
[----:B------:R-:W-:Y:S05]  /*2cc10*/  BRA `(.L_x_473) ;  /* 0xffffff2000b47947 */ /* 0x000fea000383ffff */
.L_x_320:
[----:B------:R-:W-:-:S07]  /*2cc20*/  MOV R0, UR4 ;  /* 0x0000000400007c02 */ /* 0x000fce0008000f00 */
.L_x_474:
[----:B------:R1:W1:Y:S02]  /*2cc30*/  SYNCS.PHASECHK.TRANS64.TRYWAIT P1, [R0+URZ], R3 ;  /* 0x00000003000075a7 */ /* 0x00026400080211ff */
[----:B-1----:R-:W-:Y:S05]  /*2cc40*/  @!P1 NANOSLEEP.SYNCS 0x989680 ;  /* 0x009896800000995d */ /* 0x002fea0003900000 */
[----:B------:R-:W1:Y:S02]  /*2cc50*/  @!P1 SYNCS.PHASECHK.TRANS64 P1, [R0+URZ], R3 ;  /* 0x00000003000095a7 */ /* 0x000e6400080210ff */
[----:B-1----:R-:W-:Y:S05]  /*2cc60*/  @!P1 BRA `(.L_x_474) ;  /* 0xfffffffc00f09947 */ /* 0x002fea000383ffff */
[----:B------:R-:W-:Y:S05]  /*2cc70*/  BRA `(.L_x_475) ;  /* 0xffffff24008c7947 */ /* 0x000fea000383ffff */
.L_x_327:
[----:B-1----:R-:W-:-:S07]  /*2cc80*/  MOV R4, UR46 ;  /* 0x0000002e00047c02 */ /* 0x002fce0008000f00 */
.L_x_476:
[----:B-1----:R1:W4:Y:S02]  /*2cc90*/  SYNCS.PHASECHK.TRANS64.TRYWAIT P5, [R4+URZ], R3 ;  /* 0x00000003040075a7 */ /* 0x00232400080a11ff */
[----:B----4-:R-:W-:Y:S05]  /*2cca0*/  @!P5 NANOSLEEP.SYNCS 0x989680 ;  /* 0x009896800000d95d */ /* 0x010fea0003900000 */
[----:B------:R-:W4:Y:S02]  /*2ccb0*/  @!P5 SYNCS.PHASECHK.TRANS64 P5, [R4+URZ], R3 ;  /* 0x000000030400d5a7 */ /* 0x000f2400080a10ff */
[----:B----4-:R-:W-:Y:S05]  /*2ccc0*/  @!P5 BRA `(.L_x_476) ;  /* 0xfffffffc00f0d947 */ /* 0x010fea000383ffff */
[----:B------:R-:W-:Y:S05]  /*2ccd0*/  BRA `(.L_x_477) ;  /* 0xffffff5c00147947 */ /* 0x000fea000383ffff */
.L_x_332:
[----:B------:R-:W-:-:S07]  /*2cce0*/  MOV R3, UR6 ;  /* 0x0000000600037c02 */ /* 0x000fce0008000f00 */
.L_x_478:
[----:B-1----:R1:W2:Y:S02]  /*2ccf0*/  SYNCS.PHASECHK.TRANS64.TRYWAIT P2, [R3+URZ], R0 ;  /* 0x00000000030075a7 */ /* 0x0022a400080411ff */
[----:B--2---:R-:W-:Y:S05]  /*2cd00*/  @!P2 NANOSLEEP.SYNCS 0x989680 ;  /* 0x009896800000a95d */ /* 0x004fea0003900000 */
[----:B------:R-:W2:Y:S02]  /*2cd10*/  @!P2 SYNCS.PHASECHK.TRANS64 P2, [R3+URZ], R0 ;  /* 0x000000000300a5a7 */ /* 0x000ea400080410ff */
[----:B--2---:R-:W-:Y:S05]  /*2cd20*/  @!P2 BRA `(.L_x_478) ;  /* 0xfffffffc00f0a947 */ /* 0x004fea000383ffff */
[----:B------:R-:W-:Y:S05]  /*2cd30*/  BRA `(.L_x_479) ;  /* 0xffffff8c00047947 */ /* 0x000fea000383ffff */
.L_x_337:
[----:B------:R-:W-:-:S07]  /*2cd40*/  MOV R3, UR6 ;  /* 0x0000000600037c02 */ /* 0x000fce0008000f00 */
.L_x_480:
[----:B-1----:R1:W2:Y:S02]  /*2cd50*/  SYNCS.PHASECHK.TRANS64.TRYWAIT P1, [R3+URZ], R0 ;  /* 0x00000000030075a7 */ /* 0x0022a400080211ff */
[----:B--2---:R-:W-:Y:S05]  /*2cd60*/  @!P1 NANOSLEEP.SYNCS 0x989680 ;  /* 0x009896800000995d */ /* 0x004fea0003900000 */
[----:B------:R-:W2:Y:S02]  /*2cd70*/  @!P1 SYNCS.PHASECHK.TRANS64 P1, [R3+URZ], R0 ;  /* 0x00000000030095a7 */ /* 0x000ea400080210ff */
[----:B--2---:R-:W-:Y:S05]  /*2cd80*/  @!P1 BRA `(.L_x_480) ;  /* 0xfffffffc00f09947 */ /* 0x004fea000383ffff */
[----:B------:R-:W-:Y:S05]  /*2cd90*/  BRA `(.L_x_481) ;  /* 0xffffff9000407947 */ /* 0x000fea000383ffff */
.L_x_342:
[----:B------:R-:W-:-:S07]  /*2cda0*/  MOV R0, UR4 ;  /* 0x0000000400007c02 */ /* 0x000fce0008000f00 */
.L_x_482:
[----:B------:R1:W1:Y:S02]  /*2cdb0*/  SYNCS.PHASECHK.TRANS64.TRYWAIT P0, [R0+URZ], R3 ;  /* 0x00000003000075a7 */ /* 0x00026400080011ff */
[----:B-1----:R-:W-:Y:S05]  /*2cdc0*/  @!P0 NANOSLEEP.SYNCS 0x989680 ;  /* 0x009896800000895d */ /* 0x002fea0003900000 */
[----:B------:R-:W1:Y:S02]  /*2cdd0*/  @!P0 SYNCS.PHASECHK.TRANS64 P0, [R0+URZ], R3 ;  /* 0x00000003000085a7 */ /* 0x000e6400080010ff */
[----:B-1----:R-:W-:Y:S05]  /*2cde0*/  @!P0 BRA `(.L_x_482) ;  /* 0xfffffffc00f08947 */ /* 0x002fea000383ffff */
[----:B------:R-:W-:Y:S05]  /*2cdf0*/  BRA `(.L_x_483) ;  /* 0xffffff9000f47947 */ /* 0x000fea000383ffff */
.L_x_348:
[----:B------:R-:W-:-:S07]  /*2ce00*/  MOV R0, UR8 ;  /* 0x0000000800007c02 */ /* 0x000fce0008000f00 */
.L_x_484:
[----:B-1----:R1:W2:Y:S02]  /*2ce10*/  SYNCS.PHASECHK.TRANS64.TRYWAIT P1, [R0+URZ+0x70010], R5 ;  /* 0x07001005000075a7 */ /* 0x0022a400080211ff */
[----:B--2---:R-:W-:Y:S05]  /*2ce20*/  @!P1 NANOSLEEP.SYNCS 0x989680 ;  /* 0x009896800000995d */ /* 0x004fea0003900000 */
[----:B------:R-:W2:Y:S02]  /*2ce30*/  @!P1 SYNCS.PHASECHK.TRANS64 P1, [R0+URZ+0x70010], R5 ;  /* 0x07001005000095a7 */ /* 0x000ea400080210ff */
[----:B--2---:R-:W-:Y:S05]  /*2ce40*/  @!P1 BRA `(.L_x_484) ;  /* 0xfffffffc00f09947 */ /* 0x004fea000383ffff */
[----:B------:R-:W-:Y:S05]  /*2ce50*/  BRA `(.L_x_485) ;  /* 0xffffff9800c87947 */ /* 0x000fea000383ffff */
.L_x_354:
[----:B------:R-:W-:-:S07]  /*2ce60*/  MOV R0, UR41 ;  /* 0x0000002900007c02 */ /* 0x000fce0008000f00 */
.L_x_486:
[----:B-1----:R1:W2:Y:S02]  /*2ce70*/  SYNCS.PHASECHK.TRANS64.TRYWAIT P1, [R0+URZ+0x70038], R3 ;  /* 0x07003803000075a7 */ /* 0x0022a400080211ff */
[----:B--2---:R-:W-:Y:S05]  /*2ce80*/  @!P1 NANOSLEEP.SYNCS 0x989680 ;  /* 0x009896800000995d */ /* 0x004fea0003900000 */
[----:B------:R-:W2:Y:S02]  /*2ce90*/  @!P1 SYNCS.PHASECHK.TRANS64 P1, [R0+URZ+0x70038], R3 ;  /* 0x07003803000095a7 */ /* 0x000ea400080210ff */
[----:B--2---:R-:W-:Y:S05]  /*2cea0*/  @!P1 BRA `(.L_x_486) ;  /* 0xfffffffc00f09947 */ /* 0x004fea000383ffff */
[----:B------:R-:W-:Y:S05]  /*2ceb0*/  BRA `(.L_x_487) ;  /* 0xffffff9c007c7947 */ /* 0x000fea000383ffff */
.L_x_360:
[----:B-1----:R-:W-:-:S07]  /*2cec0*/  MOV R0, UR8 ;  /* 0x0000000800007c02 */ /* 0x002fce0008000f00 */
.L_x_488:
[----:B-1----:R1:W2:Y:S02]  /*2ced0*/  SYNCS.PHASECHK.TRANS64.TRYWAIT P1, [R0+URZ+0x70018], R5 ;  /* 0x07001805000075a7 */ /* 0x0022a400080211ff */
[----:B--2---:R-:W-:Y:S05]  /*2cee0*/  @!P1 NANOSLEEP.SYNCS 0x989680 ;  /* 0x009896800000995d */ /* 0x004fea0003900000 */
[----:B------:R-:W2:Y:S02]  /*2cef0*/  @!P1 SYNCS.PHASECHK.TRANS64 P1, [R0+URZ+0x70018], R5 ;  /* 0x07001805000095a7 */ /* 0x000ea400080210ff */
[----:B--2---:R-:W-:Y:S05]  /*2cf00*/  @!P1 BRA `(.L_x_488) ;  /* 0xfffffffc00f09947 */ /* 0x004fea000383ffff */
[----:B------:R-:W-:Y:S05]  /*2cf10*/  BRA `(.L_x_489) ;  /* 0xffffffa000347947 */ /* 0x000fea000383ffff */
.L_x_366:
[----:B------:R-:W-:-:S07]  /*2cf20*/  MOV R0, UR41 ;  /* 0x0000002900007c02 */ /* 0x000fce0008000f00 */
.L_x_490:
[----:B-1----:R1:W2:Y:S02]  /*2cf30*/  SYNCS.PHASECHK.TRANS64.TRYWAIT P1, [R0+URZ+0x70038], R3 ;  /* 0x07003803000075a7 */ /* 0x0022a400080211ff */
[----:B--2---:R-:W-:Y:S05]  /*2cf40*/  @!P1 NANOSLEEP.SYNCS 0x989680 ;  /* 0x009896800000995d */ /* 0x004fea0003900000 */
[----:B------:R-:W2:Y:S02]  /*2cf50*/  @!P1 SYNCS.PHASECHK.TRANS64 P1, [R0+URZ+0x70038], R3 ;  /* 0x07003803000095a7 */ /* 0x000ea400080210ff */
[----:B--2---:R-:W-:Y:S05]  /*2cf60*/  @!P1 BRA `(.L_x_490) ;  /* 0xfffffffc00f09947 */ /* 0x004fea000383ffff */
[----:B------:R-:W-:Y:S05]  /*2cf70*/  BRA `(.L_x_491) ;  /* 0xffffffa000f07947 */ /* 0x000fea000383ffff */
.L_x_372:
[----:B------:R-:W-:-:S07]  /*2cf80*/  MOV R0, UR41 ;  /* 0x0000002900007c02 */ /* 0x000fce0008000f00 */
.L_x_492:
[----:B-1----:R1:W2:Y:S02]  /*2cf90*/  SYNCS.PHASECHK.TRANS64.TRYWAIT P1, [R0+URZ+0x70038], R3 ;  /* 0x07003803000075a7 */ /* 0x0022a400080211ff */
[----:B--2---:R-:W-:Y:S05]  /*2cfa0*/  @!P1 NANOSLEEP.SYNCS 0x989680 ;  /* 0x009896800000995d */ /* 0x004fea0003900000 */
[----:B------:R-:W2:Y:S02]  /*2cfb0*/  @!P1 SYNCS.PHASECHK.TRANS64 P1, [R0+URZ+0x70038], R3 ;  /* 0x07003803000095a7 */ /* 0x000ea400080210ff */
[----:B--2---:R-:W-:Y:S05]  /*2cfc0*/  @!P1 BRA `(.L_x_492) ;  /* 0xfffffffc00f09947 */ /* 0x004fea000383ffff */
[----:B------:R-:W-:Y:S05]  /*2cfd0*/  BRA `(.L_x_493) ;  /* 0xffffffa400d87947 */ /* 0x000fea000383ffff */
.L_x_377:
[----:B------:R-:W-:-:S07]  /*2cfe0*/  MOV R0, UR41 ;  /* 0x0000002900007c02 */ /* 0x000fce0008000f00 */
.L_x_494:
[----:B-1----:R1:W2:Y:S02]  /*2cff0*/  SYNCS.PHASECHK.TRANS64.TRYWAIT P1, [R0+URZ+0x70038], R3 ;  /* 0x07003803000075a7 */ /* 0x0022a400080211ff */
[----:B--2---:R-:W-:Y:S05]  /*2d000*/  @!P1 NANOSLEEP.SYNCS 0x989680 ;  /* 0x009896800000995d */ /* 0x004fea0003900000 */
[----:B------:R-:W2:Y:S02]  /*2d010*/  @!P1 SYNCS.PHASECHK.TRANS64 P1, [R0+URZ+0x70038], R3 ;  /* 0x07003803000095a7 */ /* 0x000ea400080210ff */
[----:B--2---:R-:W-:Y:S05]  /*2d020*/  @!P1 BRA `(.L_x_494) ;  /* 0xfffffffc00f09947 */ /* 0x004fea000383ffff */
[----:B------:R-:W-:Y:S05]  /*2d030*/  BRA `(.L_x_495) ;  /* 0xffffffa800a07947 */ /* 0x000fea000383ffff */
.L_x_382:
[----:B------:R-:W-:-:S07]  /*2d040*/  MOV R0, UR41 ;  /* 0x0000002900007c02 */ /* 0x000fce0008000f00 */
.L_x_496:
[----:B-1----:R1:W2:Y:S02]  /*2d050*/  SYNCS.PHASECHK.TRANS64.TRYWAIT P1, [R0+URZ+0x70038], R3 ;  /* 0x07003803000075a7 */ /* 0x0022a400080211ff */
[----:B--2---:R-:W-:Y:S05]  /*2d060*/  @!P1 NANOSLEEP.SYNCS 0x989680 ;  /* 0x009896800000995d */ /* 0x004fea0003900000 */
[----:B------:R-:W2:Y:S02]  /*2d070*/  @!P1 SYNCS.PHASECHK.TRANS64 P1, [R0+URZ+0x70038], R3 ;  /* 0x07003803000095a7 */ /* 0x000ea400080210ff */
[----:B--2---:R-:W-:Y:S05]  /*2d080*/  @!P1 BRA `(.L_x_496) ;  /* 0xfffffffc00f09947 */ /* 0x004fea000383ffff */
[----:B------:R-:W-:Y:S05]  /*2d090*/  BRA `(.L_x_497) ;  /* 0xffffffac00607947 */ /* 0x000fea000383ffff */
.L_x_387:
[----:B------:R-:W-:-:S07]  /*2d0a0*/  MOV R0, UR41 ;  /* 0x0000002900007c02 */ /* 0x000fce0008000f00 */
.L_x_498:
[----:B-1----:R1:W2:Y:S02]  /*2d0b0*/  SYNCS.PHASECHK.TRANS64.TRYWAIT P1, [R0+URZ+0x70038], R3 ;  /* 0x07003803000075a7 */ /* 0x0022a400080211ff */
[----:B--2---:R-:W-:Y:S05]  /*2d0c0*/  @!P1 NANOSLEEP.SYNCS 0x989680 ;  /* 0x009896800000995d */ /* 0x004fea0003900000 */
[----:B------:R-:W2:Y:S02]  /*2d0d0*/  @!P1 SYNCS.PHASECHK.TRANS64 P1, [R0+URZ+0x70038], R3 ;  /* 0x07003803000095a7 */ /* 0x000ea400080210ff */
[----:B--2---:R-:W-:Y:S05]  /*2d0e0*/  @!P1 BRA `(.L_x_498) ;  /* 0xfffffffc00f09947 */ /* 0x004fea000383ffff */
[----:B------:R-:W-:Y:S05]  /*2d0f0*/  BRA `(.L_x_499) ;  /* 0xffffffb0001c7947 */ /* 0x000fea000383ffff */
.L_x_393:
[----:B------:R-:W-:-:S07]  /*2d100*/  MOV R0, UR41 ;  /* 0x0000002900007c02 */ /* 0x000fce0008000f00 */
.L_x_500:
[----:B-1----:R1:W2:Y:S02]  /*2d110*/  SYNCS.PHASECHK.TRANS64.TRYWAIT P1, [R0+URZ+0x70038], R3 ;  /* 0x07003803000075a7 */ /* 0x0022a400080211ff */
[----:B--2---:R-:W-:Y:S05]  /*2d120*/  @!P1 NANOSLEEP.SYNCS 0x989680 ;  /* 0x009896800000995d */ /* 0x004fea0003900000 */
[----:B------:R-:W2:Y:S02]  /*2d130*/  @!P1 SYNCS.PHASECHK.TRANS64 P1, [R0+URZ+0x70038], R3 ;  /* 0x07003803000095a7 */ /* 0x000ea400080210ff */
[----:B--2---:R-:W-:Y:S05]  /*2d140*/  @!P1 BRA `(.L_x_500) ;  /* 0xfffffffc00f09947 */ /* 0x004fea000383ffff */
[----:B------:R-:W-:Y:S05]  /*2d150*/  BRA `(.L_x_501) ;  /* 0xffffffb000f87947 */ /* 0x000fea000383ffff */
.L_x_398:
[----:B------:R-:W-:-:S07]  /*2d160*/  MOV R0, UR33 ;  /* 0x0000002100007c02 */ /* 0x000fce0008000f00 */
.L_x_502:
[----:B-1----:R1:W2:Y:S02]  /*2d170*/  SYNCS.PHASECHK.TRANS64.TRYWAIT P1, [R0+URZ+0x70038], R3 ;  /* 0x07003803000075a7 */ /* 0x0022a400080211ff */
[----:B--2---:R-:W-:Y:S05]  /*2d180*/  @!P1 NANOSLEEP.SYNCS 0x989680 ;  /* 0x009896800000995d */ /* 0x004fea0003900000 */
[----:B------:R-:W2:Y:S02]  /*2d190*/  @!P1 SYNCS.PHASECHK.TRANS64 P1, [R0+URZ+0x70038], R3 ;  /* 0x07003803000095a7 */ /* 0x000ea400080210ff */
[----:B--2---:R-:W-:Y:S05]  /*2d1a0*/  @!P1 BRA `(.L_x_502) ;  /* 0xfffffffc00f09947 */ /* 0x004fea000383ffff */
[----:B------:R-:W-:Y:S05]  /*2d1b0*/  BRA `(.L_x_503) ;  /* 0xffffffb400b07947 */ /* 0x000fea000383ffff */
.L_x_405:
[----:B------:R-:W-:-:S07]  /*2d1c0*/  MOV R3, UR23 ;  /* 0x0000001700037c02 */ /* 0x000fce0008000f00 */
.L_x_504:
[----:B-1----:R1:W2:Y:S02]  /*2d1d0*/  SYNCS.PHASECHK.TRANS64.TRYWAIT P0, [R3+URZ+0x700b0], R0 ;  /* 0x0700b000030075a7 */ /* 0x0022a400080011ff */
[----:B--2---:R-:W-:Y:S05]  /*2d1e0*/  @!P0 NANOSLEEP.SYNCS 0x989680 ;  /* 0x009896800000895d */ /* 0x004fea0003900000 */
[----:B------:R-:W2:Y:S02]  /*2d1f0*/  @!P0 SYNCS.PHASECHK.TRANS64 P0, [R3+URZ+0x700b0], R0 ;  /* 0x0700b000030085a7 */ /* 0x000ea400080010ff */
[----:B--2---:R-:W-:Y:S05]  /*2d200*/  @!P0 BRA `(.L_x_504) ;  /* 0xfffffffc00f08947 */ /* 0x004fea000383ffff */
[----:B------:R-:W-:Y:S05]  /*2d210*/  BRA `(.L_x_505) ;  /* 0xffffffbc00b07947 */ /* 0x000fea000383ffff */
.L_x_409:
[----:B-1----:R-:W-:-:S07]  /*2d220*/  MOV R3, UR23 ;  /* 0x0000001700037c02 */ /* 0x002fce0008000f00 */
.L_x_506:
[----:B-1----:R1:W2:Y:S02]  /*2d230*/  SYNCS.PHASECHK.TRANS64.TRYWAIT P0, [R3+URZ+0x700b8], R0 ;  /* 0x0700b800030075a7 */ /* 0x0022a400080011ff */
[----:B--2---:R-:W-:Y:S05]  /*2d240*/  @!P0 NANOSLEEP.SYNCS 0x989680 ;  /* 0x009896800000895d */ /* 0x004fea0003900000 */
[----:B------:R-:W2:Y:S02]  /*2d250*/  @!P0 SYNCS.PHASECHK.TRANS64 P0, [R3+URZ+0x700b8], R0 ;  /* 0x0700b800030085a7 */ /* 0x000ea400080010ff */
[----:B--2---:R-:W-:Y:S05]  /*2d260*/  @!P0 BRA `(.L_x_506) ;  /* 0xfffffffc00f08947 */ /* 0x004fea000383ffff */
[----:B------:R-:W-:Y:S05]  /*2d270*/  BRA `(.L_x_507) ;  /* 0xffffffd400887947 */ /* 0x000fea000383ffff */
        .weak           $__internal_0_$__cuda_sm10x_tcgen05_guardrail_trap_col_being_dealloced_not_returned_by_alloc
        .type           $__internal_0_$__cuda_sm10x_tcgen05_guardrail_trap_col_being_dealloced_not_returned_by_alloc,@function
        .size           $__internal_0_$__cuda_sm10x_tcgen05_guardrail_trap_col_being_dealloced_not_returned_by_alloc,($__internal_1_$__cuda_sm10x_tcgen05_guardrail_trap_phase_invalid_during_alloc - $__internal_0_$__cuda_sm10x_tcgen05_guardrail_trap_col_being_dealloced_not_returned_by_alloc)
$__internal_0_$__cuda_sm10x_tcgen05_guardrail_trap_col_being_dealloced_not_returned_by_alloc:
[----:B------:R-:W-:Y:S05]  /*2d280*/  BPT.TRAP 0x1 ;  /* 0x000000040000795c */ /* 0x000fea0000300000 */
[----:B------:R-:W-:-:S04]  /*2d290*/  MOV R3, 0x0 ;  /* 0x0000000000037802 */ /* 0x000fc80000000f00 */
[----:B------:R-:W-:Y:S05]  /*2d2a0*/  RET.REL.NODEC R2 `(_ZN7cutlass13device_kernelINS_4fmha6kernel36Sm100FmhaFwdKernelTmaWarpspecializedIN4cute5tupleIJiiiNS5_IJNS5_IJiiEEEiEEEEEENS1_10collective38Sm100FmhaFwdMainloopTmaWarpspecializedINS_6half_tEffNS5_IJNS4_1CILi256EEENSC_ILi128EEESD_EEENS5_IJiNSC_ILi1EEES7_EEENS5_IJiSG_NS5_IJNS5_IJNSC_ILi0EEEiEEEiEEEEEESL_NS9_10CausalMaskILb1EEENS5_IJNSC_ILi2EEESG_SG_EEENSC_ILb0EEEEENS9_38Sm100FmhaFwdEpilogueTmaWarpspecializedISB_fNS5_IJSE_SD_SE_EEESH_NS5_IJSG_S7_EEESQ_EENS2_23PersistentTileSchedulerENS2_41Sm100FmhaCtxKernelWarpspecializedScheduleEEEEEvNT_6ParamsE) ;  /* 0xfffffd2c02547950 */ /* 0x000fea0003c3ffff */
        .weak           $__internal_1_$__cuda_sm10x_tcgen05_guardrail_trap_phase_invalid_during_alloc
        .type           $__internal_1_$__cuda_sm10x_tcgen05_guardrail_trap_phase_invalid_during_alloc,@function
        .size           $__internal_1_$__cuda_sm10x_tcgen05_guardrail_trap_phase_invalid_during_alloc,($__internal_2_$__cuda_sm10x_tcgen05_guardrail_trap_unallocated_columns_being_dealloced - $__internal_1_$__cuda_sm10x_tcgen05_guardrail_trap_phase_invalid_during_alloc)
$__internal_1_$__cuda_sm10x_tcgen05_guardrail_trap_phase_invalid_during_alloc:
[----:B------:R-:W-:Y:S05]  /*2d2b0*/  BPT.TRAP 0x1 ;  /* 0x000000040000795c */ /* 0x000fea0000300000 */
[----:B------:R-:W-:-:S04]  /*2d2c0*/  HFMA2 R11, -RZ, RZ, 0, 0 ;  /* 0x00000000ff0b7431 */ /* 0x000fc800000001ff */
[----:B------:R-:W-:Y:S05]  /*2d2d0*/  RET.REL.NODEC R10 `(_ZN7cutlass13device_kernelINS_4fmha6kernel36Sm100FmhaFwdKernelTmaWarpspecializedIN4cute5tupleIJiiiNS5_IJNS5_IJiiEEEiEEEEEENS1_10collective38Sm100FmhaFwdMainloopTmaWarpspecializedINS_6half_tEffNS5_IJNS4_1CILi256EEENSC_ILi128EEESD_EEENS5_IJiNSC_ILi1EEES7_EEENS5_IJiSG_NS5_IJNS5_IJNSC_ILi0EEEiEEEiEEEEEESL_NS9_10CausalMaskILb1EEENS5_IJNSC_ILi2EEESG_SG_EEENSC_ILb0EEEEENS9_38Sm100FmhaFwdEpilogueTmaWarpspecializedISB_fNS5_IJSE_SD_SE_EEESH_NS5_IJSG_S7_EEESQ_EENS2_23PersistentTileSchedulerENS2_41Sm100FmhaCtxKernelWarpspecializedScheduleEEEEEvNT_6ParamsE) ;  /* 0xfffffd2c0a487950 */ /* 0x000fea0003c3ffff */
        .weak           $__internal_2_$__cuda_sm10x_tcgen05_guardrail_trap_unallocated_columns_being_dealloced
        .type           $__internal_2_$__cuda_sm10x_tcgen05_guardrail_trap_unallocated_columns_being_dealloced,@function
        .size           $__internal_2_$__cuda_sm10x_tcgen05_guardrail_trap_unallocated_columns_being_dealloced,($__internal_3_$__cuda_sm3x_div_rn_noftz_f32_slowpath - $__internal_2_$__cuda_sm10x_tcgen05_guardrail_trap_unallocated_columns_being_dealloced)
$__internal_2_$__cuda_sm10x_tcgen05_guardrail_trap_unallocated_columns_being_dealloced:
[----:B------:R-:W-:Y:S05]  /*2d2e0*/  BPT.TRAP 0x1 ;  /* 0x000000040000795c */ /* 0x000fea0000300000 */
[----:B------:R-:W-:-:S04]  /*2d2f0*/  MOV R3, 0x0 ;  /* 0x0000000000037802 */ /* 0x000fc80000000f00 */
[----:B------:R-:W-:Y:S05]  /*2d300*/  RET.REL.NODEC R2 `(_ZN7cutlass13device_kernelINS_4fmha6kernel36Sm100FmhaFwdKernelTmaWarpspecializedIN4cute5tupleIJiiiNS5_IJNS5_IJiiEEEiEEEEEENS1_10collective38Sm100FmhaFwdMainloopTmaWarpspecializedINS_6half_tEffNS5_IJNS4_1CILi256EEENSC_ILi128EEESD_EEENS5_IJiNSC_ILi1EEES7_EEENS5_IJiSG_NS5_IJNS5_IJNSC_ILi0EEEiEEEiEEEEEESL_NS9_10CausalMaskILb1EEENS5_IJNSC_ILi2EEESG_SG_EEENSC_ILb0EEEEENS9_38Sm100FmhaFwdEpilogueTmaWarpspecializedISB_fNS5_IJSE_SD_SE_EEESH_NS5_IJSG_S7_EEESQ_EENS2_23PersistentTileSchedulerENS2_41Sm100FmhaCtxKernelWarpspecializedScheduleEEEEEvNT_6ParamsE) ;  /* 0xfffffd2c023c7950 */ /* 0x000fea0003c3ffff */
        .weak           $__internal_3_$__cuda_sm3x_div_rn_noftz_f32_slowpath
        .type           $__internal_3_$__cuda_sm3x_div_rn_noftz_f32_slowpath,@function
        .size           $__internal_3_$__cuda_sm3x_div_rn_noftz_f32_slowpath,(.L_x_524 - $__internal_3_$__cuda_sm3x_div_rn_noftz_f32_slowpath)
$__internal_3_$__cuda_sm3x_div_rn_noftz_f32_slowpath:
[----:B------:R-:W-:Y:S01]  /*2d310*/  SHF.R.U32.HI R3, RZ, 0x17, R24 ;  /* 0x00000017ff037819 */ /* 0x000fe20000011618 */
[----:B------:R-:W-:Y:S01]  /*2d320*/  BSSY B1, `(.L_x_508) ;  /* 0x0000065000017945 */ /* 0x000fe20003800000 */
[--C-:B------:R-:W-:Y:S01]  /*2d330*/  SHF.R.U32.HI R8, RZ, 0x17, R32.reuse ;  /* 0x00000017ff087819 */ /* 0x100fe20000011620 */
[----:B------:R-:W-:Y:S01]  /*2d340*/  IMAD.MOV.U32 R7, RZ, RZ, R32 ;  /* 0x000000ffff077224 */ /* 0x000fe200078e0020 */
[----:B------:R-:W-:Y:S01]  /*2d350*/  LOP3.LUT R3, R3, 0xff, RZ, 0xc0, !PT ;  /* 0x000000ff03037812 */ /* 0x000fe200078ec0ff */
[----:B------:R-:W-:Y:S01]  /*2d360*/  IMAD.MOV.U32 R6, RZ, RZ, R24 ;  /* 0x000000ffff067224 */ /* 0x000fe200078e0018 */
[----:B------:R-:W-:-:S03]  /*2d370*/  LOP3.LUT R8, R8, 0xff, RZ, 0xc0, !PT ;  /* 0x000000ff08087812 */ /* 0x000fc600078ec0ff */
[----:B------:R-:W-:Y:S02]  /*2d380*/  VIADD R0, R3, 0xffffffff ;  /* 0xffffffff03007836 */ /* 0x000fe40000000000 */
[----:B------:R-:W-:-:S03]  /*2d390*/  VIADD R5, R8, 0xffffffff ;  /* 0xffffffff08057836 */ /* 0x000fc60000000000 */
[----:B------:R-:W-:-:S04]  /*2d3a0*/  ISETP.GT.U32.AND P0, PT, R0, 0xfd, PT ;  /* 0x000000fd0000780c */ /* 0x000fc80003f04070 */
[----:B------:R-:W-:-:S13]  /*2d3b0*/  ISETP.GT.U32.OR P0, PT, R5, 0xfd, P0 ;  /* 0x000000fd0500780c */ /* 0x000fda0000704470 */
[----:B------:R-:W-:Y:S01]  /*2d3c0*/  @!P0 IMAD.MOV.U32 R10, RZ, RZ, RZ ;  /* 0x000000ffff0a8224 */ /* 0x000fe200078e00ff */
[----:B------:R-:W-:Y:S06]  /*2d3d0*/  @!P0 BRA `(.L_x_509) ;  /* 0x00000000005c8947 */ /* 0x000fec0003800000 */
[----:B------:R-:W-:Y:S02]  /*2d3e0*/  FSETP.GTU.FTZ.AND P1, PT, |R32|, +INF , PT ;  /* 0x7f8000002000780b */ /* 0x000fe40003f3c200 */
[----:B------:R-:W-:-:S04]  /*2d3f0*/  FSETP.GTU.FTZ.AND P0, PT, |R24|, +INF , PT ;  /* 0x7f8000001800780b */ /* 0x000fc80003f1c200 */
[----:B------:R-:W-:-:S13]  /*2d400*/  PLOP3.LUT P0, PT, P1, P0, PT, 0xf8, 0x8f ;  /* 0x00000000008f781c */ /* 0x000fda0000f01f70 */
[----:B------:R-:W-:Y:S05]  /*2d410*/  @P0 BRA `(.L_x_510) ;  /* 0x0000000400500947 */ /* 0x000fea0003800000 */
[----:B------:R-:W-:-:S13]  /*2d420*/  LOP3.LUT P0, RZ, R6, 0x7fffffff, R7, 0xc8, !PT ;  /* 0x7fffffff06ff7812 */ /* 0x000fda000780c807 */
[----:B------:R-:W-:Y:S05]  /*2d430*/  @!P0 BRA `(.L_x_511) ;  /* 0x0000000400408947 */ /* 0x000fea0003800000 */
[----:B------:R-:W-:Y:S02]  /*2d440*/  FSETP.NEU.FTZ.AND P0, PT, |R32|, +INF , PT ;  /* 0x7f8000002000780b */ /* 0x000fe40003f1d200 */
[----:B------:R-:W-:Y:S02]  /*2d450*/  FSETP.NEU.FTZ.AND P1, PT, |R24|, +INF , PT ;  /* 0x7f8000001800780b */ /* 0x000fe40003f3d200 */
[----:B------:R-:W-:-:S11]  /*2d460*/  FSETP.NEU.FTZ.AND P2, PT, |R32|, +INF , PT ;  /* 0x7f8000002000780b */ /* 0x000fd60003f5d200 */
[----:B------:R-:W-:Y:S05]  /*2d470*/  @!P1 BRA !P0, `(.L_x_511) ;  /* 0x0000000400309947 */ /* 0x000fea0004000000 */
[----:B------:R-:W-:-:S04]  /*2d480*/  LOP3.LUT P0, RZ, R7, 0x7fffffff, RZ, 0xc0, !PT ;  /* 0x7fffffff07ff7812 */ /* 0x000fc8000780c0ff */
[----:B------:R-:W-:-:S13]  /*2d490*/  PLOP3.LUT P0, PT, P1, P0, PT, 0x2f, 0xf2 ;  /* 0x0000000000f2781c */ /* 0x000fda0000f00577 */
[----:B------:R-:W-:Y:S05]  /*2d4a0*/  @P0 BRA `(.L_x_512) ;  /* 0x00000004001c0947 */ /* 0x000fea0003800000 */
[----:B------:R-:W-:-:S04]  /*2d4b0*/  LOP3.LUT P0, RZ, R6, 0x7fffffff, RZ, 0xc0, !PT ;  /* 0x7fffffff06ff7812 */ /* 0x000fc8000780c0ff */
[----:B------:R-:W-:-:S13]  /*2d4c0*/  PLOP3.LUT P0, PT, P2, P0, PT, 0x2f, 0xf2 ;  /* 0x0000000000f2781c */ /* 0x000fda0001700577 */
[----:B------:R-:W-:Y:S05]  /*2d4d0*/  @P0 BRA `(.L_x_513) ;  /* 0x0000000400040947 */ /* 0x000fea0003800000 */
[----:B------:R-:W-:Y:S02]  /*2d4e0*/  ISETP.GE.AND P1, PT, R5, RZ, PT ;  /* 0x000000ff0500720c */ /* 0x000fe40003f26270 */
[----:B------:R-:W-:-:S11]  /*2d4f0*/  ISETP.GE.AND P0, PT, R0, RZ, PT ;  /* 0x000000ff0000720c */ /* 0x000fd60003f06270 */
[----:B------:R-:W-:Y:S01]  /*2d500*/  @P1 MOV R10, RZ ;  /* 0x000000ff000a1202 */ /* 0x000fe20000000f00 */
[----:B------:R-:W-:Y:S01]  /*2d510*/  @!P1 FFMA R7, R32, 1.84467440737095516160e+19, RZ ;  /* 0x5f80000020079823 */ /* 0x000fe200000000ff */
[----:B------:R-:W-:Y:S01]  /*2d520*/  @!P1 MOV R10, 0xffffffc0 ;  /* 0xffffffc0000a9802 */ /* 0x000fe20000000f00 */
[----:B------:R-:W-:-:S03]  /*2d530*/  @!P0 FFMA R6, R24, 1.84467440737095516160e+19, RZ ;  /* 0x5f80000018068823 */ /* 0x000fc600000000ff */
[----:B------:R-:W-:-:S07]  /*2d540*/  @!P0 IADD3 R10, PT, PT, R10, 0x40, RZ ;  /* 0x000000400a0a8810 */ /* 0x000fce0007ffe0ff */
.L_x_509:
[----:B------:R-:W-:Y:S01]  /*2d550*/  LEA R11, R3, 0xc0800000, 0x17 ;  /* 0xc0800000030b7811 */ /* 0x000fe200078eb8ff */
[----:B------:R-:W-:Y:S01]  /*2d560*/  BSSY B0, `(.L_x_514) ;  /* 0x0000036000007945 */ /* 0x000fe20003800000 */
[----:B------:R-:W-:Y:S02]  /*2d570*/  IADD3 R8, PT, PT, R8, -0x7f, RZ ;  /* 0xffffff8108087810 */ /* 0x000fe40007ffe0ff */
[----:B------:R-:W-:-:S03]  /*2d580*/  IADD3 R11, PT, PT, -R11, R6, RZ ;  /* 0x000000060b0b7210 */ /* 0x000fc60007ffe1ff */
[----:B------:R-:W-:Y:S01]  /*2d590*/  IMAD R9, R8, -0x800000, R7 ;  /* 0xff80000008097824 */ /* 0x000fe200078e0207 */
[----:B------:R-:W1:Y:S01]  /*2d5a0*/  MUFU.RCP R5, R11 ;  /* 0x0000000b00057308 */ /* 0x000e620000001000 */
[----:B------:R-:W-:-:S04]  /*2d5b0*/  FADD.FTZ R6, -R11, -RZ ;  /* 0x800000ff0b067221 */ /* 0x000fc80000010100 */
[----:B-1----:R-:W-:-:S04]  /*2d5c0*/  FFMA R0, R5, R6, 1 ;  /* 0x3f80000005007423 */ /* 0x002fc80000000006 */
[----:B------:R-:W-:-:S04]  /*2d5d0*/  FFMA R0, R5, R0, R5 ;  /* 0x0000000005007223 */ /* 0x000fc80000000005 */
[----:B------:R-:W-:-:S04]  /*2d5e0*/  FFMA R7, R9, R0, RZ ;  /* 0x0000000009077223 */ /* 0x000fc800000000ff */
[----:B------:R-:W-:-:S04]  /*2d5f0*/  FFMA R5, R6, R7, R9 ;  /* 0x0000000706057223 */ /* 0x000fc80000000009 */
[----:B------:R-:W-:-:S04]  /*2d600*/  FFMA R5, R0, R5, R7 ;  /* 0x0000000500057223 */ /* 0x000fc80000000007 */
[----:B------:R-:W-:Y:S01]  /*2d610*/  FFMA R6, R6, R5, R9 ;  /* 0x0000000506067223 */ /* 0x000fe20000000009 */
[----:B------:R-:W-:-:S03]  /*2d620*/  IADD3 R9, PT, PT, R8, 0x7f, -R3 ;  /* 0x0000007f08097810 */ /* 0x000fc60007ffe803 */
[----:B------:R-:W-:Y:S01]  /*2d630*/  FFMA R7, R0, R6, R5 ;  /* 0x0000000600077223 */ /* 0x000fe20000000005 */
[----:B------:R-:W-:-:S04]  /*2d640*/  IADD3 R10, PT, PT, R9, R10, RZ ;  /* 0x0000000a090a7210 */ /* 0x000fc80007ffe0ff */
[----:B------:R-:W-:-:S04]  /*2d650*/  SHF.R.U32.HI R3, RZ, 0x17, R7 ;  /* 0x00000017ff037819 */ /* 0x000fc80000011607 */
[----:B------:R-:W-:-:S04]  /*2d660*/  LOP3.LUT R3, R3, 0xff, RZ, 0xc0, !PT ;  /* 0x000000ff03037812 */ /* 0x000fc800078ec0ff */
[----:B------:R-:W-:-:S04]  /*2d670*/  IADD3 R3, PT, PT, R3, R10, RZ ;  /* 0x0000000a03037210 */ /* 0x000fc80007ffe0ff */
[----:B------:R-:W-:-:S04]  /*2d680*/  IADD3 R8, PT, PT, R3, -0x1, RZ ;  /* 0xffffffff03087810 */ /* 0x000fc80007ffe0ff */
[----:B------:R-:W-:-:S13]  /*2d690*/  ISETP.GE.U32.AND P0, PT, R8, 0xfe, PT ;  /* 0x000000fe0800780c */ /* 0x000fda0003f06070 */
[----:B------:R-:W-:Y:S05]  /*2d6a0*/  @!P0 BRA `(.L_x_515) ;  /* 0x0000000000808947 */ /* 0x000fea0003800000 */
[----:B------:R-:W-:-:S13]  /*2d6b0*/  ISETP.GT.AND P0, PT, R3, 0xfe, PT ;  /* 0x000000fe0300780c */ /* 0x000fda0003f04270 */
[----:B------:R-:W-:Y:S05]  /*2d6c0*/  @P0 BRA `(.L_x_516) ;  /* 0x00000000006c0947 */ /* 0x000fea0003800000 */
[----:B------:R-:W-:-:S13]  /*2d6d0*/  ISETP.GE.AND P0, PT, R3, 0x1, PT ;  /* 0x000000010300780c */ /* 0x000fda0003f06270 */
[----:B------:R-:W-:Y:S05]  /*2d6e0*/  @P0 BRA `(.L_x_517) ;  /* 0x0000000000740947 */ /* 0x000fea0003800000 */
[----:B------:R-:W-:Y:S02]  /*2d6f0*/  ISETP.GE.AND P0, PT, R3, -0x18, PT ;  /* 0xffffffe80300780c */ /* 0x000fe40003f06270 */
[----:B------:R-:W-:-:S11]  /*2d700*/  LOP3.LUT R7, R7, 0x80000000, RZ, 0xc0, !PT ;  /* 0x8000000007077812 */ /* 0x000fd600078ec0ff */
[----:B------:R-:W-:Y:S05]  /*2d710*/  @!P0 BRA `(.L_x_517) ;  /* 0x0000000000688947 */ /* 0x000fea0003800000 */
[CCC-:B------:R-:W-:Y:S01]  /*2d720*/  FFMA.RZ R8, R0.reuse, R6.reuse, R5.reuse ;  /* 0x0000000600087223 */ /* 0x1c0fe2000000c005 */
[CCC-:B------:R-:W-:Y:S01]  /*2d730*/  FFMA.RP R9, R0.reuse, R6.reuse, R5.reuse ;  /* 0x0000000600097223 */ /* 0x1c0fe20000008005 */
[----:B------:R-:W-:Y:S01]  /*2d740*/  FFMA.RM R6, R0, R6, R5 ;  /* 0x0000000600067223 */ /* 0x000fe20000004005 */
[C---:B------:R-:W-:Y:S01]  /*2d750*/  VIADD R0, R3.reuse, 0x20 ;  /* 0x0000002003007836 */ /* 0x040fe20000000000 */
[C---:B------:R-:W-:Y:S02]  /*2d760*/  ISETP.NE.AND P0, PT, R3.reuse, RZ, PT ;  /* 0x000000ff0300720c */ /* 0x040fe40003f05270 */
[----:B------:R-:W-:Y:S02]  /*2d770*/  LOP3.LUT R8, R8, 0x7fffff, RZ, 0xc0, !PT ;  /* 0x007fffff08087812 */ /* 0x000fe400078ec0ff */
[----:B------:R-:W-:Y:S01]  /*2d780*/  ISETP.NE.AND P1, PT, R3, RZ, PT ;  /* 0x000000ff0300720c */ /* 0x000fe20003f25270 */
[----:B------:R-:W-:Y:S01]  /*2d790*/  IMAD.MOV R3, RZ, RZ, -R3 ;  /* 0x000000ffff037224 */ /* 0x000fe200078e0a03 */
[----:B------:R-:W-:-:S02]  /*2d7a0*/  LOP3.LUT R5, R8, 0x800000, RZ, 0xfc, !PT ;  /* 0x0080000008057812 */ /* 0x000fc400078efcff */
[----:B------:R-:W-:Y:S02]  /*2d7b0*/  FSETP.NEU.FTZ.AND P2, PT, R9, R6, PT ;  /* 0x000000060900720b */ /* 0x000fe40003f5d000 */
[----:B------:R-:W-:Y:S02]  /*2d7c0*/  SHF.L.U32 R0, R5, R0, RZ ;  /* 0x0000000005007219 */ /* 0x000fe400000006ff */
[----:B------:R-:W-:Y:S02]  /*2d7d0*/  SEL R6, R3, RZ, P0 ;  /* 0x000000ff03067207 */ /* 0x000fe40000000000 */
[----:B------:R-:W-:Y:S02]  /*2d7e0*/  ISETP.NE.AND P1, PT, R0, RZ, P1 ;  /* 0x000000ff0000720c */ /* 0x000fe40000f25270 */
[----:B------:R-:W-:Y:S02]  /*2d7f0*/  SHF.R.U32.HI R5, RZ, R6, R5 ;  /* 0x00000006ff057219 */ /* 0x000fe40000011605 */
[----:B------:R-:W-:-:S02]  /*2d800*/  PLOP3.LUT P1, PT, P2, P1, PT, 0xf8, 0x8f ;  /* 0x00000000008f781c */ /* 0x000fc40001723f70 */
[----:B------:R-:W-:Y:S02]  /*2d810*/  SHF.R.U32.HI R3, RZ, 0x1, R5 ;  /* 0x00000001ff037819 */ /* 0x000fe40000011605 */
[----:B------:R-:W-:-:S04]  /*2d820*/  SEL R0, RZ, 0x1, !P1 ;  /* 0x00000001ff007807 */ /* 0x000fc80004800000 */
[----:B------:R-:W-:-:S04]  /*2d830*/  LOP3.LUT R0, R0, 0x1, R3, 0xf8, !PT ;  /* 0x0000000100007812 */ /* 0x000fc800078ef803 */
[----:B------:R-:W-:-:S05]  /*2d840*/  LOP3.LUT R0, R0, R5, RZ, 0xc0, !PT ;  /* 0x0000000500007212 */ /* 0x000fca00078ec0ff */
[----:B------:R-:W-:-:S05]  /*2d850*/  IMAD.IADD R0, R3, 0x1, R0 ;  /* 0x0000000103007824 */ /* 0x000fca00078e0200 */
[----:B------:R-:W-:Y:S01]  /*2d860*/  LOP3.LUT R7, R0, R7, RZ, 0xfc, !PT ;  /* 0x0000000700077212 */ /* 0x000fe200078efcff */
[----:B------:R-:W-:Y:S05]  /*2d870*/  BRA `(.L_x_517) ;  /* 0x0000000000107947 */ /* 0x000fea0003800000 */
.L_x_516:
[----:B------:R-:W-:-:S04]  /*2d880*/  LOP3.LUT R7, R7, 0x80000000, RZ, 0xc0, !PT ;  /* 0x8000000007077812 */ /* 0x000fc800078ec0ff */
[----:B------:R-:W-:Y:S01]  /*2d890*/  LOP3.LUT R7, R7, 0x7f800000, RZ, 0xfc, !PT ;  /* 0x7f80000007077812 */ /* 0x000fe200078efcff */
[----:B------:R-:W-:Y:S05]  /*2d8a0*/  BRA `(.L_x_517) ;  /* 0x0000000000047947 */ /* 0x000fea0003800000 */
.L_x_515:
[----:B------:R-:W-:Y:S02]  /*2d8b0*/  LEA R7, R10, R7, 0x17 ;  /* 0x000000070a077211 */ /* 0x000fe400078eb8ff */
.L_x_517:
[----:B------:R-:W-:Y:S05]  /*2d8c0*/  BSYNC B0 ;  /* 0x0000000000007941 */ /* 0x000fea0003800000 */
.L_x_514:
[----:B------:R-:W-:Y:S01]  /*2d8d0*/  MOV R33, R7 ;  /* 0x0000000700217202 */ /* 0x000fe20000000f00 */
[----:B------:R-:W-:Y:S05]  /*2d8e0*/  BRA `(.L_x_518) ;  /* 0x0000000000207947 */ /* 0x000fea0003800000 */
.L_x_513:
[----:B------:R-:W-:-:S04]  /*2d8f0*/  LOP3.LUT R6, R6, 0x80000000, R7, 0x48, !PT ;  /* 0x8000000006067812 */ /* 0x000fc800078e4807 */
[----:B------:R-:W-:Y:S01]  /*2d900*/  LOP3.LUT R33, R6, 0x7f800000, RZ, 0xfc, !PT ;  /* 0x7f80000006217812 */ /* 0x000fe200078efcff */
[----:B------:R-:W-:Y:S05]  /*2d910*/  BRA `(.L_x_518) ;  /* 0x0000000000147947 */ /* 0x000fea0003800000 */
.L_x_512:
[----:B------:R-:W-:Y:S01]  /*2d920*/  LOP3.LUT R33, R6, 0x80000000, R7, 0x48, !PT ;  /* 0x8000000006217812 */ /* 0x000fe200078e4807 */
[----:B------:R-:W-:Y:S05]  /*2d930*/  BRA `(.L_x_518) ;  /* 0x00000000000c7947 */ /* 0x000fea0003800000 */
.L_x_511:
[----:B------:R-:W1:Y:S01]  /*2d940*/  MUFU.RSQ R33, -QNAN ;  /* 0xffc0000000217908 */ /* 0x000e620000001400 */
[----:B------:R-:W-:Y:S05]  /*2d950*/  BRA `(.L_x_518) ;  /* 0x0000000000047947 */ /* 0x000fea0003800000 */
.L_x_510:
[----:B------:R-:W-:-:S07]  /*2d960*/  FADD.FTZ R33, R32, R24 ;  /* 0x0000001820217221 */ /* 0x000fce0000010000 */
.L_x_518:
[----:B------:R-:W-:Y:S05]  /*2d970*/  BSYNC B1 ;  /* 0x0000000000017941 */ /* 0x000fea0003800000 */
.L_x_508:
[----:B------:R-:W-:-:S04]  /*2d980*/  HFMA2 R5, -RZ, RZ, 0, 0 ;  /* 0x00000000ff057431 */ /* 0x000fc800000001ff */
[----:B-1----:R-:W-:Y:S05]  /*2d990*/  RET.REL.NODEC R4 `(_ZN7cutlass13device_kernelINS_4fmha6kernel36Sm100FmhaFwdKernelTmaWarpspecializedIN4cute5tupleIJiiiNS5_IJNS5_IJiiEEEiEEEEEENS1_10collective38Sm100FmhaFwdMainloopTmaWarpspecializedINS_6half_tEffNS5_IJNS4_1CILi256EEENSC_ILi128EEESD_EEENS5_IJiNSC_ILi1EEES7_EEENS5_IJiSG_NS5_IJNS5_IJNSC_ILi0EEEiEEEiEEEEEESL_NS9_10CausalMaskILb1EEENS5_IJNSC_ILi2EEESG_SG_EEENSC_ILb0EEEEENS9_38Sm100FmhaFwdEpilogueTmaWarpspecializedISB_fNS5_IJSE_SD_SE_EEESH_NS5_IJSG_S7_EEESQ_EENS2_23PersistentTileSchedulerENS2_41Sm100FmhaCtxKernelWarpspecializedScheduleEEEEEvNT_6ParamsE) ;  /* 0xfffffd2404987950 */ /* 0x002fea0003c3ffff */
.L_x_519:
[----:B------:R-:W-:-:S00]  /*2d9a0*/  BRA `(.L_x_519) ;  /* 0xfffffffc00fc7947 */ /* 0x000fc0000383ffff */
[----:B------:R-:W-:-:S00]  /*2d9b0*/  NOP ;  /* 0x0000000000007918 */ /* 0x000fc00000000000 */
        /* <DEDUP_REMOVED lines=12> */
.L_x_524:


//--------------------- .nv.global.init           --------------------------
	.section	.nv.global.init,"aw",@progbits
.nv.global.init:
	.type		$str$23,@object
	.size		$str$23,($str$37 - $str$23)
$str$23:
        /*0000*/ 	.byte	0x0a, 0x00
	.type		$str$37,@object
	.size		$str$37,($str$32 - $str$37)
$str$37:
        /*0002*/ 	.byte	0x3a, 0x00
	.type		$str$32,@object
	.size		$str$32,($str$29 - $str$32)
$str$32:
        /*0004*/ 	.byte	0x5f, 0x00
	.type		$str$29,@object
	.size		$str$29,($str$28 - $str$29)
$str$29:
        /*0006*/ 	.byte	0x25, 0x64, 0x00
	.type		$str$28,@object
	.size		$str$28,($str$30 - $str$28)
$str$28:
        /*0009*/ 	.byte	0x25, 0x63, 0x00
	.type		$str$30,@object
	.size		$str$30,($str$31 - $str$30)
$str$30:
        /*000c*/ 	.byte	0x25, 0x73, 0x00
	.type		$str$31,@object
	.size		$str$31,($str$35 - $str$31)
$str$31:
        /*000f*/ 	.byte	0x20, 0x6f, 0x20, 0x00
	.type		$str$35,@object
	.size		$str$35,($str$22 - $str$35)
$str$35:
        /*0013*/ 	.byte	0x70, 0x74, 0x72, 0x5b, 0x00
	.type		$str$22,@object
	.size		$str$22,($str$34 - $str$22)
$str$22:
        /*0018*/ 	.byte	0x73, 0x4f, 0x3a, 0x20, 0x00
	.type		$str$34,@object
	.size		$str$34,($str$36 - $str$34)
$str$34:
        /*001d*/ 	.byte	0x73, 0x6d, 0x65, 0x6d, 0x5f, 0x00
	.type		$str$36,@object
	.size		$str$36,($str$33 - $str$36)
$str$36:
        /*0023*/ 	.byte	0x62, 0x5d, 0x28, 0x25, 0x70, 0x29, 0x00
	.type		$str$33,@object
	.size		$str$33,($str$27 - $str$33)
$str$33:
        /*002a*/ 	.byte	0x53, 0x77, 0x3c, 0x25, 0x64, 0x2c, 0x25, 0x64, 0x2c, 0x25, 0x64, 0x3e, 0x00
	.type		$str$27,@object
	.size		$str$27,($str$26 - $str$27)
$str$27:
        /*0037*/ 	.byte	0x2f, 0x74, 0x6d, 0x70, 0x2f, 0x63, 0x75, 0x74, 0x6c, 0x61, 0x73, 0x73, 0x5f, 0x73, 0x77, 0x65
        /*0047*/ 	.byte	0x65, 0x70, 0x5f, 0x73, 0x72, 0x63, 0x2f, 0x69, 0x6e, 0x63, 0x6c, 0x75, 0x64, 0x65, 0x2f, 0x63
        /*0057*/ 	.byte	0x75, 0x74, 0x65, 0x2f, 0x61, 0x74, 0x6f, 0x6d, 0x2f, 0x63, 0x6f, 0x70, 0x79, 0x5f, 0x74, 0x72
        /*0067*/ 	.byte	0x61, 0x69, 0x74, 0x73, 0x5f, 0x73, 0x6d, 0x31, 0x30, 0x30, 0x2e, 0x68, 0x70, 0x70, 0x00
	.type		$str$26,@object
	.size		$str$26,(__unnamed_4 - $str$26)
$str$26:
        /*0076*/ 	.byte	0x28, 0x28, 0x75, 0x69, 0x6e, 0x74, 0x33, 0x32, 0x5f, 0x74, 0x28, 0x74, 0x68, 0x72, 0x65, 0x61
        /*0086*/ 	.byte	0x64, 0x49, 0x64, 0x78, 0x2e, 0x78, 0x29, 0x20, 0x2f, 0x20, 0x33, 0x32, 0x29, 0x20, 0x25, 0x20
        /*0096*/ 	.byte	0x34, 0x29, 0x20, 0x3d, 0x3d, 0x20, 0x28, 0x28, 0x28, 0x74, 0x6d, 0x65, 0x6d, 0x5f, 0x61, 0x64
        /*00a6*/ 	.byte	0x64, 0x72, 0x20, 0x3e, 0x3e, 0x20, 0x31, 0x36, 0x29, 0x20, 0x2f, 0x20, 0x33, 0x32, 0x29, 0x20
        /*00b6*/ 	.byte	0x25, 0x20, 0x34, 0x29, 0x00
	.type		__unnamed_4,@object
	.size		__unnamed_4,(__unnamed_1 - __unnamed_4)
__unnamed_4:
        /* <DEDUP_REMOVED lines=37> */
        /*030b*/ 	.byte	0x30, 0x3e, 0x3e, 0x3e, 0x3e, 0x5d, 0x00
	.type		__unnamed_1,@object
	.size		__unnamed_1,(__unnamed_5 - __unnamed_1)
__unnamed_1:
        /* <DEDUP_REMOVED lines=37> */
        /*0562*/ 	.byte	0x3a, 0x43, 0x3c, 0x30, 0x3e, 0x3e, 0x3e, 0x3e, 0x5d, 0x00
	.type		__unnamed_5,@object
	.size		__unnamed_5,(__unnamed_6 - __unnamed_5)
__unnamed_5:
        /* <DEDUP_REMOVED lines=38> */
	.type		__unnamed_6,@object
	.size		__unnamed_6,(__unnamed_7 - __unnamed_6)
__unnamed_6:
        /* <DEDUP_REMOVED lines=37> */
        /*0a16*/ 	.byte	0x74, 0x65, 0x3a, 0x3a, 0x43, 0x3c, 0x30, 0x3e, 0x3e, 0x3e, 0x3e, 0x5d, 0x00
	.type		__unnamed_7,@object
	.size		__unnamed_7,(__unnamed_2 - __unnamed_7)
__unnamed_7:
        /* <DEDUP_REMOVED lines=37> */
        /*0c73*/ 	.byte	0x63, 0x75, 0x74, 0x65, 0x3a, 0x3a, 0x43, 0x3c, 0x30, 0x3e, 0x3e, 0x3e, 0x3e, 0x5d, 0x00
	.type		__unnamed_2,@object
	.size		__unnamed_2,(__unnamed_3 - __unnamed_2)
__unnamed_2:
        /* <DEDUP_REMOVED lines=38> */
	.type		__unnamed_3,@object
	.size		__unnamed_3,(.L_3 - __unnamed_3)
__unnamed_3:
        /* <DEDUP_REMOVED lines=38> */
        /*1142*/ 	.byte	0x3e, 0x3e, 0x5d, 0x00
.L_3:


//--------------------- .nv.shared._ZN7cutlass13device_kernelINS_4fmha6kernel36Sm100FmhaFwdKernelTmaWarpspecializedIN4cute5tupleIJiiiNS5_IJNS5_IJiiEEEiEEEEEENS1_10collective38Sm100FmhaFwdMainloopTmaWarpspecializedINS_6half_tEffNS5_IJNS4_1CILi256EEENSC_ILi128EEESD_EEENS5_IJiNSC_ILi1EEES7_EEENS5_IJiSG_NS5_IJNS5_IJNSC_ILi0EEEiEEEiEEEEEESL_NS9_10CausalMaskILb1EEENS5_IJNSC_ILi2EEESG_SG_EEENSC_ILb0EEEEENS9_38Sm100FmhaFwdEpilogueTmaWarpspecializedISB_fNS5_IJSE_SD_SE_EEESH_NS5_IJSG_S7_EEESQ_EENS2_23PersistentTileSchedulerENS2_41Sm100FmhaCtxKernelWarpspecializedScheduleEEEEEvNT_6ParamsE --------------------------
	.section	.nv.shared._ZN7cutlass13device_kernelINS_4fmha6kernel36Sm100FmhaFwdKernelTmaWarpspecializedIN4cute5tupleIJiiiNS5_IJNS5_IJiiEEEiEEEEEENS1_10collective38Sm100FmhaFwdMainloopTmaWarpspecializedINS_6half_tEffNS5_IJNS4_1CILi256EEENSC_ILi128EEESD_EEENS5_IJiNSC_ILi1EEES7_EEENS5_IJiSG_NS5_IJNS5_IJNSC_ILi0EEEiEEEiEEEEEESL_NS9_10CausalMaskILb1EEENS5_IJNSC_ILi2EEESG_SG_EEENSC_ILb0EEEEENS9_38Sm100FmhaFwdEpilogueTmaWarpspecializedISB_fNS5_IJSE_SD_SE_EEESH_NS5_IJSG_S7_EEESQ_EENS2_23PersistentTileSchedulerENS2_41Sm100FmhaCtxKernelWarpspecializedScheduleEEEEEvNT_6ParamsE,"aw",@nobits
	.sectionflags	@""
	.align	16
	.zero		1024


//--------------------- .nv.shared.reserved.0     --------------------------
	.section	.nv.shared.reserved.0,"aw",@nobits
	.weak		__nv_reservedSMEM_offset_0_alias
	.size		__nv_reservedSMEM_offset_0_alias, 0, 64
	.other		__nv_reservedSMEM_offset_0_alias,@"STO_CUDA_RESERVED_SHARED STV_DEFAULT"
__nv_reservedSMEM_offset_0_alias:
	.zero		0
.nv.shared.reserved.0:
	.zero		64
	.weak		__nv_reservedSMEM_tcgen05_partition
	.type		__nv_reservedSMEM_tcgen05_partition,@object
	.size		__nv_reservedSMEM_tcgen05_partition,(.L_0 - __nv_reservedSMEM_tcgen05_partition)
__nv_reservedSMEM_tcgen05_partition:
	.zero		32
.L_0:


//--------------------- .nv.global                --------------------------
	.section	.nv.global,"aw",@nobits
.nv.global:
	.type		_ZN39_INTERNAL_89bd8da4_4_k_cu_3377a758_36834cute1_E,@object
	.size		_ZN39_INTERNAL_89bd8da4_4_k_cu_3377a758_36834cute1_E,(_ZN39_INTERNAL_89bd8da4_4_k_cu_3377a758_36834cuda3std3__45__cpo6cbeginE - _ZN39_INTERNAL_89bd8da4_4_k_cu_3377a758_36834cute1_E)
_ZN39_INTERNAL_89bd8da4_4_k_cu_3377a758_36834cute1_E:
	.zero		1
	.type		_ZN39_INTERNAL_89bd8da4_4_k_cu_3377a758_36834cuda3std3__45__cpo6cbeginE,@object
	.size		_ZN39_INTERNAL_89bd8da4_4_k_cu_3377a758_36834cuda3std3__45__cpo6cbeginE,(_ZN39_INTERNAL_89bd8da4_4_k_cu_3377a758_36834cuda3std3__48in_placeE - _ZN39_INTERNAL_89bd8da4_4_k_cu_3377a758_36834cuda3std3__45__cpo6cbeginE)
_ZN39_INTERNAL_89bd8da4_4_k_cu_3377a758_36834cuda3std3__45__cpo6cbeginE:
	.zero		1
	.type		_ZN39_INTERNAL_89bd8da4_4_k_cu_3377a758_36834cuda3std3__48in_placeE,@object
	.size		_ZN39_INTERNAL_89bd8da4_4_k_cu_3377a758_36834cuda3std3__48in_placeE,(_ZN39_INTERNAL_89bd8da4_4_k_cu_3377a758_36834cuda3std6ranges3__45__cpo9iter_moveE - _ZN39_INTERNAL_89bd8da4_4_k_cu_3377a758_36834cuda3std3__48in_placeE)
_ZN39_INTERNAL_89bd8da4_4_k_cu_3377a758_36834cuda3std3__48in_placeE:
	.zero		1
	.type		_ZN39_INTERNAL_89bd8da4_4_k_cu_3377a758_36834cuda3std6ranges3__45__cpo9iter_moveE,@object
	.size		_ZN39_INTERNAL_89bd8da4_4_k_cu_3377a758_36834cuda3std6ranges3__45__cpo9iter_moveE,(_ZN39_INTERNAL_89bd8da4_4_k_cu_3377a758_36834cuda3std3__45__cpo5beginE - _ZN39_INTERNAL_89bd8da4_4_k_cu_3377a758_36834cuda3std6ranges3__45__cpo9iter_moveE)
_ZN39_INTERNAL_89bd8da4_4_k_cu_3377a758_36834cuda3std6ranges3__45__cpo9iter_moveE:
	.zero		1
	.type		_ZN39_INTERNAL_89bd8da4_4_k_cu_3377a758_36834cuda3std3__45__cpo5beginE,@object
	.size		_ZN39_INTERNAL_89bd8da4_4_k_cu_3377a758_36834cuda3std3__45__cpo5beginE,(_ZN39_INTERNAL_89bd8da4_4_k_cu_3377a758_36834cuda3std3__441_GLOBAL__N__89bd8da4_4_k_cu_3377a758_36836ignoreE - _ZN39_INTERNAL_89bd8da4_4_k_cu_3377a758_36834cuda3std3__45__cpo5beginE)
_ZN39_INTERNAL_89bd8da4_4_k_cu_3377a758_36834cuda3std3__45__cpo5beginE:
	.zero		1
	.type		_ZN39_INTERNAL_89bd8da4_4_k_cu_3377a758_36834cuda3std3__441_GLOBAL__N__89bd8da4_4_k_cu_3377a758_36836ignoreE,@object
	.size		_ZN39_INTERNAL_89bd8da4_4_k_cu_3377a758_36834cuda3std3__441_GLOBAL__N__89bd8da4_4_k_cu_3377a758_36836ignoreE,(_ZN39_INTERNAL_89bd8da4_4_k_cu_3377a758_36834cute7productE - _ZN39_INTERNAL_89bd8da4_4_k_cu_3377a758_36834cuda3std3__441_GLOBAL__N__89bd8da4_4_k_cu_3377a758_36836ignoreE)
_ZN39_INTERNAL_89bd8da4_4_k_cu_3377a758_36834cuda3std3__441_GLOBAL__N__89bd8da4_4_k_cu_3377a758_36836ignoreE:
	.zero		1
	.type		_ZN39_INTERNAL_89bd8da4_4_k_cu_3377a758_36834cute7productE,@object
	.size		_ZN39_INTERNAL_89bd8da4_4_k_cu_3377a758_36834cute7productE,(_ZN39_INTERNAL_89bd8da4_4_k_cu_3377a758_36834cuda3std3__45__cpo3endE - _ZN39_INTERNAL_89bd8da4_4_k_cu_3377a758_36834cute7productE)
_ZN39_INTERNAL_89bd8da4_4_k_cu_3377a758_36834cute7productE:
	.zero		1
	.type		_ZN39_INTERNAL_89bd8da4_4_k_cu_3377a758_36834cuda3std3__45__cpo3endE,@object
	.size		_ZN39_INTERNAL_89bd8da4_4_k_cu_3377a758_36834cuda3std3__45__cpo3endE,(_ZN39_INTERNAL_89bd8da4_4_k_cu_3377a758_36834cuda3std3__419piecewise_constructE - _ZN39_INTERNAL_89bd8da4_4_k_cu_3377a758_36834cuda3std3__45__cpo3endE)
_ZN39_INTERNAL_89bd8da4_4_k_cu_3377a758_36834cuda3std3__45__cpo3endE:
	.zero		1
	.type		_ZN39_INTERNAL_89bd8da4_4_k_cu_3377a758_36834cuda3std3__419piecewise_constructE,@object
	.size		_ZN39_INTERNAL_89bd8da4_4_k_cu_3377a758_36834cuda3std3__419piecewise_constructE,(_ZN39_INTERNAL_89bd8da4_4_k_cu_3377a758_36834cuda3std3__45__cpo4cendE - _ZN39_INTERNAL_89bd8da4_4_k_cu_3377a758_36834cuda3std3__419piecewise_constructE)
_ZN39_INTERNAL_89bd8da4_4_k_cu_3377a758_36834cuda3std3__419piecewise_constructE:
	.zero		1
	.type		_ZN39_INTERNAL_89bd8da4_4_k_cu_3377a758_36834cuda3std3__45__cpo4cendE,@object
	.size		_ZN39_INTERNAL_89bd8da4_4_k_cu_3377a758_36834cuda3std3__45__cpo4cendE,(_ZN39_INTERNAL_89bd8da4_4_k_cu_3377a758_36834cuda3std6ranges3__45__cpo4swapE - _ZN39_INTERNAL_89bd8da4_4_k_cu_3377a758_36834cuda3std3__45__cpo4cendE)
_ZN39_INTERNAL_89bd8da4_4_k_cu_3377a758_36834cuda3std3__45__cpo4cendE:
	.zero		1
	.type		_ZN39_INTERNAL_89bd8da4_4_k_cu_3377a758_36834cuda3std6ranges3__45__cpo4swapE,@object
	.size		_ZN39_INTERNAL_89bd8da4_4_k_cu_3377a758_36834cuda3std6ranges3__45__cpo4swapE,(.L_15 - _ZN39_INTERNAL_89bd8da4_4_k_cu_3377a758_36834cuda3std6ranges3__45__cpo4swapE)
_ZN39_INTERNAL_89bd8da4_4_k_cu_3377a758_36834cuda3std6ranges3__45__cpo4swapE:
	.zero		1
.L_15:


//--------------------- .nv.constant0._ZN7cutlass13device_kernelINS_4fmha6kernel36Sm100FmhaFwdKernelTmaWarpspecializedIN4cute5tupleIJiiiNS5_IJNS5_IJiiEEEiEEEEEENS1_10collective38Sm100FmhaFwdMainloopTmaWarpspecializedINS_6half_tEffNS5_IJNS4_1CILi256EEENSC_ILi128EEESD_EEENS5_IJiNSC_ILi1EEES7_EEENS5_IJiSG_NS5_IJNS5_IJNSC_ILi0EEEiEEEiEEEEEESL_NS9_10CausalMaskILb1EEENS5_IJNSC_ILi2EEESG_SG_EEENSC_ILb0EEEEENS9_38Sm100FmhaFwdEpilogueTmaWarpspecializedISB_fNS5_IJSE_SD_SE_EEESH_NS5_IJSG_S7_EEESQ_EENS2_23PersistentTileSchedulerENS2_41Sm100FmhaCtxKernelWarpspecializedScheduleEEEEEvNT_6ParamsE --------------------------
	.section	.nv.constant0._ZN7cutlass13device_kernelINS_4fmha6kernel36Sm100FmhaFwdKernelTmaWarpspecializedIN4cute5tupleIJiiiNS5_IJNS5_IJiiEEEiEEEEEENS1_10collective38Sm100FmhaFwdMainloopTmaWarpspecializedINS_6half_tEffNS5_IJNS4_1CILi256EEENSC_ILi128EEESD_EEENS5_IJiNSC_ILi1EEES7_EEENS5_IJiSG_NS5_IJNS5_IJNSC_ILi0EEEiEEEiEEEEEESL_NS9_10CausalMaskILb1EEENS5_IJNSC_ILi2EEESG_SG_EEENSC_ILb0EEEEENS9_38Sm100FmhaFwdEpilogueTmaWarpspecializedISB_fNS5_IJSE_SD_SE_EEESH_NS5_IJSG_S7_EEESQ_EENS2_23PersistentTileSchedulerENS2_41Sm100FmhaCtxKernelWarpspecializedScheduleEEEEEvNT_6ParamsE,"a",@progbits
	.sectionflags	@""
	.align	4
.nv.constant0._ZN7cutlass13device_kernelINS_4fmha6kernel36Sm100FmhaFwdKernelTmaWarpspecializedIN4cute5tupleIJiiiNS5_IJNS5_IJiiEEEiEEEEEENS1_10collective38Sm100FmhaFwdMainloopTmaWarpspecializedINS_6half_tEffNS5_IJNS4_1CILi256EEENSC_ILi128EEESD_EEENS5_IJiNSC_ILi1EEES7_EEENS5_IJiSG_NS5_IJNS5_IJNSC_ILi0EEEiEEEiEEEEEESL_NS9_10CausalMaskILb1EEENS5_IJNSC_ILi2EEESG_SG_EEENSC_ILb0EEEEENS9_38Sm100FmhaFwdEpilogueTmaWarpspecializedISB_fNS5_IJSE_SD_SE_EEESH_NS5_IJSG_S7_EEESQ_EENS2_23PersistentTileSchedulerENS2_41Sm100FmhaCtxKernelWarpspecializedScheduleEEEEEvNT_6ParamsE:
	.zero		2432


//--------------------- SYMBOLS --------------------------

	.type		.nv.reservedSmem.offset0,@object
	.size		.nv.reservedSmem.offset0,0x4
	.type		.nv.reservedSmem.cap,@object
	.size		.nv.reservedSmem.cap,0x4
	.type		vprintf,@function
	.type		__assertfail,@function
